//
// Generated by NVIDIA NVVM Compiler
//
// Compiler Build ID: CL-36424714
// Cuda compilation tools, release 13.0, V13.0.88
// Based on NVVM 20.0.0
//

.version 9.0
.target sm_100
.address_size 64

	// .globl	_Z18ldg_lm_head_phase1PKfPK13__nv_bfloat16PfPi
// _ZZ18ldg_lm_head_phase1PKfPK13__nv_bfloat16PfPiE8s_hidden has been demoted
// _ZZ18ldg_lm_head_phase1PKfPK13__nv_bfloat16PfPiE8warp_max has been demoted
// _ZZ18ldg_lm_head_phase1PKfPK13__nv_bfloat16PfPiE8warp_idx has been demoted
// _ZZ18ldg_lm_head_phase2PKfPKiPiiE10s_max_vals has been demoted
// _ZZ18ldg_lm_head_phase2PKfPKiPiiE10s_max_idxs has been demoted
// _ZZ17ldg_lm_head_fusedPKfPK13__nv_bfloat16PfPiS5_PjiE8s_hidden has been demoted
// _ZZ17ldg_lm_head_fusedPKfPK13__nv_bfloat16PfPiS5_PjiE8warp_max has been demoted
// _ZZ17ldg_lm_head_fusedPKfPK13__nv_bfloat16PfPiS5_PjiE8warp_idx has been demoted
// _ZZ17ldg_lm_head_fusedPKfPK13__nv_bfloat16PfPiS5_PjiE10s_max_vals has been demoted
// _ZZ17ldg_lm_head_fusedPKfPK13__nv_bfloat16PfPiS5_PjiE10s_max_idxs has been demoted
// _ZZ28ldg_decode_kernel_persistentPK13__nv_bfloat16PK15LDGLayerWeightsS1_S1_S1_PS_S5_S5_PfS6_S6_S6_S6_S6_S6_S6_PjS7_S7_S7_iPKiS9_ifE11smem_reduce has been demoted
// _ZZ24ldg_decode_kernel_directPK13__nv_bfloat16PK15LDGLayerWeightsS1_S1_S1_PS_S5_S5_PfS6_S6_S6_S6_S6_S6_S6_PjS7_S7_S7_iiiifE11smem_reduce has been demoted
.shared .align 16 .b8 _ZZ14ldg_matvec_qkvI14AtomicGridSyncEvRT_PK13__nv_bfloat16S5_S5_S5_S5_PfS6_S6_S6_S6_E6s_norm[4096];
.shared .align 4 .b8 _ZZ14ldg_matvec_qkvI14AtomicGridSyncEvRT_PK13__nv_bfloat16S5_S5_S5_S5_PfS6_S6_S6_S6_E11smem_reduce[64];
.shared .align 4 .b8 _ZZ13ldg_attentionI14AtomicGridSyncEvRT_PfS3_PKfP13__nv_bfloat16S7_S3_iifPKS6_S9_S9_S9_iS9_S9_S9_S9_PjSA_iE11s_max_score[64];
.shared .align 4 .b8 _ZZ13ldg_attentionI14AtomicGridSyncEvRT_PfS3_PKfP13__nv_bfloat16S7_S3_iifPKS6_S9_S9_S9_iS9_S9_S9_S9_PjSA_iE9s_sum_exp[64];
.shared .align 4 .b8 _ZZ13ldg_attentionI14AtomicGridSyncEvRT_PfS3_PKfP13__nv_bfloat16S7_S3_iifPKS6_S9_S9_S9_iS9_S9_S9_S9_PjSA_iE9s_out_acc[8192];
.shared .align 16 .b8 _ZZ23ldg_o_proj_postnorm_mlpI14AtomicGridSyncEvRT_PK13__nv_bfloat16S5_S5_S5_S5_PKfPfS8_S8_PS3_E6s_attn[8192];
.shared .align 16 .b8 _ZZ23ldg_o_proj_postnorm_mlpI14AtomicGridSyncEvRT_PK13__nv_bfloat16S5_S5_S5_S5_PKfPfS8_S8_PS3_E5s_act[4096];
.shared .align 4 .b8 _ZZ23ldg_o_proj_postnorm_mlpI14AtomicGridSyncEvRT_PK13__nv_bfloat16S5_S5_S5_S5_PKfPfS8_S8_PS3_E11smem_reduce[64];

.visible .entry _Z18ldg_lm_head_phase1PKfPK13__nv_bfloat16PfPi(
	.param .u64 .ptr .align 1 _Z18ldg_lm_head_phase1PKfPK13__nv_bfloat16PfPi_param_0,
	.param .u64 .ptr .align 1 _Z18ldg_lm_head_phase1PKfPK13__nv_bfloat16PfPi_param_1,
	.param .u64 .ptr .align 1 _Z18ldg_lm_head_phase1PKfPK13__nv_bfloat16PfPi_param_2,
	.param .u64 .ptr .align 1 _Z18ldg_lm_head_phase1PKfPK13__nv_bfloat16PfPi_param_3
)
{
	.reg .pred 	%p<51>;
	.reg .b16 	%rs<65>;
	.reg .b32 	%r<144>;
	.reg .b32 	%f<233>;
	.reg .b64 	%rd<38>;
	// demoted variable
	.shared .align 16 .b8 _ZZ18ldg_lm_head_phase1PKfPK13__nv_bfloat16PfPiE8s_hidden[4096];
	// demoted variable
	.shared .align 4 .b8 _ZZ18ldg_lm_head_phase1PKfPK13__nv_bfloat16PfPiE8warp_max[32];
	// demoted variable
	.shared .align 4 .b8 _ZZ18ldg_lm_head_phase1PKfPK13__nv_bfloat16PfPiE8warp_idx[32];
	ld.param.u64 	%rd9, [_Z18ldg_lm_head_phase1PKfPK13__nv_bfloat16PfPi_param_0];
	cvta.to.global.u64 	%rd10, %rd9;
	mov.u32 	%r1, %tid.x;
	shl.b32 	%r34, %r1, 2;
	mov.u32 	%r35, _ZZ18ldg_lm_head_phase1PKfPK13__nv_bfloat16PfPiE8s_hidden;
	add.s32 	%r134, %r35, %r34;
	mul.wide.u32 	%rd11, %r1, 4;
	add.s64 	%rd37, %rd10, %rd11;
	mov.u32 	%r135, %r1;
$L__BB0_1:
	ld.global.nc.f32 	%f57, [%rd37];
	st.shared.f32 	[%r134], %f57;
	add.s32 	%r5, %r135, 256;
	add.s32 	%r134, %r134, 1024;
	add.s64 	%rd37, %rd37, 1024;
	setp.lt.u32 	%p1, %r135, 768;
	mov.u32 	%r135, %r5;
	@%p1 bra 	$L__BB0_1;
	bar.sync 	0;
	shr.u32 	%r7, %r1, 5;
	and.b32  	%r8, %r1, 31;
	mov.u32 	%r38, %nctaid.x;
	add.s32 	%r39, %r38, 151935;
	div.u32 	%r40, %r39, %r38;
	mov.u32 	%r9, %ctaid.x;
	mul.lo.s32 	%r10, %r40, %r9;
	add.s32 	%r41, %r10, %r40;
	min.s32 	%r11, %r41, 151936;
	shl.b32 	%r42, %r7, 1;
	add.s32 	%r12, %r10, %r42;
	setp.ge.s32 	%p2, %r12, %r11;
	mov.b32 	%r142, -8388608;
	mov.b32 	%r139, -1;
	@%p2 bra 	$L__BB0_26;
	shl.b32 	%r44, %r8, 5;
	add.s32 	%r13, %r35, %r44;
	add.s32 	%r137, %r12, 1;
	shl.b32 	%r46, %r10, 10;
	shl.b32 	%r47, %r7, 11;
	add.s32 	%r136, %r46, %r47;
	mov.b32 	%r139, -1;
	mov.f32 	%f230, 0fFF800000;
$L__BB0_4:
	ld.param.u64 	%rd33, [_Z18ldg_lm_head_phase1PKfPK13__nv_bfloat16PfPi_param_1];
	add.s32 	%r19, %r137, -1;
	setp.ge.s32 	%p3, %r19, %r11;
	ld.shared.v4.f32 	{%f2, %f3, %f4, %f5}, [%r13];
	ld.shared.v4.f32 	{%f6, %f7, %f8, %f9}, [%r13+16];
	cvt.s64.s32 	%rd12, %r136;
	shl.b32 	%r48, %r8, 3;
	cvt.u64.u32 	%rd13, %r48;
	add.s64 	%rd14, %rd12, %rd13;
	shl.b64 	%rd15, %rd14, 1;
	add.s64 	%rd4, %rd33, %rd15;
	mov.f32 	%f224, 0f00000000;
	@%p3 bra 	$L__BB0_6;
	// begin inline asm
	ld.global.L1::no_allocate.v4.b32 {%r49, %r50, %r51, %r52}, [%rd4];
	// end inline asm
	mov.b32 	{%rs1, %rs2}, %r49;
	// begin inline asm
	{ cvt.f32.bf16 %f60, %rs1;}

	// end inline asm
	// begin inline asm
	{ cvt.f32.bf16 %f61, %rs2;}

	// end inline asm
	mul.f32 	%f68, %f3, %f61;
	fma.rn.f32 	%f69, %f2, %f60, %f68;
	mov.b32 	{%rs3, %rs4}, %r50;
	// begin inline asm
	{ cvt.f32.bf16 %f62, %rs3;}

	// end inline asm
	fma.rn.f32 	%f70, %f4, %f62, %f69;
	// begin inline asm
	{ cvt.f32.bf16 %f63, %rs4;}

	// end inline asm
	fma.rn.f32 	%f71, %f5, %f63, %f70;
	mov.b32 	{%rs5, %rs6}, %r51;
	// begin inline asm
	{ cvt.f32.bf16 %f64, %rs5;}

	// end inline asm
	fma.rn.f32 	%f72, %f6, %f64, %f71;
	// begin inline asm
	{ cvt.f32.bf16 %f65, %rs6;}

	// end inline asm
	fma.rn.f32 	%f73, %f7, %f65, %f72;
	mov.b32 	{%rs7, %rs8}, %r52;
	// begin inline asm
	{ cvt.f32.bf16 %f66, %rs7;}

	// end inline asm
	fma.rn.f32 	%f74, %f8, %f66, %f73;
	// begin inline asm
	{ cvt.f32.bf16 %f67, %rs8;}

	// end inline asm
	fma.rn.f32 	%f75, %f9, %f67, %f74;
	add.f32 	%f224, %f75, 0f00000000;
$L__BB0_6:
	ld.param.u64 	%rd34, [_Z18ldg_lm_head_phase1PKfPK13__nv_bfloat16PfPi_param_1];
	setp.ge.s32 	%p4, %r137, %r11;
	add.s32 	%r53, %r136, 1024;
	cvt.s64.s32 	%rd17, %r53;
	cvt.u64.u32 	%rd18, %r48;
	add.s64 	%rd19, %rd17, %rd18;
	shl.b64 	%rd20, %rd19, 1;
	add.s64 	%rd5, %rd34, %rd20;
	mov.f32 	%f225, 0f00000000;
	@%p4 bra 	$L__BB0_8;
	// begin inline asm
	ld.global.L1::no_allocate.v4.b32 {%r55, %r56, %r57, %r58}, [%rd5];
	// end inline asm
	mov.b32 	{%rs9, %rs10}, %r55;
	// begin inline asm
	{ cvt.f32.bf16 %f77, %rs9;}

	// end inline asm
	// begin inline asm
	{ cvt.f32.bf16 %f78, %rs10;}

	// end inline asm
	mul.f32 	%f85, %f3, %f78;
	fma.rn.f32 	%f86, %f2, %f77, %f85;
	mov.b32 	{%rs11, %rs12}, %r56;
	// begin inline asm
	{ cvt.f32.bf16 %f79, %rs11;}

	// end inline asm
	fma.rn.f32 	%f87, %f4, %f79, %f86;
	// begin inline asm
	{ cvt.f32.bf16 %f80, %rs12;}

	// end inline asm
	fma.rn.f32 	%f88, %f5, %f80, %f87;
	mov.b32 	{%rs13, %rs14}, %r57;
	// begin inline asm
	{ cvt.f32.bf16 %f81, %rs13;}

	// end inline asm
	fma.rn.f32 	%f89, %f6, %f81, %f88;
	// begin inline asm
	{ cvt.f32.bf16 %f82, %rs14;}

	// end inline asm
	fma.rn.f32 	%f90, %f7, %f82, %f89;
	mov.b32 	{%rs15, %rs16}, %r58;
	// begin inline asm
	{ cvt.f32.bf16 %f83, %rs15;}

	// end inline asm
	fma.rn.f32 	%f91, %f8, %f83, %f90;
	// begin inline asm
	{ cvt.f32.bf16 %f84, %rs16;}

	// end inline asm
	fma.rn.f32 	%f92, %f9, %f84, %f91;
	add.f32 	%f225, %f92, 0f00000000;
$L__BB0_8:
	setp.ge.s32 	%p5, %r19, %r11;
	ld.shared.v4.f32 	{%f14, %f15, %f16, %f17}, [%r13+1024];
	ld.shared.v4.f32 	{%f18, %f19, %f20, %f21}, [%r13+1040];
	@%p5 bra 	$L__BB0_10;
	add.s64 	%rd22, %rd4, 512;
	// begin inline asm
	ld.global.L1::no_allocate.v4.b32 {%r59, %r60, %r61, %r62}, [%rd22];
	// end inline asm
	mov.b32 	{%rs17, %rs18}, %r59;
	// begin inline asm
	{ cvt.f32.bf16 %f93, %rs17;}

	// end inline asm
	// begin inline asm
	{ cvt.f32.bf16 %f94, %rs18;}

	// end inline asm
	mul.f32 	%f101, %f15, %f94;
	fma.rn.f32 	%f102, %f14, %f93, %f101;
	mov.b32 	{%rs19, %rs20}, %r60;
	// begin inline asm
	{ cvt.f32.bf16 %f95, %rs19;}

	// end inline asm
	fma.rn.f32 	%f103, %f16, %f95, %f102;
	// begin inline asm
	{ cvt.f32.bf16 %f96, %rs20;}

	// end inline asm
	fma.rn.f32 	%f104, %f17, %f96, %f103;
	mov.b32 	{%rs21, %rs22}, %r61;
	// begin inline asm
	{ cvt.f32.bf16 %f97, %rs21;}

	// end inline asm
	fma.rn.f32 	%f105, %f18, %f97, %f104;
	// begin inline asm
	{ cvt.f32.bf16 %f98, %rs22;}

	// end inline asm
	fma.rn.f32 	%f106, %f19, %f98, %f105;
	mov.b32 	{%rs23, %rs24}, %r62;
	// begin inline asm
	{ cvt.f32.bf16 %f99, %rs23;}

	// end inline asm
	fma.rn.f32 	%f107, %f20, %f99, %f106;
	// begin inline asm
	{ cvt.f32.bf16 %f100, %rs24;}

	// end inline asm
	fma.rn.f32 	%f108, %f21, %f100, %f107;
	add.f32 	%f224, %f224, %f108;
$L__BB0_10:
	setp.ge.s32 	%p6, %r137, %r11;
	@%p6 bra 	$L__BB0_12;
	add.s64 	%rd23, %rd5, 512;
	// begin inline asm
	ld.global.L1::no_allocate.v4.b32 {%r63, %r64, %r65, %r66}, [%rd23];
	// end inline asm
	mov.b32 	{%rs25, %rs26}, %r63;
	// begin inline asm
	{ cvt.f32.bf16 %f109, %rs25;}

	// end inline asm
	// begin inline asm
	{ cvt.f32.bf16 %f110, %rs26;}

	// end inline asm
	mul.f32 	%f117, %f15, %f110;
	fma.rn.f32 	%f118, %f14, %f109, %f117;
	mov.b32 	{%rs27, %rs28}, %r64;
	// begin inline asm
	{ cvt.f32.bf16 %f111, %rs27;}

	// end inline asm
	fma.rn.f32 	%f119, %f16, %f111, %f118;
	// begin inline asm
	{ cvt.f32.bf16 %f112, %rs28;}

	// end inline asm
	fma.rn.f32 	%f120, %f17, %f112, %f119;
	mov.b32 	{%rs29, %rs30}, %r65;
	// begin inline asm
	{ cvt.f32.bf16 %f113, %rs29;}

	// end inline asm
	fma.rn.f32 	%f121, %f18, %f113, %f120;
	// begin inline asm
	{ cvt.f32.bf16 %f114, %rs30;}

	// end inline asm
	fma.rn.f32 	%f122, %f19, %f114, %f121;
	mov.b32 	{%rs31, %rs32}, %r66;
	// begin inline asm
	{ cvt.f32.bf16 %f115, %rs31;}

	// end inline asm
	fma.rn.f32 	%f123, %f20, %f115, %f122;
	// begin inline asm
	{ cvt.f32.bf16 %f116, %rs32;}

	// end inline asm
	fma.rn.f32 	%f124, %f21, %f116, %f123;
	add.f32 	%f225, %f225, %f124;
$L__BB0_12:
	setp.ge.s32 	%p7, %r19, %r11;
	ld.shared.v4.f32 	{%f26, %f27, %f28, %f29}, [%r13+2048];
	ld.shared.v4.f32 	{%f30, %f31, %f32, %f33}, [%r13+2064];
	@%p7 bra 	$L__BB0_14;
	add.s64 	%rd24, %rd4, 1024;
	// begin inline asm
	ld.global.L1::no_allocate.v4.b32 {%r67, %r68, %r69, %r70}, [%rd24];
	// end inline asm
	mov.b32 	{%rs33, %rs34}, %r67;
	// begin inline asm
	{ cvt.f32.bf16 %f125, %rs33;}

	// end inline asm
	// begin inline asm
	{ cvt.f32.bf16 %f126, %rs34;}

	// end inline asm
	mul.f32 	%f133, %f27, %f126;
	fma.rn.f32 	%f134, %f26, %f125, %f133;
	mov.b32 	{%rs35, %rs36}, %r68;
	// begin inline asm
	{ cvt.f32.bf16 %f127, %rs35;}

	// end inline asm
	fma.rn.f32 	%f135, %f28, %f127, %f134;
	// begin inline asm
	{ cvt.f32.bf16 %f128, %rs36;}

	// end inline asm
	fma.rn.f32 	%f136, %f29, %f128, %f135;
	mov.b32 	{%rs37, %rs38}, %r69;
	// begin inline asm
	{ cvt.f32.bf16 %f129, %rs37;}

	// end inline asm
	fma.rn.f32 	%f137, %f30, %f129, %f136;
	// begin inline asm
	{ cvt.f32.bf16 %f130, %rs38;}

	// end inline asm
	fma.rn.f32 	%f138, %f31, %f130, %f137;
	mov.b32 	{%rs39, %rs40}, %r70;
	// begin inline asm
	{ cvt.f32.bf16 %f131, %rs39;}

	// end inline asm
	fma.rn.f32 	%f139, %f32, %f131, %f138;
	// begin inline asm
	{ cvt.f32.bf16 %f132, %rs40;}

	// end inline asm
	fma.rn.f32 	%f140, %f33, %f132, %f139;
	add.f32 	%f224, %f224, %f140;
$L__BB0_14:
	setp.ge.s32 	%p8, %r137, %r11;
	@%p8 bra 	$L__BB0_16;
	add.s64 	%rd25, %rd5, 1024;
	// begin inline asm
	ld.global.L1::no_allocate.v4.b32 {%r71, %r72, %r73, %r74}, [%rd25];
	// end inline asm
	mov.b32 	{%rs41, %rs42}, %r71;
	// begin inline asm
	{ cvt.f32.bf16 %f141, %rs41;}

	// end inline asm
	// begin inline asm
	{ cvt.f32.bf16 %f142, %rs42;}

	// end inline asm
	mul.f32 	%f149, %f27, %f142;
	fma.rn.f32 	%f150, %f26, %f141, %f149;
	mov.b32 	{%rs43, %rs44}, %r72;
	// begin inline asm
	{ cvt.f32.bf16 %f143, %rs43;}

	// end inline asm
	fma.rn.f32 	%f151, %f28, %f143, %f150;
	// begin inline asm
	{ cvt.f32.bf16 %f144, %rs44;}

	// end inline asm
	fma.rn.f32 	%f152, %f29, %f144, %f151;
	mov.b32 	{%rs45, %rs46}, %r73;
	// begin inline asm
	{ cvt.f32.bf16 %f145, %rs45;}

	// end inline asm
	fma.rn.f32 	%f153, %f30, %f145, %f152;
	// begin inline asm
	{ cvt.f32.bf16 %f146, %rs46;}

	// end inline asm
	fma.rn.f32 	%f154, %f31, %f146, %f153;
	mov.b32 	{%rs47, %rs48}, %r74;
	// begin inline asm
	{ cvt.f32.bf16 %f147, %rs47;}

	// end inline asm
	fma.rn.f32 	%f155, %f32, %f147, %f154;
	// begin inline asm
	{ cvt.f32.bf16 %f148, %rs48;}

	// end inline asm
	fma.rn.f32 	%f156, %f33, %f148, %f155;
	add.f32 	%f225, %f225, %f156;
$L__BB0_16:
	setp.ge.s32 	%p9, %r19, %r11;
	ld.shared.v4.f32 	{%f38, %f39, %f40, %f41}, [%r13+3072];
	ld.shared.v4.f32 	{%f42, %f43, %f44, %f45}, [%r13+3088];
	@%p9 bra 	$L__BB0_18;
	add.s64 	%rd26, %rd4, 1536;
	// begin inline asm
	ld.global.L1::no_allocate.v4.b32 {%r75, %r76, %r77, %r78}, [%rd26];
	// end inline asm
	mov.b32 	{%rs49, %rs50}, %r75;
	// begin inline asm
	{ cvt.f32.bf16 %f157, %rs49;}

	// end inline asm
	// begin inline asm
	{ cvt.f32.bf16 %f158, %rs50;}

	// end inline asm
	mul.f32 	%f165, %f39, %f158;
	fma.rn.f32 	%f166, %f38, %f157, %f165;
	mov.b32 	{%rs51, %rs52}, %r76;
	// begin inline asm
	{ cvt.f32.bf16 %f159, %rs51;}

	// end inline asm
	fma.rn.f32 	%f167, %f40, %f159, %f166;
	// begin inline asm
	{ cvt.f32.bf16 %f160, %rs52;}

	// end inline asm
	fma.rn.f32 	%f168, %f41, %f160, %f167;
	mov.b32 	{%rs53, %rs54}, %r77;
	// begin inline asm
	{ cvt.f32.bf16 %f161, %rs53;}

	// end inline asm
	fma.rn.f32 	%f169, %f42, %f161, %f168;
	// begin inline asm
	{ cvt.f32.bf16 %f162, %rs54;}

	// end inline asm
	fma.rn.f32 	%f170, %f43, %f162, %f169;
	mov.b32 	{%rs55, %rs56}, %r78;
	// begin inline asm
	{ cvt.f32.bf16 %f163, %rs55;}

	// end inline asm
	fma.rn.f32 	%f171, %f44, %f163, %f170;
	// begin inline asm
	{ cvt.f32.bf16 %f164, %rs56;}

	// end inline asm
	fma.rn.f32 	%f172, %f45, %f164, %f171;
	add.f32 	%f224, %f224, %f172;
$L__BB0_18:
	setp.ge.s32 	%p10, %r137, %r11;
	@%p10 bra 	$L__BB0_20;
	add.s64 	%rd27, %rd5, 1536;
	// begin inline asm
	ld.global.L1::no_allocate.v4.b32 {%r79, %r80, %r81, %r82}, [%rd27];
	// end inline asm
	mov.b32 	{%rs57, %rs58}, %r79;
	// begin inline asm
	{ cvt.f32.bf16 %f173, %rs57;}

	// end inline asm
	// begin inline asm
	{ cvt.f32.bf16 %f174, %rs58;}

	// end inline asm
	mul.f32 	%f181, %f39, %f174;
	fma.rn.f32 	%f182, %f38, %f173, %f181;
	mov.b32 	{%rs59, %rs60}, %r80;
	// begin inline asm
	{ cvt.f32.bf16 %f175, %rs59;}

	// end inline asm
	fma.rn.f32 	%f183, %f40, %f175, %f182;
	// begin inline asm
	{ cvt.f32.bf16 %f176, %rs60;}

	// end inline asm
	fma.rn.f32 	%f184, %f41, %f176, %f183;
	mov.b32 	{%rs61, %rs62}, %r81;
	// begin inline asm
	{ cvt.f32.bf16 %f177, %rs61;}

	// end inline asm
	fma.rn.f32 	%f185, %f42, %f177, %f184;
	// begin inline asm
	{ cvt.f32.bf16 %f178, %rs62;}

	// end inline asm
	fma.rn.f32 	%f186, %f43, %f178, %f185;
	mov.b32 	{%rs63, %rs64}, %r82;
	// begin inline asm
	{ cvt.f32.bf16 %f179, %rs63;}

	// end inline asm
	fma.rn.f32 	%f187, %f44, %f179, %f186;
	// begin inline asm
	{ cvt.f32.bf16 %f180, %rs64;}

	// end inline asm
	fma.rn.f32 	%f188, %f45, %f180, %f187;
	add.f32 	%f225, %f225, %f188;
$L__BB0_20:
	setp.ge.s32 	%p11, %r19, %r11;
	@%p11 bra 	$L__BB0_22;
	setp.eq.s32 	%p12, %r8, 0;
	mov.b32 	%r83, %f224;
	shfl.sync.down.b32	%r84|%p13, %r83, 16, 31, -1;
	mov.b32 	%f189, %r84;
	add.f32 	%f190, %f224, %f189;
	mov.b32 	%r85, %f190;
	shfl.sync.down.b32	%r86|%p14, %r85, 8, 31, -1;
	mov.b32 	%f191, %r86;
	add.f32 	%f192, %f190, %f191;
	mov.b32 	%r87, %f192;
	shfl.sync.down.b32	%r88|%p15, %r87, 4, 31, -1;
	mov.b32 	%f193, %r88;
	add.f32 	%f194, %f192, %f193;
	mov.b32 	%r89, %f194;
	shfl.sync.down.b32	%r90|%p16, %r89, 2, 31, -1;
	mov.b32 	%f195, %r90;
	add.f32 	%f196, %f194, %f195;
	mov.b32 	%r91, %f196;
	shfl.sync.down.b32	%r92|%p17, %r91, 1, 31, -1;
	mov.b32 	%f197, %r92;
	add.f32 	%f198, %f196, %f197;
	setp.gt.f32 	%p18, %f198, %f230;
	and.pred  	%p19, %p12, %p18;
	selp.b32 	%r139, %r19, %r139, %p19;
	selp.f32 	%f230, %f198, %f230, %p19;
$L__BB0_22:
	setp.ge.s32 	%p20, %r137, %r11;
	@%p20 bra 	$L__BB0_24;
	setp.eq.s32 	%p21, %r8, 0;
	mov.b32 	%r93, %f225;
	shfl.sync.down.b32	%r94|%p22, %r93, 16, 31, -1;
	mov.b32 	%f200, %r94;
	add.f32 	%f201, %f225, %f200;
	mov.b32 	%r95, %f201;
	shfl.sync.down.b32	%r96|%p23, %r95, 8, 31, -1;
	mov.b32 	%f202, %r96;
	add.f32 	%f203, %f201, %f202;
	mov.b32 	%r97, %f203;
	shfl.sync.down.b32	%r98|%p24, %r97, 4, 31, -1;
	mov.b32 	%f204, %r98;
	add.f32 	%f205, %f203, %f204;
	mov.b32 	%r99, %f205;
	shfl.sync.down.b32	%r100|%p25, %r99, 2, 31, -1;
	mov.b32 	%f206, %r100;
	add.f32 	%f207, %f205, %f206;
	mov.b32 	%r101, %f207;
	shfl.sync.down.b32	%r102|%p26, %r101, 1, 31, -1;
	mov.b32 	%f208, %r102;
	add.f32 	%f209, %f207, %f208;
	setp.gt.f32 	%p27, %f209, %f230;
	and.pred  	%p28, %p21, %p27;
	selp.b32 	%r139, %r137, %r139, %p28;
	selp.f32 	%f230, %f209, %f230, %p28;
$L__BB0_24:
	add.s32 	%r24, %r137, 16;
	add.s32 	%r103, %r137, 15;
	add.s32 	%r136, %r136, 16384;
	setp.lt.s32 	%p29, %r103, %r11;
	mov.u32 	%r137, %r24;
	@%p29 bra 	$L__BB0_4;
	mov.b32 	%r142, %f230;
$L__BB0_26:
	shfl.sync.idx.b32	%r29|%p30, %r142, 0, 31, -1;
	shfl.sync.idx.b32	%r30|%p31, %r139, 0, 31, -1;
	setp.ne.s32 	%p32, %r8, 0;
	@%p32 bra 	$L__BB0_28;
	shl.b32 	%r104, %r7, 2;
	mov.u32 	%r105, _ZZ18ldg_lm_head_phase1PKfPK13__nv_bfloat16PfPiE8warp_max;
	add.s32 	%r106, %r105, %r104;
	st.shared.u32 	[%r106], %r29;
	mov.u32 	%r107, _ZZ18ldg_lm_head_phase1PKfPK13__nv_bfloat16PfPiE8warp_idx;
	add.s32 	%r108, %r107, %r104;
	st.shared.u32 	[%r108], %r30;
$L__BB0_28:
	bar.sync 	0;
	setp.gt.u32 	%p33, %r1, 31;
	@%p33 bra 	$L__BB0_33;
	setp.gt.u32 	%p34, %r8, 7;
	mov.b32 	%r143, -1;
	mov.f32 	%f232, 0fFF800000;
	@%p34 bra 	$L__BB0_31;
	shl.b32 	%r110, %r8, 2;
	mov.u32 	%r111, _ZZ18ldg_lm_head_phase1PKfPK13__nv_bfloat16PfPiE8warp_max;
	add.s32 	%r112, %r111, %r110;
	ld.shared.f32 	%f232, [%r112];
	mov.u32 	%r113, _ZZ18ldg_lm_head_phase1PKfPK13__nv_bfloat16PfPiE8warp_idx;
	add.s32 	%r114, %r113, %r110;
	ld.shared.u32 	%r143, [%r114];
$L__BB0_31:
	setp.ne.s32 	%p35, %r8, 0;
	mov.b32 	%r115, %f232;
	shfl.sync.down.b32	%r116|%p36, %r115, 16, 31, -1;
	mov.b32 	%f212, %r116;
	shfl.sync.down.b32	%r117|%p37, %r143, 16, 31, -1;
	setp.lt.f32 	%p38, %f232, %f212;
	selp.f32 	%f213, %f212, %f232, %p38;
	selp.b32 	%r118, %r117, %r143, %p38;
	mov.b32 	%r119, %f213;
	shfl.sync.down.b32	%r120|%p39, %r119, 8, 31, -1;
	mov.b32 	%f214, %r120;
	shfl.sync.down.b32	%r121|%p40, %r118, 8, 31, -1;
	setp.lt.f32 	%p41, %f213, %f214;
	selp.f32 	%f215, %f214, %f213, %p41;
	selp.b32 	%r122, %r121, %r118, %p41;
	mov.b32 	%r123, %f215;
	shfl.sync.down.b32	%r124|%p42, %r123, 4, 31, -1;
	mov.b32 	%f216, %r124;
	shfl.sync.down.b32	%r125|%p43, %r122, 4, 31, -1;
	setp.lt.f32 	%p44, %f215, %f216;
	selp.f32 	%f217, %f216, %f215, %p44;
	selp.b32 	%r126, %r125, %r122, %p44;
	mov.b32 	%r127, %f217;
	shfl.sync.down.b32	%r128|%p45, %r127, 2, 31, -1;
	mov.b32 	%f218, %r128;
	shfl.sync.down.b32	%r129|%p46, %r126, 2, 31, -1;
	setp.lt.f32 	%p47, %f217, %f218;
	selp.f32 	%f219, %f218, %f217, %p47;
	selp.b32 	%r130, %r129, %r126, %p47;
	mov.b32 	%r131, %f219;
	shfl.sync.down.b32	%r132|%p48, %r131, 1, 31, -1;
	mov.b32 	%f220, %r132;
	shfl.sync.down.b32	%r133|%p49, %r130, 1, 31, -1;
	setp.lt.f32 	%p50, %f219, %f220;
	selp.f32 	%f56, %f220, %f219, %p50;
	selp.b32 	%r33, %r133, %r130, %p50;
	@%p35 bra 	$L__BB0_33;
	ld.param.u64 	%rd36, [_Z18ldg_lm_head_phase1PKfPK13__nv_bfloat16PfPi_param_3];
	ld.param.u64 	%rd35, [_Z18ldg_lm_head_phase1PKfPK13__nv_bfloat16PfPi_param_2];
	cvta.to.global.u64 	%rd28, %rd35;
	mul.wide.u32 	%rd29, %r9, 4;
	add.s64 	%rd30, %rd28, %rd29;
	st.global.f32 	[%rd30], %f56;
	cvta.to.global.u64 	%rd31, %rd36;
	add.s64 	%rd32, %rd31, %rd29;
	st.global.u32 	[%rd32], %r33;
$L__BB0_33:
	ret;

}
	// .globl	_Z18ldg_lm_head_phase2PKfPKiPii
.visible .entry _Z18ldg_lm_head_phase2PKfPKiPii(
	.param .u64 .ptr .align 1 _Z18ldg_lm_head_phase2PKfPKiPii_param_0,
	.param .u64 .ptr .align 1 _Z18ldg_lm_head_phase2PKfPKiPii_param_1,
	.param .u64 .ptr .align 1 _Z18ldg_lm_head_phase2PKfPKiPii_param_2,
	.param .u32 _Z18ldg_lm_head_phase2PKfPKiPii_param_3
)
{
	.reg .pred 	%p<9>;
	.reg .b32 	%r<30>;
	.reg .b32 	%f<12>;
	.reg .b64 	%rd<11>;
	// demoted variable
	.shared .align 4 .b8 _ZZ18ldg_lm_head_phase2PKfPKiPiiE10s_max_vals[4096];
	// demoted variable
	.shared .align 4 .b8 _ZZ18ldg_lm_head_phase2PKfPKiPiiE10s_max_idxs[4096];
	ld.param.u64 	%rd3, [_Z18ldg_lm_head_phase2PKfPKiPii_param_0];
	ld.param.u64 	%rd4, [_Z18ldg_lm_head_phase2PKfPKiPii_param_1];
	ld.param.u64 	%rd5, [_Z18ldg_lm_head_phase2PKfPKiPii_param_2];
	ld.param.u32 	%r15, [_Z18ldg_lm_head_phase2PKfPKiPii_param_3];
	mov.u32 	%r1, %tid.x;
	setp.ge.s32 	%p1, %r1, %r15;
	mov.b32 	%r27, -1;
	mov.f32 	%f10, 0fFF800000;
	@%p1 bra 	$L__BB1_5;
	mov.u32 	%r2, %ntid.x;
	cvta.to.global.u64 	%rd1, %rd3;
	cvta.to.global.u64 	%rd2, %rd4;
	mov.f32 	%f10, 0fFF800000;
	mov.b32 	%r27, -1;
	mov.u32 	%r25, %r1;
$L__BB1_2:
	mul.wide.s32 	%rd6, %r25, 4;
	add.s64 	%rd7, %rd1, %rd6;
	ld.global.nc.f32 	%f2, [%rd7];
	setp.leu.f32 	%p2, %f2, %f10;
	@%p2 bra 	$L__BB1_4;
	add.s64 	%rd9, %rd2, %rd6;
	ld.global.nc.u32 	%r27, [%rd9];
	mov.f32 	%f10, %f2;
$L__BB1_4:
	add.s32 	%r25, %r25, %r2;
	setp.lt.s32 	%p3, %r25, %r15;
	@%p3 bra 	$L__BB1_2;
$L__BB1_5:
	shl.b32 	%r18, %r1, 2;
	mov.u32 	%r19, _ZZ18ldg_lm_head_phase2PKfPKiPiiE10s_max_vals;
	add.s32 	%r9, %r19, %r18;
	st.shared.f32 	[%r9], %f10;
	mov.u32 	%r20, _ZZ18ldg_lm_head_phase2PKfPKiPiiE10s_max_idxs;
	add.s32 	%r10, %r20, %r18;
	st.shared.u32 	[%r10], %r27;
	bar.sync 	0;
	mov.u32 	%r29, %ntid.x;
	setp.lt.u32 	%p4, %r29, 2;
	@%p4 bra 	$L__BB1_10;
$L__BB1_6:
	mov.u32 	%r12, %r29;
	shr.u32 	%r29, %r12, 1;
	setp.ge.u32 	%p5, %r1, %r29;
	@%p5 bra 	$L__BB1_9;
	shl.b32 	%r14, %r29, 2;
	add.s32 	%r21, %r9, %r14;
	ld.shared.f32 	%f5, [%r21];
	ld.shared.f32 	%f8, [%r9];
	setp.leu.f32 	%p6, %f5, %f8;
	@%p6 bra 	$L__BB1_9;
	st.shared.f32 	[%r9], %f5;
	add.s32 	%r22, %r10, %r14;
	ld.shared.u32 	%r23, [%r22];
	st.shared.u32 	[%r10], %r23;
$L__BB1_9:
	bar.sync 	0;
	setp.gt.u32 	%p7, %r12, 3;
	@%p7 bra 	$L__BB1_6;
$L__BB1_10:
	setp.ne.s32 	%p8, %r1, 0;
	@%p8 bra 	$L__BB1_12;
	ld.shared.u32 	%r24, [_ZZ18ldg_lm_head_phase2PKfPKiPiiE10s_max_idxs];
	cvta.to.global.u64 	%rd10, %rd5;
	st.global.u32 	[%rd10], %r24;
$L__BB1_12:
	ret;

}
	// .globl	_Z17ldg_lm_head_fusedPKfPK13__nv_bfloat16PfPiS5_Pji
.visible .entry _Z17ldg_lm_head_fusedPKfPK13__nv_bfloat16PfPiS5_Pji(
	.param .u64 .ptr .align 1 _Z17ldg_lm_head_fusedPKfPK13__nv_bfloat16PfPiS5_Pji_param_0,
	.param .u64 .ptr .align 1 _Z17ldg_lm_head_fusedPKfPK13__nv_bfloat16PfPiS5_Pji_param_1,
	.param .u64 .ptr .align 1 _Z17ldg_lm_head_fusedPKfPK13__nv_bfloat16PfPiS5_Pji_param_2,
	.param .u64 .ptr .align 1 _Z17ldg_lm_head_fusedPKfPK13__nv_bfloat16PfPiS5_Pji_param_3,
	.param .u64 .ptr .align 1 _Z17ldg_lm_head_fusedPKfPK13__nv_bfloat16PfPiS5_Pji_param_4,
	.param .u64 .ptr .align 1 _Z17ldg_lm_head_fusedPKfPK13__nv_bfloat16PfPiS5_Pji_param_5,
	.param .u32 _Z17ldg_lm_head_fusedPKfPK13__nv_bfloat16PfPiS5_Pji_param_6
)
{
	.reg .pred 	%p<63>;
	.reg .b16 	%rs<65>;
	.reg .b32 	%r<174>;
	.reg .b32 	%f<244>;
	.reg .b64 	%rd<43>;
	// demoted variable
	.shared .align 16 .b8 _ZZ17ldg_lm_head_fusedPKfPK13__nv_bfloat16PfPiS5_PjiE8s_hidden[4096];
	// demoted variable
	.shared .align 4 .b8 _ZZ17ldg_lm_head_fusedPKfPK13__nv_bfloat16PfPiS5_PjiE8warp_max[32];
	// demoted variable
	.shared .align 4 .b8 _ZZ17ldg_lm_head_fusedPKfPK13__nv_bfloat16PfPiS5_PjiE8warp_idx[32];
	// demoted variable
	.shared .align 4 .b8 _ZZ17ldg_lm_head_fusedPKfPK13__nv_bfloat16PfPiS5_PjiE10s_max_vals[4096];
	// demoted variable
	.shared .align 4 .b8 _ZZ17ldg_lm_head_fusedPKfPK13__nv_bfloat16PfPiS5_PjiE10s_max_idxs[4096];
	ld.param.u64 	%rd11, [_Z17ldg_lm_head_fusedPKfPK13__nv_bfloat16PfPiS5_Pji_param_0];
	ld.param.u64 	%rd9, [_Z17ldg_lm_head_fusedPKfPK13__nv_bfloat16PfPiS5_Pji_param_1];
	ld.param.u64 	%rd12, [_Z17ldg_lm_head_fusedPKfPK13__nv_bfloat16PfPiS5_Pji_param_2];
	ld.param.u64 	%rd13, [_Z17ldg_lm_head_fusedPKfPK13__nv_bfloat16PfPiS5_Pji_param_3];
	ld.param.u64 	%rd14, [_Z17ldg_lm_head_fusedPKfPK13__nv_bfloat16PfPiS5_Pji_param_5];
	ld.param.u32 	%r47, [_Z17ldg_lm_head_fusedPKfPK13__nv_bfloat16PfPiS5_Pji_param_6];
	cvta.to.global.u64 	%rd15, %rd11;
	cvta.to.global.u64 	%rd1, %rd14;
	cvta.to.global.u64 	%rd2, %rd13;
	cvta.to.global.u64 	%rd3, %rd12;
	mov.u32 	%r1, %tid.x;
	shl.b32 	%r48, %r1, 2;
	mov.u32 	%r49, _ZZ17ldg_lm_head_fusedPKfPK13__nv_bfloat16PfPiS5_PjiE8s_hidden;
	add.s32 	%r159, %r49, %r48;
	mul.wide.u32 	%rd16, %r1, 4;
	add.s64 	%rd42, %rd15, %rd16;
	mov.u32 	%r160, %r1;
$L__BB2_1:
	ld.global.nc.f32 	%f62, [%rd42];
	st.shared.f32 	[%r159], %f62;
	add.s32 	%r5, %r160, 256;
	add.s32 	%r159, %r159, 1024;
	add.s64 	%rd42, %rd42, 1024;
	setp.lt.u32 	%p1, %r160, 768;
	mov.u32 	%r160, %r5;
	@%p1 bra 	$L__BB2_1;
	bar.sync 	0;
	shr.u32 	%r7, %r1, 5;
	and.b32  	%r8, %r1, 31;
	mov.u32 	%r52, %nctaid.x;
	add.s32 	%r53, %r52, 151935;
	div.u32 	%r54, %r53, %r52;
	mov.u32 	%r9, %ctaid.x;
	mul.lo.s32 	%r10, %r54, %r9;
	add.s32 	%r55, %r10, %r54;
	min.s32 	%r11, %r55, 151936;
	shl.b32 	%r56, %r7, 1;
	add.s32 	%r12, %r10, %r56;
	setp.ge.s32 	%p2, %r12, %r11;
	mov.b32 	%r167, -8388608;
	mov.b32 	%r164, -1;
	@%p2 bra 	$L__BB2_26;
	shl.b32 	%r58, %r8, 5;
	add.s32 	%r13, %r49, %r58;
	add.s32 	%r162, %r12, 1;
	shl.b32 	%r60, %r10, 10;
	shl.b32 	%r61, %r7, 11;
	add.s32 	%r161, %r60, %r61;
	mov.b32 	%r164, -1;
	mov.f32 	%f238, 0fFF800000;
$L__BB2_4:
	add.s32 	%r19, %r162, -1;
	setp.ge.s32 	%p3, %r19, %r11;
	ld.shared.v4.f32 	{%f2, %f3, %f4, %f5}, [%r13];
	ld.shared.v4.f32 	{%f6, %f7, %f8, %f9}, [%r13+16];
	cvt.s64.s32 	%rd17, %r161;
	shl.b32 	%r62, %r8, 3;
	cvt.u64.u32 	%rd18, %r62;
	add.s64 	%rd19, %rd17, %rd18;
	shl.b64 	%rd20, %rd19, 1;
	add.s64 	%rd7, %rd9, %rd20;
	mov.f32 	%f232, 0f00000000;
	@%p3 bra 	$L__BB2_6;
	// begin inline asm
	ld.global.L1::no_allocate.v4.b32 {%r63, %r64, %r65, %r66}, [%rd7];
	// end inline asm
	mov.b32 	{%rs1, %rs2}, %r63;
	// begin inline asm
	{ cvt.f32.bf16 %f65, %rs1;}

	// end inline asm
	// begin inline asm
	{ cvt.f32.bf16 %f66, %rs2;}

	// end inline asm
	mul.f32 	%f73, %f3, %f66;
	fma.rn.f32 	%f74, %f2, %f65, %f73;
	mov.b32 	{%rs3, %rs4}, %r64;
	// begin inline asm
	{ cvt.f32.bf16 %f67, %rs3;}

	// end inline asm
	fma.rn.f32 	%f75, %f4, %f67, %f74;
	// begin inline asm
	{ cvt.f32.bf16 %f68, %rs4;}

	// end inline asm
	fma.rn.f32 	%f76, %f5, %f68, %f75;
	mov.b32 	{%rs5, %rs6}, %r65;
	// begin inline asm
	{ cvt.f32.bf16 %f69, %rs5;}

	// end inline asm
	fma.rn.f32 	%f77, %f6, %f69, %f76;
	// begin inline asm
	{ cvt.f32.bf16 %f70, %rs6;}

	// end inline asm
	fma.rn.f32 	%f78, %f7, %f70, %f77;
	mov.b32 	{%rs7, %rs8}, %r66;
	// begin inline asm
	{ cvt.f32.bf16 %f71, %rs7;}

	// end inline asm
	fma.rn.f32 	%f79, %f8, %f71, %f78;
	// begin inline asm
	{ cvt.f32.bf16 %f72, %rs8;}

	// end inline asm
	fma.rn.f32 	%f80, %f9, %f72, %f79;
	add.f32 	%f232, %f80, 0f00000000;
$L__BB2_6:
	setp.ge.s32 	%p4, %r162, %r11;
	add.s32 	%r67, %r161, 1024;
	cvt.s64.s32 	%rd22, %r67;
	shl.b32 	%r68, %r8, 3;
	cvt.u64.u32 	%rd23, %r68;
	add.s64 	%rd24, %rd22, %rd23;
	shl.b64 	%rd25, %rd24, 1;
	add.s64 	%rd8, %rd9, %rd25;
	mov.f32 	%f233, 0f00000000;
	@%p4 bra 	$L__BB2_8;
	// begin inline asm
	ld.global.L1::no_allocate.v4.b32 {%r69, %r70, %r71, %r72}, [%rd8];
	// end inline asm
	mov.b32 	{%rs9, %rs10}, %r69;
	// begin inline asm
	{ cvt.f32.bf16 %f82, %rs9;}

	// end inline asm
	// begin inline asm
	{ cvt.f32.bf16 %f83, %rs10;}

	// end inline asm
	mul.f32 	%f90, %f3, %f83;
	fma.rn.f32 	%f91, %f2, %f82, %f90;
	mov.b32 	{%rs11, %rs12}, %r70;
	// begin inline asm
	{ cvt.f32.bf16 %f84, %rs11;}

	// end inline asm
	fma.rn.f32 	%f92, %f4, %f84, %f91;
	// begin inline asm
	{ cvt.f32.bf16 %f85, %rs12;}

	// end inline asm
	fma.rn.f32 	%f93, %f5, %f85, %f92;
	mov.b32 	{%rs13, %rs14}, %r71;
	// begin inline asm
	{ cvt.f32.bf16 %f86, %rs13;}

	// end inline asm
	fma.rn.f32 	%f94, %f6, %f86, %f93;
	// begin inline asm
	{ cvt.f32.bf16 %f87, %rs14;}

	// end inline asm
	fma.rn.f32 	%f95, %f7, %f87, %f94;
	mov.b32 	{%rs15, %rs16}, %r72;
	// begin inline asm
	{ cvt.f32.bf16 %f88, %rs15;}

	// end inline asm
	fma.rn.f32 	%f96, %f8, %f88, %f95;
	// begin inline asm
	{ cvt.f32.bf16 %f89, %rs16;}

	// end inline asm
	fma.rn.f32 	%f97, %f9, %f89, %f96;
	add.f32 	%f233, %f97, 0f00000000;
$L__BB2_8:
	ld.shared.v4.f32 	{%f14, %f15, %f16, %f17}, [%r13+1024];
	ld.shared.v4.f32 	{%f18, %f19, %f20, %f21}, [%r13+1040];
	@%p3 bra 	$L__BB2_10;
	add.s64 	%rd27, %rd7, 512;
	// begin inline asm
	ld.global.L1::no_allocate.v4.b32 {%r73, %r74, %r75, %r76}, [%rd27];
	// end inline asm
	mov.b32 	{%rs17, %rs18}, %r73;
	// begin inline asm
	{ cvt.f32.bf16 %f98, %rs17;}

	// end inline asm
	// begin inline asm
	{ cvt.f32.bf16 %f99, %rs18;}

	// end inline asm
	mul.f32 	%f106, %f15, %f99;
	fma.rn.f32 	%f107, %f14, %f98, %f106;
	mov.b32 	{%rs19, %rs20}, %r74;
	// begin inline asm
	{ cvt.f32.bf16 %f100, %rs19;}

	// end inline asm
	fma.rn.f32 	%f108, %f16, %f100, %f107;
	// begin inline asm
	{ cvt.f32.bf16 %f101, %rs20;}

	// end inline asm
	fma.rn.f32 	%f109, %f17, %f101, %f108;
	mov.b32 	{%rs21, %rs22}, %r75;
	// begin inline asm
	{ cvt.f32.bf16 %f102, %rs21;}

	// end inline asm
	fma.rn.f32 	%f110, %f18, %f102, %f109;
	// begin inline asm
	{ cvt.f32.bf16 %f103, %rs22;}

	// end inline asm
	fma.rn.f32 	%f111, %f19, %f103, %f110;
	mov.b32 	{%rs23, %rs24}, %r76;
	// begin inline asm
	{ cvt.f32.bf16 %f104, %rs23;}

	// end inline asm
	fma.rn.f32 	%f112, %f20, %f104, %f111;
	// begin inline asm
	{ cvt.f32.bf16 %f105, %rs24;}

	// end inline asm
	fma.rn.f32 	%f113, %f21, %f105, %f112;
	add.f32 	%f232, %f232, %f113;
$L__BB2_10:
	@%p4 bra 	$L__BB2_12;
	add.s64 	%rd28, %rd8, 512;
	// begin inline asm
	ld.global.L1::no_allocate.v4.b32 {%r77, %r78, %r79, %r80}, [%rd28];
	// end inline asm
	mov.b32 	{%rs25, %rs26}, %r77;
	// begin inline asm
	{ cvt.f32.bf16 %f114, %rs25;}

	// end inline asm
	// begin inline asm
	{ cvt.f32.bf16 %f115, %rs26;}

	// end inline asm
	mul.f32 	%f122, %f15, %f115;
	fma.rn.f32 	%f123, %f14, %f114, %f122;
	mov.b32 	{%rs27, %rs28}, %r78;
	// begin inline asm
	{ cvt.f32.bf16 %f116, %rs27;}

	// end inline asm
	fma.rn.f32 	%f124, %f16, %f116, %f123;
	// begin inline asm
	{ cvt.f32.bf16 %f117, %rs28;}

	// end inline asm
	fma.rn.f32 	%f125, %f17, %f117, %f124;
	mov.b32 	{%rs29, %rs30}, %r79;
	// begin inline asm
	{ cvt.f32.bf16 %f118, %rs29;}

	// end inline asm
	fma.rn.f32 	%f126, %f18, %f118, %f125;
	// begin inline asm
	{ cvt.f32.bf16 %f119, %rs30;}

	// end inline asm
	fma.rn.f32 	%f127, %f19, %f119, %f126;
	mov.b32 	{%rs31, %rs32}, %r80;
	// begin inline asm
	{ cvt.f32.bf16 %f120, %rs31;}

	// end inline asm
	fma.rn.f32 	%f128, %f20, %f120, %f127;
	// begin inline asm
	{ cvt.f32.bf16 %f121, %rs32;}

	// end inline asm
	fma.rn.f32 	%f129, %f21, %f121, %f128;
	add.f32 	%f233, %f233, %f129;
$L__BB2_12:
	ld.shared.v4.f32 	{%f26, %f27, %f28, %f29}, [%r13+2048];
	ld.shared.v4.f32 	{%f30, %f31, %f32, %f33}, [%r13+2064];
	@%p3 bra 	$L__BB2_14;
	add.s64 	%rd29, %rd7, 1024;
	// begin inline asm
	ld.global.L1::no_allocate.v4.b32 {%r81, %r82, %r83, %r84}, [%rd29];
	// end inline asm
	mov.b32 	{%rs33, %rs34}, %r81;
	// begin inline asm
	{ cvt.f32.bf16 %f130, %rs33;}

	// end inline asm
	// begin inline asm
	{ cvt.f32.bf16 %f131, %rs34;}

	// end inline asm
	mul.f32 	%f138, %f27, %f131;
	fma.rn.f32 	%f139, %f26, %f130, %f138;
	mov.b32 	{%rs35, %rs36}, %r82;
	// begin inline asm
	{ cvt.f32.bf16 %f132, %rs35;}

	// end inline asm
	fma.rn.f32 	%f140, %f28, %f132, %f139;
	// begin inline asm
	{ cvt.f32.bf16 %f133, %rs36;}

	// end inline asm
	fma.rn.f32 	%f141, %f29, %f133, %f140;
	mov.b32 	{%rs37, %rs38}, %r83;
	// begin inline asm
	{ cvt.f32.bf16 %f134, %rs37;}

	// end inline asm
	fma.rn.f32 	%f142, %f30, %f134, %f141;
	// begin inline asm
	{ cvt.f32.bf16 %f135, %rs38;}

	// end inline asm
	fma.rn.f32 	%f143, %f31, %f135, %f142;
	mov.b32 	{%rs39, %rs40}, %r84;
	// begin inline asm
	{ cvt.f32.bf16 %f136, %rs39;}

	// end inline asm
	fma.rn.f32 	%f144, %f32, %f136, %f143;
	// begin inline asm
	{ cvt.f32.bf16 %f137, %rs40;}

	// end inline asm
	fma.rn.f32 	%f145, %f33, %f137, %f144;
	add.f32 	%f232, %f232, %f145;
$L__BB2_14:
	@%p4 bra 	$L__BB2_16;
	add.s64 	%rd30, %rd8, 1024;
	// begin inline asm
	ld.global.L1::no_allocate.v4.b32 {%r85, %r86, %r87, %r88}, [%rd30];
	// end inline asm
	mov.b32 	{%rs41, %rs42}, %r85;
	// begin inline asm
	{ cvt.f32.bf16 %f146, %rs41;}

	// end inline asm
	// begin inline asm
	{ cvt.f32.bf16 %f147, %rs42;}

	// end inline asm
	mul.f32 	%f154, %f27, %f147;
	fma.rn.f32 	%f155, %f26, %f146, %f154;
	mov.b32 	{%rs43, %rs44}, %r86;
	// begin inline asm
	{ cvt.f32.bf16 %f148, %rs43;}

	// end inline asm
	fma.rn.f32 	%f156, %f28, %f148, %f155;
	// begin inline asm
	{ cvt.f32.bf16 %f149, %rs44;}

	// end inline asm
	fma.rn.f32 	%f157, %f29, %f149, %f156;
	mov.b32 	{%rs45, %rs46}, %r87;
	// begin inline asm
	{ cvt.f32.bf16 %f150, %rs45;}

	// end inline asm
	fma.rn.f32 	%f158, %f30, %f150, %f157;
	// begin inline asm
	{ cvt.f32.bf16 %f151, %rs46;}

	// end inline asm
	fma.rn.f32 	%f159, %f31, %f151, %f158;
	mov.b32 	{%rs47, %rs48}, %r88;
	// begin inline asm
	{ cvt.f32.bf16 %f152, %rs47;}

	// end inline asm
	fma.rn.f32 	%f160, %f32, %f152, %f159;
	// begin inline asm
	{ cvt.f32.bf16 %f153, %rs48;}

	// end inline asm
	fma.rn.f32 	%f161, %f33, %f153, %f160;
	add.f32 	%f233, %f233, %f161;
$L__BB2_16:
	ld.shared.v4.f32 	{%f38, %f39, %f40, %f41}, [%r13+3072];
	ld.shared.v4.f32 	{%f42, %f43, %f44, %f45}, [%r13+3088];
	@%p3 bra 	$L__BB2_18;
	add.s64 	%rd31, %rd7, 1536;
	// begin inline asm
	ld.global.L1::no_allocate.v4.b32 {%r89, %r90, %r91, %r92}, [%rd31];
	// end inline asm
	mov.b32 	{%rs49, %rs50}, %r89;
	// begin inline asm
	{ cvt.f32.bf16 %f162, %rs49;}

	// end inline asm
	// begin inline asm
	{ cvt.f32.bf16 %f163, %rs50;}

	// end inline asm
	mul.f32 	%f170, %f39, %f163;
	fma.rn.f32 	%f171, %f38, %f162, %f170;
	mov.b32 	{%rs51, %rs52}, %r90;
	// begin inline asm
	{ cvt.f32.bf16 %f164, %rs51;}

	// end inline asm
	fma.rn.f32 	%f172, %f40, %f164, %f171;
	// begin inline asm
	{ cvt.f32.bf16 %f165, %rs52;}

	// end inline asm
	fma.rn.f32 	%f173, %f41, %f165, %f172;
	mov.b32 	{%rs53, %rs54}, %r91;
	// begin inline asm
	{ cvt.f32.bf16 %f166, %rs53;}

	// end inline asm
	fma.rn.f32 	%f174, %f42, %f166, %f173;
	// begin inline asm
	{ cvt.f32.bf16 %f167, %rs54;}

	// end inline asm
	fma.rn.f32 	%f175, %f43, %f167, %f174;
	mov.b32 	{%rs55, %rs56}, %r92;
	// begin inline asm
	{ cvt.f32.bf16 %f168, %rs55;}

	// end inline asm
	fma.rn.f32 	%f176, %f44, %f168, %f175;
	// begin inline asm
	{ cvt.f32.bf16 %f169, %rs56;}

	// end inline asm
	fma.rn.f32 	%f177, %f45, %f169, %f176;
	add.f32 	%f232, %f232, %f177;
$L__BB2_18:
	@%p4 bra 	$L__BB2_20;
	add.s64 	%rd32, %rd8, 1536;
	// begin inline asm
	ld.global.L1::no_allocate.v4.b32 {%r93, %r94, %r95, %r96}, [%rd32];
	// end inline asm
	mov.b32 	{%rs57, %rs58}, %r93;
	// begin inline asm
	{ cvt.f32.bf16 %f178, %rs57;}

	// end inline asm
	// begin inline asm
	{ cvt.f32.bf16 %f179, %rs58;}

	// end inline asm
	mul.f32 	%f186, %f39, %f179;
	fma.rn.f32 	%f187, %f38, %f178, %f186;
	mov.b32 	{%rs59, %rs60}, %r94;
	// begin inline asm
	{ cvt.f32.bf16 %f180, %rs59;}

	// end inline asm
	fma.rn.f32 	%f188, %f40, %f180, %f187;
	// begin inline asm
	{ cvt.f32.bf16 %f181, %rs60;}

	// end inline asm
	fma.rn.f32 	%f189, %f41, %f181, %f188;
	mov.b32 	{%rs61, %rs62}, %r95;
	// begin inline asm
	{ cvt.f32.bf16 %f182, %rs61;}

	// end inline asm
	fma.rn.f32 	%f190, %f42, %f182, %f189;
	// begin inline asm
	{ cvt.f32.bf16 %f183, %rs62;}

	// end inline asm
	fma.rn.f32 	%f191, %f43, %f183, %f190;
	mov.b32 	{%rs63, %rs64}, %r96;
	// begin inline asm
	{ cvt.f32.bf16 %f184, %rs63;}

	// end inline asm
	fma.rn.f32 	%f192, %f44, %f184, %f191;
	// begin inline asm
	{ cvt.f32.bf16 %f185, %rs64;}

	// end inline asm
	fma.rn.f32 	%f193, %f45, %f185, %f192;
	add.f32 	%f233, %f233, %f193;
$L__BB2_20:
	setp.ge.s32 	%p11, %r19, %r11;
	@%p11 bra 	$L__BB2_22;
	setp.eq.s32 	%p12, %r8, 0;
	mov.b32 	%r97, %f232;
	shfl.sync.down.b32	%r98|%p13, %r97, 16, 31, -1;
	mov.b32 	%f194, %r98;
	add.f32 	%f195, %f232, %f194;
	mov.b32 	%r99, %f195;
	shfl.sync.down.b32	%r100|%p14, %r99, 8, 31, -1;
	mov.b32 	%f196, %r100;
	add.f32 	%f197, %f195, %f196;
	mov.b32 	%r101, %f197;
	shfl.sync.down.b32	%r102|%p15, %r101, 4, 31, -1;
	mov.b32 	%f198, %r102;
	add.f32 	%f199, %f197, %f198;
	mov.b32 	%r103, %f199;
	shfl.sync.down.b32	%r104|%p16, %r103, 2, 31, -1;
	mov.b32 	%f200, %r104;
	add.f32 	%f201, %f199, %f200;
	mov.b32 	%r105, %f201;
	shfl.sync.down.b32	%r106|%p17, %r105, 1, 31, -1;
	mov.b32 	%f202, %r106;
	add.f32 	%f203, %f201, %f202;
	setp.gt.f32 	%p18, %f203, %f238;
	and.pred  	%p19, %p12, %p18;
	selp.b32 	%r164, %r19, %r164, %p19;
	selp.f32 	%f238, %f203, %f238, %p19;
$L__BB2_22:
	setp.ge.s32 	%p20, %r162, %r11;
	@%p20 bra 	$L__BB2_24;
	setp.eq.s32 	%p21, %r8, 0;
	mov.b32 	%r107, %f233;
	shfl.sync.down.b32	%r108|%p22, %r107, 16, 31, -1;
	mov.b32 	%f205, %r108;
	add.f32 	%f206, %f233, %f205;
	mov.b32 	%r109, %f206;
	shfl.sync.down.b32	%r110|%p23, %r109, 8, 31, -1;
	mov.b32 	%f207, %r110;
	add.f32 	%f208, %f206, %f207;
	mov.b32 	%r111, %f208;
	shfl.sync.down.b32	%r112|%p24, %r111, 4, 31, -1;
	mov.b32 	%f209, %r112;
	add.f32 	%f210, %f208, %f209;
	mov.b32 	%r113, %f210;
	shfl.sync.down.b32	%r114|%p25, %r113, 2, 31, -1;
	mov.b32 	%f211, %r114;
	add.f32 	%f212, %f210, %f211;
	mov.b32 	%r115, %f212;
	shfl.sync.down.b32	%r116|%p26, %r115, 1, 31, -1;
	mov.b32 	%f213, %r116;
	add.f32 	%f214, %f212, %f213;
	setp.gt.f32 	%p27, %f214, %f238;
	and.pred  	%p28, %p21, %p27;
	selp.b32 	%r164, %r162, %r164, %p28;
	selp.f32 	%f238, %f214, %f238, %p28;
$L__BB2_24:
	add.s32 	%r24, %r162, 16;
	add.s32 	%r117, %r162, 15;
	add.s32 	%r161, %r161, 16384;
	setp.lt.s32 	%p29, %r117, %r11;
	mov.u32 	%r162, %r24;
	@%p29 bra 	$L__BB2_4;
	mov.b32 	%r167, %f238;
$L__BB2_26:
	shfl.sync.idx.b32	%r29|%p30, %r167, 0, 31, -1;
	shfl.sync.idx.b32	%r30|%p31, %r164, 0, 31, -1;
	setp.ne.s32 	%p32, %r8, 0;
	@%p32 bra 	$L__BB2_28;
	shl.b32 	%r118, %r7, 2;
	mov.u32 	%r119, _ZZ17ldg_lm_head_fusedPKfPK13__nv_bfloat16PfPiS5_PjiE8warp_max;
	add.s32 	%r120, %r119, %r118;
	st.shared.u32 	[%r120], %r29;
	mov.u32 	%r121, _ZZ17ldg_lm_head_fusedPKfPK13__nv_bfloat16PfPiS5_PjiE8warp_idx;
	add.s32 	%r122, %r121, %r118;
	st.shared.u32 	[%r122], %r30;
$L__BB2_28:
	bar.sync 	0;
	setp.gt.u32 	%p33, %r1, 31;
	@%p33 bra 	$L__BB2_33;
	setp.gt.u32 	%p34, %r8, 7;
	mov.b32 	%r168, -1;
	mov.f32 	%f240, 0fFF800000;
	@%p34 bra 	$L__BB2_31;
	shl.b32 	%r124, %r8, 2;
	mov.u32 	%r125, _ZZ17ldg_lm_head_fusedPKfPK13__nv_bfloat16PfPiS5_PjiE8warp_max;
	add.s32 	%r126, %r125, %r124;
	ld.shared.f32 	%f240, [%r126];
	mov.u32 	%r127, _ZZ17ldg_lm_head_fusedPKfPK13__nv_bfloat16PfPiS5_PjiE8warp_idx;
	add.s32 	%r128, %r127, %r124;
	ld.shared.u32 	%r168, [%r128];
$L__BB2_31:
	setp.ne.s32 	%p35, %r8, 0;
	mov.b32 	%r129, %f240;
	shfl.sync.down.b32	%r130|%p36, %r129, 16, 31, -1;
	mov.b32 	%f217, %r130;
	shfl.sync.down.b32	%r131|%p37, %r168, 16, 31, -1;
	setp.lt.f32 	%p38, %f240, %f217;
	selp.f32 	%f218, %f217, %f240, %p38;
	selp.b32 	%r132, %r131, %r168, %p38;
	mov.b32 	%r133, %f218;
	shfl.sync.down.b32	%r134|%p39, %r133, 8, 31, -1;
	mov.b32 	%f219, %r134;
	shfl.sync.down.b32	%r135|%p40, %r132, 8, 31, -1;
	setp.lt.f32 	%p41, %f218, %f219;
	selp.f32 	%f220, %f219, %f218, %p41;
	selp.b32 	%r136, %r135, %r132, %p41;
	mov.b32 	%r137, %f220;
	shfl.sync.down.b32	%r138|%p42, %r137, 4, 31, -1;
	mov.b32 	%f221, %r138;
	shfl.sync.down.b32	%r139|%p43, %r136, 4, 31, -1;
	setp.lt.f32 	%p44, %f220, %f221;
	selp.f32 	%f222, %f221, %f220, %p44;
	selp.b32 	%r140, %r139, %r136, %p44;
	mov.b32 	%r141, %f222;
	shfl.sync.down.b32	%r142|%p45, %r141, 2, 31, -1;
	mov.b32 	%f223, %r142;
	shfl.sync.down.b32	%r143|%p46, %r140, 2, 31, -1;
	setp.lt.f32 	%p47, %f222, %f223;
	selp.f32 	%f224, %f223, %f222, %p47;
	selp.b32 	%r144, %r143, %r140, %p47;
	mov.b32 	%r145, %f224;
	shfl.sync.down.b32	%r146|%p48, %r145, 1, 31, -1;
	mov.b32 	%f225, %r146;
	shfl.sync.down.b32	%r147|%p49, %r144, 1, 31, -1;
	setp.lt.f32 	%p50, %f224, %f225;
	selp.f32 	%f56, %f225, %f224, %p50;
	selp.b32 	%r33, %r147, %r144, %p50;
	@%p35 bra 	$L__BB2_33;
	mul.wide.u32 	%rd33, %r9, 4;
	add.s64 	%rd34, %rd3, %rd33;
	st.global.f32 	[%rd34], %f56;
	add.s64 	%rd35, %rd2, %rd33;
	st.global.u32 	[%rd35], %r33;
$L__BB2_33:
	bar.sync 	0;
	setp.ne.s32 	%p51, %r1, 0;
	@%p51 bra 	$L__BB2_50;
	membar.gl;
	atom.global.add.u32 	%r148, [%rd1], 1;
	setp.ne.s32 	%p53, %r9, 0;
	@%p53 bra 	$L__BB2_49;
$L__BB2_35:
	ld.volatile.global.u32 	%r149, [%rd1];
	setp.lt.u32 	%p54, %r149, %r47;
	@%p54 bra 	$L__BB2_35;
	membar.gl;
$L__BB2_37:
	bar.sync 	0;
	setp.ge.s32 	%p55, %r1, %r47;
	mov.b32 	%r171, -1;
	mov.f32 	%f242, 0fFF800000;
	@%p55 bra 	$L__BB2_42;
	mov.f32 	%f242, 0fFF800000;
	mov.b32 	%r171, -1;
	mov.u32 	%r34, %ntid.x;
	mov.u32 	%r169, %r1;
$L__BB2_39:
	mul.wide.s32 	%rd36, %r169, 4;
	add.s64 	%rd37, %rd3, %rd36;
	ld.global.f32 	%f58, [%rd37];
	setp.leu.f32 	%p56, %f58, %f242;
	@%p56 bra 	$L__BB2_41;
	add.s64 	%rd39, %rd2, %rd36;
	ld.global.u32 	%r171, [%rd39];
	mov.f32 	%f242, %f58;
$L__BB2_41:
	add.s32 	%r169, %r169, %r34;
	setp.lt.s32 	%p57, %r169, %r47;
	@%p57 bra 	$L__BB2_39;
$L__BB2_42:
	shl.b32 	%r152, %r1, 2;
	mov.u32 	%r153, _ZZ17ldg_lm_head_fusedPKfPK13__nv_bfloat16PfPiS5_PjiE10s_max_vals;
	add.s32 	%r41, %r153, %r152;
	st.shared.f32 	[%r41], %f242;
	mov.u32 	%r154, _ZZ17ldg_lm_head_fusedPKfPK13__nv_bfloat16PfPiS5_PjiE10s_max_idxs;
	add.s32 	%r42, %r154, %r152;
	st.shared.u32 	[%r42], %r171;
	bar.sync 	0;
	mov.u32 	%r173, %ntid.x;
	setp.lt.u32 	%p58, %r173, 2;
	@%p58 bra 	$L__BB2_47;
$L__BB2_43:
	mov.u32 	%r44, %r173;
	shr.u32 	%r173, %r44, 1;
	setp.ge.u32 	%p59, %r1, %r173;
	@%p59 bra 	$L__BB2_46;
	shl.b32 	%r46, %r173, 2;
	add.s32 	%r155, %r41, %r46;
	ld.shared.f32 	%f61, [%r155];
	ld.shared.f32 	%f228, [%r41];
	setp.leu.f32 	%p60, %f61, %f228;
	@%p60 bra 	$L__BB2_46;
	st.shared.f32 	[%r41], %f61;
	add.s32 	%r156, %r42, %r46;
	ld.shared.u32 	%r157, [%r156];
	st.shared.u32 	[%r42], %r157;
$L__BB2_46:
	bar.sync 	0;
	setp.gt.u32 	%p61, %r44, 3;
	@%p61 bra 	$L__BB2_43;
$L__BB2_47:
	setp.ne.s32 	%p62, %r1, 0;
	@%p62 bra 	$L__BB2_49;
	ld.param.u64 	%rd41, [_Z17ldg_lm_head_fusedPKfPK13__nv_bfloat16PfPiS5_Pji_param_4];
	ld.shared.u32 	%r158, [_ZZ17ldg_lm_head_fusedPKfPK13__nv_bfloat16PfPiS5_PjiE10s_max_idxs];
	cvta.to.global.u64 	%rd40, %rd41;
	st.global.u32 	[%rd40], %r158;
$L__BB2_49:
	ret;
$L__BB2_50:
	setp.eq.s32 	%p52, %r9, 0;
	@%p52 bra 	$L__BB2_37;
	bra.uni 	$L__BB2_49;

}
	// .globl	_Z28ldg_decode_kernel_persistentPK13__nv_bfloat16PK15LDGLayerWeightsS1_S1_S1_PS_S5_S5_PfS6_S6_S6_S6_S6_S6_S6_PjS7_S7_S7_iPKiS9_if
.visible .entry _Z28ldg_decode_kernel_persistentPK13__nv_bfloat16PK15LDGLayerWeightsS1_S1_S1_PS_S5_S5_PfS6_S6_S6_S6_S6_S6_S6_PjS7_S7_S7_iPKiS9_if(
	.param .u64 .ptr .align 1 _Z28ldg_decode_kernel_persistentPK13__nv_bfloat16PK15LDGLayerWeightsS1_S1_S1_PS_S5_S5_PfS6_S6_S6_S6_S6_S6_S6_PjS7_S7_S7_iPKiS9_if_param_0,
	.param .u64 .ptr .align 1 _Z28ldg_decode_kernel_persistentPK13__nv_bfloat16PK15LDGLayerWeightsS1_S1_S1_PS_S5_S5_PfS6_S6_S6_S6_S6_S6_S6_PjS7_S7_S7_iPKiS9_if_param_1,
	.param .u64 .ptr .align 1 _Z28ldg_decode_kernel_persistentPK13__nv_bfloat16PK15LDGLayerWeightsS1_S1_S1_PS_S5_S5_PfS6_S6_S6_S6_S6_S6_S6_PjS7_S7_S7_iPKiS9_if_param_2,
	.param .u64 .ptr .align 1 _Z28ldg_decode_kernel_persistentPK13__nv_bfloat16PK15LDGLayerWeightsS1_S1_S1_PS_S5_S5_PfS6_S6_S6_S6_S6_S6_S6_PjS7_S7_S7_iPKiS9_if_param_3,
	.param .u64 .ptr .align 1 _Z28ldg_decode_kernel_persistentPK13__nv_bfloat16PK15LDGLayerWeightsS1_S1_S1_PS_S5_S5_PfS6_S6_S6_S6_S6_S6_S6_PjS7_S7_S7_iPKiS9_if_param_4,
	.param .u64 .ptr .align 1 _Z28ldg_decode_kernel_persistentPK13__nv_bfloat16PK15LDGLayerWeightsS1_S1_S1_PS_S5_S5_PfS6_S6_S6_S6_S6_S6_S6_PjS7_S7_S7_iPKiS9_if_param_5,
	.param .u64 .ptr .align 1 _Z28ldg_decode_kernel_persistentPK13__nv_bfloat16PK15LDGLayerWeightsS1_S1_S1_PS_S5_S5_PfS6_S6_S6_S6_S6_S6_S6_PjS7_S7_S7_iPKiS9_if_param_6,
	.param .u64 .ptr .align 1 _Z28ldg_decode_kernel_persistentPK13__nv_bfloat16PK15LDGLayerWeightsS1_S1_S1_PS_S5_S5_PfS6_S6_S6_S6_S6_S6_S6_PjS7_S7_S7_iPKiS9_if_param_7,
	.param .u64 .ptr .align 1 _Z28ldg_decode_kernel_persistentPK13__nv_bfloat16PK15LDGLayerWeightsS1_S1_S1_PS_S5_S5_PfS6_S6_S6_S6_S6_S6_S6_PjS7_S7_S7_iPKiS9_if_param_8,
	.param .u64 .ptr .align 1 _Z28ldg_decode_kernel_persistentPK13__nv_bfloat16PK15LDGLayerWeightsS1_S1_S1_PS_S5_S5_PfS6_S6_S6_S6_S6_S6_S6_PjS7_S7_S7_iPKiS9_if_param_9,
	.param .u64 .ptr .align 1 _Z28ldg_decode_kernel_persistentPK13__nv_bfloat16PK15LDGLayerWeightsS1_S1_S1_PS_S5_S5_PfS6_S6_S6_S6_S6_S6_S6_PjS7_S7_S7_iPKiS9_if_param_10,
	.param .u64 .ptr .align 1 _Z28ldg_decode_kernel_persistentPK13__nv_bfloat16PK15LDGLayerWeightsS1_S1_S1_PS_S5_S5_PfS6_S6_S6_S6_S6_S6_S6_PjS7_S7_S7_iPKiS9_if_param_11,
	.param .u64 .ptr .align 1 _Z28ldg_decode_kernel_persistentPK13__nv_bfloat16PK15LDGLayerWeightsS1_S1_S1_PS_S5_S5_PfS6_S6_S6_S6_S6_S6_S6_PjS7_S7_S7_iPKiS9_if_param_12,
	.param .u64 .ptr .align 1 _Z28ldg_decode_kernel_persistentPK13__nv_bfloat16PK15LDGLayerWeightsS1_S1_S1_PS_S5_S5_PfS6_S6_S6_S6_S6_S6_S6_PjS7_S7_S7_iPKiS9_if_param_13,
	.param .u64 .ptr .align 1 _Z28ldg_decode_kernel_persistentPK13__nv_bfloat16PK15LDGLayerWeightsS1_S1_S1_PS_S5_S5_PfS6_S6_S6_S6_S6_S6_S6_PjS7_S7_S7_iPKiS9_if_param_14,
	.param .u64 .ptr .align 1 _Z28ldg_decode_kernel_persistentPK13__nv_bfloat16PK15LDGLayerWeightsS1_S1_S1_PS_S5_S5_PfS6_S6_S6_S6_S6_S6_S6_PjS7_S7_S7_iPKiS9_if_param_15,
	.param .u64 .ptr .align 1 _Z28ldg_decode_kernel_persistentPK13__nv_bfloat16PK15LDGLayerWeightsS1_S1_S1_PS_S5_S5_PfS6_S6_S6_S6_S6_S6_S6_PjS7_S7_S7_iPKiS9_if_param_16,
	.param .u64 .ptr .align 1 _Z28ldg_decode_kernel_persistentPK13__nv_bfloat16PK15LDGLayerWeightsS1_S1_S1_PS_S5_S5_PfS6_S6_S6_S6_S6_S6_S6_PjS7_S7_S7_iPKiS9_if_param_17,
	.param .u64 .ptr .align 1 _Z28ldg_decode_kernel_persistentPK13__nv_bfloat16PK15LDGLayerWeightsS1_S1_S1_PS_S5_S5_PfS6_S6_S6_S6_S6_S6_S6_PjS7_S7_S7_iPKiS9_if_param_18,
	.param .u64 .ptr .align 1 _Z28ldg_decode_kernel_persistentPK13__nv_bfloat16PK15LDGLayerWeightsS1_S1_S1_PS_S5_S5_PfS6_S6_S6_S6_S6_S6_S6_PjS7_S7_S7_iPKiS9_if_param_19,
	.param .u32 _Z28ldg_decode_kernel_persistentPK13__nv_bfloat16PK15LDGLayerWeightsS1_S1_S1_PS_S5_S5_PfS6_S6_S6_S6_S6_S6_S6_PjS7_S7_S7_iPKiS9_if_param_20,
	.param .u64 .ptr .align 1 _Z28ldg_decode_kernel_persistentPK13__nv_bfloat16PK15LDGLayerWeightsS1_S1_S1_PS_S5_S5_PfS6_S6_S6_S6_S6_S6_S6_PjS7_S7_S7_iPKiS9_if_param_21,
	.param .u64 .ptr .align 1 _Z28ldg_decode_kernel_persistentPK13__nv_bfloat16PK15LDGLayerWeightsS1_S1_S1_PS_S5_S5_PfS6_S6_S6_S6_S6_S6_S6_PjS7_S7_S7_iPKiS9_if_param_22,
	.param .u32 _Z28ldg_decode_kernel_persistentPK13__nv_bfloat16PK15LDGLayerWeightsS1_S1_S1_PS_S5_S5_PfS6_S6_S6_S6_S6_S6_S6_PjS7_S7_S7_iPKiS9_if_param_23,
	.param .f32 _Z28ldg_decode_kernel_persistentPK13__nv_bfloat16PK15LDGLayerWeightsS1_S1_S1_PS_S5_S5_PfS6_S6_S6_S6_S6_S6_S6_PjS7_S7_S7_iPKiS9_if_param_24
)
.maxntid 512
.minnctapersm 1
{
	.reg .pred 	%p<236>;
	.reg .b16 	%rs<260>;
	.reg .b32 	%r<597>;
	.reg .b32 	%f<1120>;
	.reg .b64 	%rd<239>;
	// demoted variable
	.shared .align 4 .b8 _ZZ28ldg_decode_kernel_persistentPK13__nv_bfloat16PK15LDGLayerWeightsS1_S1_S1_PS_S5_S5_PfS6_S6_S6_S6_S6_S6_S6_PjS7_S7_S7_iPKiS9_ifE11smem_reduce[64];
	ld.param.u64 	%rd62, [_Z28ldg_decode_kernel_persistentPK13__nv_bfloat16PK15LDGLayerWeightsS1_S1_S1_PS_S5_S5_PfS6_S6_S6_S6_S6_S6_S6_PjS7_S7_S7_iPKiS9_if_param_1];
	ld.param.u64 	%rd64, [_Z28ldg_decode_kernel_persistentPK13__nv_bfloat16PK15LDGLayerWeightsS1_S1_S1_PS_S5_S5_PfS6_S6_S6_S6_S6_S6_S6_PjS7_S7_S7_iPKiS9_if_param_3];
	ld.param.u64 	%rd65, [_Z28ldg_decode_kernel_persistentPK13__nv_bfloat16PK15LDGLayerWeightsS1_S1_S1_PS_S5_S5_PfS6_S6_S6_S6_S6_S6_S6_PjS7_S7_S7_iPKiS9_if_param_4];
	ld.param.u64 	%rd66, [_Z28ldg_decode_kernel_persistentPK13__nv_bfloat16PK15LDGLayerWeightsS1_S1_S1_PS_S5_S5_PfS6_S6_S6_S6_S6_S6_S6_PjS7_S7_S7_iPKiS9_if_param_5];
	ld.param.u64 	%rd67, [_Z28ldg_decode_kernel_persistentPK13__nv_bfloat16PK15LDGLayerWeightsS1_S1_S1_PS_S5_S5_PfS6_S6_S6_S6_S6_S6_S6_PjS7_S7_S7_iPKiS9_if_param_6];
	ld.param.u64 	%rd68, [_Z28ldg_decode_kernel_persistentPK13__nv_bfloat16PK15LDGLayerWeightsS1_S1_S1_PS_S5_S5_PfS6_S6_S6_S6_S6_S6_S6_PjS7_S7_S7_iPKiS9_if_param_7];
	ld.param.u64 	%rd73, [_Z28ldg_decode_kernel_persistentPK13__nv_bfloat16PK15LDGLayerWeightsS1_S1_S1_PS_S5_S5_PfS6_S6_S6_S6_S6_S6_S6_PjS7_S7_S7_iPKiS9_if_param_8];
	ld.param.u64 	%rd74, [_Z28ldg_decode_kernel_persistentPK13__nv_bfloat16PK15LDGLayerWeightsS1_S1_S1_PS_S5_S5_PfS6_S6_S6_S6_S6_S6_S6_PjS7_S7_S7_iPKiS9_if_param_9];
	ld.param.u64 	%rd75, [_Z28ldg_decode_kernel_persistentPK13__nv_bfloat16PK15LDGLayerWeightsS1_S1_S1_PS_S5_S5_PfS6_S6_S6_S6_S6_S6_S6_PjS7_S7_S7_iPKiS9_if_param_11];
	ld.param.u64 	%rd76, [_Z28ldg_decode_kernel_persistentPK13__nv_bfloat16PK15LDGLayerWeightsS1_S1_S1_PS_S5_S5_PfS6_S6_S6_S6_S6_S6_S6_PjS7_S7_S7_iPKiS9_if_param_12];
	ld.param.u64 	%rd77, [_Z28ldg_decode_kernel_persistentPK13__nv_bfloat16PK15LDGLayerWeightsS1_S1_S1_PS_S5_S5_PfS6_S6_S6_S6_S6_S6_S6_PjS7_S7_S7_iPKiS9_if_param_13];
	ld.param.u64 	%rd78, [_Z28ldg_decode_kernel_persistentPK13__nv_bfloat16PK15LDGLayerWeightsS1_S1_S1_PS_S5_S5_PfS6_S6_S6_S6_S6_S6_S6_PjS7_S7_S7_iPKiS9_if_param_14];
	ld.param.u64 	%rd79, [_Z28ldg_decode_kernel_persistentPK13__nv_bfloat16PK15LDGLayerWeightsS1_S1_S1_PS_S5_S5_PfS6_S6_S6_S6_S6_S6_S6_PjS7_S7_S7_iPKiS9_if_param_16];
	ld.param.u64 	%rd80, [_Z28ldg_decode_kernel_persistentPK13__nv_bfloat16PK15LDGLayerWeightsS1_S1_S1_PS_S5_S5_PfS6_S6_S6_S6_S6_S6_S6_PjS7_S7_S7_iPKiS9_if_param_17];
	ld.param.u64 	%rd71, [_Z28ldg_decode_kernel_persistentPK13__nv_bfloat16PK15LDGLayerWeightsS1_S1_S1_PS_S5_S5_PfS6_S6_S6_S6_S6_S6_S6_PjS7_S7_S7_iPKiS9_if_param_18];
	ld.param.u64 	%rd72, [_Z28ldg_decode_kernel_persistentPK13__nv_bfloat16PK15LDGLayerWeightsS1_S1_S1_PS_S5_S5_PfS6_S6_S6_S6_S6_S6_S6_PjS7_S7_S7_iPKiS9_if_param_19];
	ld.param.u64 	%rd81, [_Z28ldg_decode_kernel_persistentPK13__nv_bfloat16PK15LDGLayerWeightsS1_S1_S1_PS_S5_S5_PfS6_S6_S6_S6_S6_S6_S6_PjS7_S7_S7_iPKiS9_if_param_21];
	ld.param.u64 	%rd82, [_Z28ldg_decode_kernel_persistentPK13__nv_bfloat16PK15LDGLayerWeightsS1_S1_S1_PS_S5_S5_PfS6_S6_S6_S6_S6_S6_S6_PjS7_S7_S7_iPKiS9_if_param_22];
	ld.param.u32 	%r110, [_Z28ldg_decode_kernel_persistentPK13__nv_bfloat16PK15LDGLayerWeightsS1_S1_S1_PS_S5_S5_PfS6_S6_S6_S6_S6_S6_S6_PjS7_S7_S7_iPKiS9_if_param_23];
	ld.param.f32 	%f131, [_Z28ldg_decode_kernel_persistentPK13__nv_bfloat16PK15LDGLayerWeightsS1_S1_S1_PS_S5_S5_PfS6_S6_S6_S6_S6_S6_S6_PjS7_S7_S7_iPKiS9_if_param_24];
	cvta.to.global.u64 	%rd1, %rd75;
	cvta.to.global.u64 	%rd2, %rd76;
	cvta.to.global.u64 	%rd3, %rd77;
	cvta.to.global.u64 	%rd4, %rd78;
	cvta.to.global.u64 	%rd5, %rd74;
	cvta.to.global.u64 	%rd6, %rd68;
	cvta.to.global.u64 	%rd7, %rd73;
	cvta.to.global.u64 	%rd8, %rd72;
	cvta.to.global.u64 	%rd9, %rd71;
	cvta.to.global.u64 	%rd10, %rd80;
	cvta.to.global.u64 	%rd11, %rd79;
	cvta.to.global.u64 	%rd83, %rd82;
	cvta.to.global.u64 	%rd84, %rd81;
	ld.global.nc.u32 	%r1, [%rd84];
	ld.global.nc.u32 	%r2, [%rd83];
	mov.u32 	%r3, %ctaid.x;
	mov.u32 	%r4, %nctaid.x;
	mov.u32 	%r5, %tid.x;
	or.b32  	%r111, %r3, %r5;
	setp.ne.s32 	%p4, %r111, 0;
	@%p4 bra 	$L__BB3_2;
	mov.b32 	%r112, 0;
	st.global.u32 	[%rd11], %r112;
	st.global.u32 	[%rd10], %r112;
	atom.global.exch.b32 	%r113, [%rd9], 0;
	atom.global.exch.b32 	%r114, [%rd8], 0;
$L__BB3_2:
	bar.sync 	0;
	setp.ne.s32 	%p5, %r5, 0;
	@%p5 bra 	$L__BB3_7;
	// begin inline asm
	fence.acq_rel.gpu;
	// end inline asm
	atom.global.add.u32 	%r115, [%rd11], 1;
	add.s32 	%r116, %r4, -1;
	setp.eq.s32 	%p6, %r115, %r116;
	@%p6 bra 	$L__BB3_4;
	bra.uni 	$L__BB3_5;
$L__BB3_4:
	mov.b32 	%r118, 0;
	st.global.u32 	[%rd11], %r118;
	// begin inline asm
	fence.acq_rel.gpu;
	// end inline asm
	atom.global.add.u32 	%r119, [%rd10], 1;
	bra.uni 	$L__BB3_6;
$L__BB3_5:
	ld.volatile.global.u32 	%r117, [%rd10];
	setp.eq.s32 	%p7, %r117, 0;
	@%p7 bra 	$L__BB3_5;
$L__BB3_6:
	// begin inline asm
	fence.acq_rel.gpu;
	// end inline asm
$L__BB3_7:
	ld.param.u32 	%r564, [_Z28ldg_decode_kernel_persistentPK13__nv_bfloat16PK15LDGLayerWeightsS1_S1_S1_PS_S5_S5_PfS6_S6_S6_S6_S6_S6_S6_PjS7_S7_S7_iPKiS9_if_param_20];
	bar.sync 	0;
	setp.lt.s32 	%p8, %r564, 1;
	@%p8 bra 	$L__BB3_181;
	ld.param.u64 	%rd231, [_Z28ldg_decode_kernel_persistentPK13__nv_bfloat16PK15LDGLayerWeightsS1_S1_S1_PS_S5_S5_PfS6_S6_S6_S6_S6_S6_S6_PjS7_S7_S7_iPKiS9_if_param_10];
	shr.u32 	%r6, %r5, 5;
	and.b32  	%r7, %r5, 31;
	shl.b32 	%r123, %r5, 2;
	mov.u32 	%r124, _ZZ14ldg_matvec_qkvI14AtomicGridSyncEvRT_PK13__nv_bfloat16S5_S5_S5_S5_PfS6_S6_S6_S6_E6s_norm;
	add.s32 	%r8, %r124, %r123;
	setp.eq.s32 	%p9, %r3, 0;
	mul.wide.u32 	%rd85, %r5, 4;
	add.s64 	%rd12, %rd5, %rd85;
	setp.lt.u32 	%p10, %r5, 32;
	shl.b32 	%r125, %r5, 3;
	and.b32  	%r9, %r125, 248;
	add.s32 	%r10, %r4, -1;
	shl.b32 	%r126, %r1, 7;
	cvt.s64.s32 	%rd86, %r126;
	setp.lt.u32 	%p11, %r5, 256;
	and.pred  	%p1, %p9, %p11;
	shl.b32 	%r127, %r6, 7;
	cvt.u64.u32 	%rd13, %r127;
	mul.wide.u32 	%rd87, %r127, 4;
	add.s64 	%rd14, %rd1, %rd87;
	shl.b32 	%r11, %r110, 7;
	setp.lt.u32 	%p12, %r3, 16;
	and.pred  	%p2, %p12, %p10;
	setp.gt.u32 	%p13, %r3, 15;
	add.s32 	%r12, %r3, -16;
	add.s32 	%r128, %r4, -16;
	shl.b32 	%r129, %r128, 1;
	mul.hi.s32 	%r130, %r129, 780903145;
	shr.u32 	%r131, %r130, 31;
	shr.s32 	%r132, %r130, 1;
	add.s32 	%r133, %r132, %r131;
	mul.lo.s32 	%r134, %r128, 3;
	mul.hi.s32 	%r135, %r134, 780903145;
	shr.u32 	%r136, %r135, 31;
	shr.s32 	%r137, %r135, 1;
	add.s32 	%r13, %r137, %r136;
	max.s32 	%r14, %r133, 1;
	and.b32  	%r138, %r123, 124;
	cvt.u64.u32 	%rd15, %r138;
	add.s32 	%r15, %r5, -1;
	setp.ne.s32 	%p14, %r5, 0;
	and.pred  	%p3, %p13, %p14;
	add.s64 	%rd16, %rd7, %rd85;
	mov.u32 	%r139, _ZZ23ldg_o_proj_postnorm_mlpI14AtomicGridSyncEvRT_PK13__nv_bfloat16S5_S5_S5_S5_PKfPfS8_S8_PS3_E5s_act;
	add.s32 	%r16, %r139, %r123;
	cvt.u64.u32 	%rd17, %r7;
	or.b64  	%rd88, %rd86, %rd17;
	shl.b64 	%rd89, %rd88, 1;
	add.s64 	%rd18, %rd64, %rd89;
	add.s64 	%rd19, %rd65, %rd89;
	shl.b32 	%r140, %r3, 7;
	cvta.to.global.u64 	%rd20, %rd231;
	mul.wide.u32 	%rd90, %r140, 4;
	add.s64 	%rd21, %rd20, %rd90;
	cvta.to.global.u64 	%rd22, %rd62;
	cvta.to.global.u64 	%rd23, %rd66;
	cvta.to.global.u64 	%rd24, %rd67;
	shl.b32 	%r17, %r110, 10;
	mov.b32 	%r572, 1;
	mov.b32 	%r566, 0;
	shl.b32 	%r142, %r2, 10;
	not.pred 	%p48, %p1;
	not.pred 	%p60, %p2;
	not.pred 	%p145, %p3;
$L__BB3_9:
	ld.param.u64 	%rd230, [_Z28ldg_decode_kernel_persistentPK13__nv_bfloat16PK15LDGLayerWeightsS1_S1_S1_PS_S5_S5_PfS6_S6_S6_S6_S6_S6_S6_PjS7_S7_S7_iPKiS9_if_param_7];
	ld.param.u64 	%rd228, [_Z28ldg_decode_kernel_persistentPK13__nv_bfloat16PK15LDGLayerWeightsS1_S1_S1_PS_S5_S5_PfS6_S6_S6_S6_S6_S6_S6_PjS7_S7_S7_iPKiS9_if_param_0];
	setp.gt.u32 	%p15, %r5, 511;
	mul.wide.u32 	%rd92, %r566, 88;
	add.s64 	%rd25, %rd22, %rd92;
	mul.lo.s32 	%r141, %r17, %r566;
	cvt.s64.s32 	%rd26, %r141;
	setp.eq.s32 	%p16, %r566, 0;
	mul.wide.s32 	%rd93, %r142, 2;
	add.s64 	%rd94, %rd228, %rd93;
	selp.b64 	%rd95, %rd94, %rd230, %p16;
	ld.global.nc.u64 	%rd27, [%rd25];
	ld.global.nc.u64 	%rd28, [%rd25+8];
	ld.global.nc.u64 	%rd29, [%rd25+16];
	ld.global.nc.u64 	%rd30, [%rd25+24];
	mul.wide.u32 	%rd96, %r5, 2;
	add.s64 	%rd91, %rd95, %rd96;
	// begin inline asm
	ld.global.nc.b16 %rs1, [%rd91];
	// end inline asm
	// begin inline asm
	{ cvt.f32.bf16 %f132, %rs1;}

	// end inline asm
	st.shared.f32 	[%r8], %f132;
	fma.rn.f32 	%f1061, %f132, %f132, 0f00000000;
	@%p15 bra 	$L__BB3_11;
	add.s64 	%rd97, %rd91, 1024;
	// begin inline asm
	ld.global.nc.b16 %rs3, [%rd97];
	// end inline asm
	// begin inline asm
	{ cvt.f32.bf16 %f133, %rs3;}

	// end inline asm
	st.shared.f32 	[%r8+2048], %f133;
	fma.rn.f32 	%f1061, %f133, %f133, %f1061;
$L__BB3_11:
	setp.ne.s32 	%p17, %r3, 0;
	@%p17 bra 	$L__BB3_14;
	setp.gt.u32 	%p18, %r5, 511;
	st.global.f32 	[%rd12], %f132;
	@%p18 bra 	$L__BB3_14;
	ld.shared.f32 	%f134, [%r8+2048];
	st.global.f32 	[%rd12+2048], %f134;
$L__BB3_14:
	setp.ne.s32 	%p19, %r7, 0;
	mov.b32 	%r143, %f1061;
	shfl.sync.down.b32	%r144|%p20, %r143, 16, 31, -1;
	mov.b32 	%f135, %r144;
	add.f32 	%f136, %f1061, %f135;
	mov.b32 	%r145, %f136;
	shfl.sync.down.b32	%r146|%p21, %r145, 8, 31, -1;
	mov.b32 	%f137, %r146;
	add.f32 	%f138, %f136, %f137;
	mov.b32 	%r147, %f138;
	shfl.sync.down.b32	%r148|%p22, %r147, 4, 31, -1;
	mov.b32 	%f139, %r148;
	add.f32 	%f140, %f138, %f139;
	mov.b32 	%r149, %f140;
	shfl.sync.down.b32	%r150|%p23, %r149, 2, 31, -1;
	mov.b32 	%f141, %r150;
	add.f32 	%f142, %f140, %f141;
	mov.b32 	%r151, %f142;
	shfl.sync.down.b32	%r152|%p24, %r151, 1, 31, -1;
	mov.b32 	%f143, %r152;
	add.f32 	%f5, %f142, %f143;
	@%p19 bra 	$L__BB3_16;
	shl.b32 	%r153, %r6, 2;
	mov.u32 	%r154, _ZZ14ldg_matvec_qkvI14AtomicGridSyncEvRT_PK13__nv_bfloat16S5_S5_S5_S5_PfS6_S6_S6_S6_E11smem_reduce;
	add.s32 	%r155, %r154, %r153;
	st.shared.f32 	[%r155], %f5;
$L__BB3_16:
	setp.gt.u32 	%p25, %r5, 31;
	bar.sync 	0;
	@%p25 bra 	$L__BB3_21;
	setp.gt.u32 	%p26, %r7, 15;
	mov.f32 	%f1062, 0f00000000;
	@%p26 bra 	$L__BB3_19;
	shl.b32 	%r156, %r7, 2;
	mov.u32 	%r157, _ZZ14ldg_matvec_qkvI14AtomicGridSyncEvRT_PK13__nv_bfloat16S5_S5_S5_S5_PfS6_S6_S6_S6_E11smem_reduce;
	add.s32 	%r158, %r157, %r156;
	ld.shared.f32 	%f1062, [%r158];
$L__BB3_19:
	setp.ne.s32 	%p27, %r7, 0;
	mov.b32 	%r159, %f1062;
	shfl.sync.down.b32	%r160|%p28, %r159, 16, 31, -1;
	mov.b32 	%f145, %r160;
	add.f32 	%f146, %f1062, %f145;
	mov.b32 	%r161, %f146;
	shfl.sync.down.b32	%r162|%p29, %r161, 8, 31, -1;
	mov.b32 	%f147, %r162;
	add.f32 	%f148, %f146, %f147;
	mov.b32 	%r163, %f148;
	shfl.sync.down.b32	%r164|%p30, %r163, 4, 31, -1;
	mov.b32 	%f149, %r164;
	add.f32 	%f150, %f148, %f149;
	mov.b32 	%r165, %f150;
	shfl.sync.down.b32	%r166|%p31, %r165, 2, 31, -1;
	mov.b32 	%f151, %r166;
	add.f32 	%f152, %f150, %f151;
	mov.b32 	%r167, %f152;
	shfl.sync.down.b32	%r168|%p32, %r167, 1, 31, -1;
	mov.b32 	%f153, %r168;
	add.f32 	%f8, %f152, %f153;
	@%p27 bra 	$L__BB3_21;
	fma.rn.f32 	%f154, %f8, 0f3A800000, 0f358637BD;
	rsqrt.approx.f32 	%f155, %f154;
	st.shared.f32 	[_ZZ14ldg_matvec_qkvI14AtomicGridSyncEvRT_PK13__nv_bfloat16S5_S5_S5_S5_PfS6_S6_S6_S6_E11smem_reduce], %f155;
$L__BB3_21:
	setp.gt.u32 	%p33, %r5, 511;
	bar.sync 	0;
	ld.shared.f32 	%f9, [_ZZ14ldg_matvec_qkvI14AtomicGridSyncEvRT_PK13__nv_bfloat16S5_S5_S5_S5_PfS6_S6_S6_S6_E11smem_reduce];
	mul.wide.u32 	%rd99, %r5, 2;
	add.s64 	%rd98, %rd27, %rd99;
	// begin inline asm
	ld.global.nc.b16 %rs5, [%rd98];
	// end inline asm
	// begin inline asm
	{ cvt.f32.bf16 %f156, %rs5;}

	// end inline asm
	ld.shared.f32 	%f157, [%r8];
	mul.f32 	%f158, %f9, %f157;
	mul.f32 	%f159, %f156, %f158;
	st.shared.f32 	[%r8], %f159;
	@%p33 bra 	$L__BB3_23;
	add.s64 	%rd100, %rd98, 1024;
	// begin inline asm
	ld.global.nc.b16 %rs7, [%rd100];
	// end inline asm
	// begin inline asm
	{ cvt.f32.bf16 %f160, %rs7;}

	// end inline asm
	ld.shared.f32 	%f161, [%r8+2048];
	mul.f32 	%f162, %f9, %f161;
	mul.f32 	%f163, %f160, %f162;
	st.shared.f32 	[%r8+2048], %f163;
$L__BB3_23:
	bar.sync 	0;
	add.s32 	%r169, %r4, 4095;
	div.u32 	%r170, %r169, %r4;
	mul.lo.s32 	%r20, %r170, %r3;
	add.s32 	%r171, %r20, %r170;
	min.s32 	%r21, %r171, 4096;
	setp.ge.u32 	%p34, %r20, %r21;
	@%p34 bra 	$L__BB3_34;
	add.s32 	%r571, %r20, -3072;
	shl.b32 	%r172, %r20, 10;
	shl.b32 	%r173, %r6, 10;
	add.s32 	%r570, %r172, %r173;
	add.s32 	%r569, %r6, %r20;
	shl.b32 	%r568, %r569, 10;
	mul.wide.u32 	%rd101, %r569, 4;
	add.s64 	%rd235, %rd20, %rd101;
$L__BB3_25:
	mov.u32 	%r29, %r571;
	setp.ge.u32 	%p35, %r569, %r21;
	@%p35 bra 	$L__BB3_33;
	setp.gt.u32 	%p36, %r569, 2047;
	@%p36 bra 	$L__BB3_28;
	mul.wide.u32 	%rd106, %r568, 2;
	add.s64 	%rd236, %rd28, %rd106;
	mov.u64 	%rd237, %rd235;
	bra.uni 	$L__BB3_31;
$L__BB3_28:
	setp.gt.u32 	%p37, %r569, 3071;
	@%p37 bra 	$L__BB3_30;
	add.s32 	%r176, %r570, -2097152;
	mul.wide.u32 	%rd104, %r176, 2;
	add.s64 	%rd236, %rd29, %rd104;
	add.s32 	%r177, %r569, -2048;
	mul.wide.u32 	%rd105, %r177, 4;
	add.s64 	%rd237, %rd1, %rd105;
	bra.uni 	$L__BB3_31;
$L__BB3_30:
	add.s32 	%r174, %r570, -3145728;
	mul.wide.s32 	%rd102, %r174, 2;
	add.s64 	%rd236, %rd30, %rd102;
	add.s32 	%r175, %r569, -3072;
	mul.wide.u32 	%rd103, %r175, 4;
	add.s64 	%rd237, %rd2, %rd103;
$L__BB3_31:
	setp.ne.s32 	%p38, %r7, 0;
	mul.wide.u32 	%rd111, %r9, 2;
	add.s64 	%rd107, %rd236, %rd111;
	// begin inline asm
	ld.global.L1::no_allocate.v4.b32 {%r178, %r179, %r180, %r181}, [%rd107];
	// end inline asm
	shl.b32 	%r194, %r9, 2;
	mov.u32 	%r195, _ZZ14ldg_matvec_qkvI14AtomicGridSyncEvRT_PK13__nv_bfloat16S5_S5_S5_S5_PfS6_S6_S6_S6_E6s_norm;
	add.s32 	%r196, %r195, %r194;
	ld.shared.v4.f32 	{%f196, %f197, %f198, %f199}, [%r196];
	ld.shared.v4.f32 	{%f200, %f201, %f202, %f203}, [%r196+16];
	mov.b32 	{%rs9, %rs10}, %r178;
	// begin inline asm
	{ cvt.f32.bf16 %f164, %rs9;}

	// end inline asm
	// begin inline asm
	{ cvt.f32.bf16 %f165, %rs10;}

	// end inline asm
	mul.f32 	%f204, %f197, %f165;
	fma.rn.f32 	%f205, %f196, %f164, %f204;
	mov.b32 	{%rs11, %rs12}, %r179;
	// begin inline asm
	{ cvt.f32.bf16 %f166, %rs11;}

	// end inline asm
	fma.rn.f32 	%f206, %f198, %f166, %f205;
	// begin inline asm
	{ cvt.f32.bf16 %f167, %rs12;}

	// end inline asm
	fma.rn.f32 	%f207, %f199, %f167, %f206;
	mov.b32 	{%rs13, %rs14}, %r180;
	// begin inline asm
	{ cvt.f32.bf16 %f168, %rs13;}

	// end inline asm
	fma.rn.f32 	%f208, %f200, %f168, %f207;
	// begin inline asm
	{ cvt.f32.bf16 %f169, %rs14;}

	// end inline asm
	fma.rn.f32 	%f209, %f201, %f169, %f208;
	mov.b32 	{%rs15, %rs16}, %r181;
	// begin inline asm
	{ cvt.f32.bf16 %f170, %rs15;}

	// end inline asm
	fma.rn.f32 	%f210, %f202, %f170, %f209;
	// begin inline asm
	{ cvt.f32.bf16 %f171, %rs16;}

	// end inline asm
	fma.rn.f32 	%f211, %f203, %f171, %f210;
	add.f32 	%f212, %f211, 0f00000000;
	add.s64 	%rd108, %rd107, 512;
	// begin inline asm
	ld.global.L1::no_allocate.v4.b32 {%r182, %r183, %r184, %r185}, [%rd108];
	// end inline asm
	ld.shared.v4.f32 	{%f213, %f214, %f215, %f216}, [%r196+1024];
	ld.shared.v4.f32 	{%f217, %f218, %f219, %f220}, [%r196+1040];
	mov.b32 	{%rs17, %rs18}, %r182;
	// begin inline asm
	{ cvt.f32.bf16 %f172, %rs17;}

	// end inline asm
	// begin inline asm
	{ cvt.f32.bf16 %f173, %rs18;}

	// end inline asm
	mul.f32 	%f221, %f214, %f173;
	fma.rn.f32 	%f222, %f213, %f172, %f221;
	mov.b32 	{%rs19, %rs20}, %r183;
	// begin inline asm
	{ cvt.f32.bf16 %f174, %rs19;}

	// end inline asm
	fma.rn.f32 	%f223, %f215, %f174, %f222;
	// begin inline asm
	{ cvt.f32.bf16 %f175, %rs20;}

	// end inline asm
	fma.rn.f32 	%f224, %f216, %f175, %f223;
	mov.b32 	{%rs21, %rs22}, %r184;
	// begin inline asm
	{ cvt.f32.bf16 %f176, %rs21;}

	// end inline asm
	fma.rn.f32 	%f225, %f217, %f176, %f224;
	// begin inline asm
	{ cvt.f32.bf16 %f177, %rs22;}

	// end inline asm
	fma.rn.f32 	%f226, %f218, %f177, %f225;
	mov.b32 	{%rs23, %rs24}, %r185;
	// begin inline asm
	{ cvt.f32.bf16 %f178, %rs23;}

	// end inline asm
	fma.rn.f32 	%f227, %f219, %f178, %f226;
	// begin inline asm
	{ cvt.f32.bf16 %f179, %rs24;}

	// end inline asm
	fma.rn.f32 	%f228, %f220, %f179, %f227;
	add.f32 	%f229, %f212, %f228;
	add.s64 	%rd109, %rd107, 1024;
	// begin inline asm
	ld.global.L1::no_allocate.v4.b32 {%r186, %r187, %r188, %r189}, [%rd109];
	// end inline asm
	ld.shared.v4.f32 	{%f230, %f231, %f232, %f233}, [%r196+2048];
	ld.shared.v4.f32 	{%f234, %f235, %f236, %f237}, [%r196+2064];
	mov.b32 	{%rs25, %rs26}, %r186;
	// begin inline asm
	{ cvt.f32.bf16 %f180, %rs25;}

	// end inline asm
	// begin inline asm
	{ cvt.f32.bf16 %f181, %rs26;}

	// end inline asm
	mul.f32 	%f238, %f231, %f181;
	fma.rn.f32 	%f239, %f230, %f180, %f238;
	mov.b32 	{%rs27, %rs28}, %r187;
	// begin inline asm
	{ cvt.f32.bf16 %f182, %rs27;}

	// end inline asm
	fma.rn.f32 	%f240, %f232, %f182, %f239;
	// begin inline asm
	{ cvt.f32.bf16 %f183, %rs28;}

	// end inline asm
	fma.rn.f32 	%f241, %f233, %f183, %f240;
	mov.b32 	{%rs29, %rs30}, %r188;
	// begin inline asm
	{ cvt.f32.bf16 %f184, %rs29;}

	// end inline asm
	fma.rn.f32 	%f242, %f234, %f184, %f241;
	// begin inline asm
	{ cvt.f32.bf16 %f185, %rs30;}

	// end inline asm
	fma.rn.f32 	%f243, %f235, %f185, %f242;
	mov.b32 	{%rs31, %rs32}, %r189;
	// begin inline asm
	{ cvt.f32.bf16 %f186, %rs31;}

	// end inline asm
	fma.rn.f32 	%f244, %f236, %f186, %f243;
	// begin inline asm
	{ cvt.f32.bf16 %f187, %rs32;}

	// end inline asm
	fma.rn.f32 	%f245, %f237, %f187, %f244;
	add.f32 	%f246, %f229, %f245;
	add.s64 	%rd110, %rd107, 1536;
	// begin inline asm
	ld.global.L1::no_allocate.v4.b32 {%r190, %r191, %r192, %r193}, [%rd110];
	// end inline asm
	ld.shared.v4.f32 	{%f247, %f248, %f249, %f250}, [%r196+3072];
	ld.shared.v4.f32 	{%f251, %f252, %f253, %f254}, [%r196+3088];
	mov.b32 	{%rs33, %rs34}, %r190;
	// begin inline asm
	{ cvt.f32.bf16 %f188, %rs33;}

	// end inline asm
	// begin inline asm
	{ cvt.f32.bf16 %f189, %rs34;}

	// end inline asm
	mul.f32 	%f255, %f248, %f189;
	fma.rn.f32 	%f256, %f247, %f188, %f255;
	mov.b32 	{%rs35, %rs36}, %r191;
	// begin inline asm
	{ cvt.f32.bf16 %f190, %rs35;}

	// end inline asm
	fma.rn.f32 	%f257, %f249, %f190, %f256;
	// begin inline asm
	{ cvt.f32.bf16 %f191, %rs36;}

	// end inline asm
	fma.rn.f32 	%f258, %f250, %f191, %f257;
	mov.b32 	{%rs37, %rs38}, %r192;
	// begin inline asm
	{ cvt.f32.bf16 %f192, %rs37;}

	// end inline asm
	fma.rn.f32 	%f259, %f251, %f192, %f258;
	// begin inline asm
	{ cvt.f32.bf16 %f193, %rs38;}

	// end inline asm
	fma.rn.f32 	%f260, %f252, %f193, %f259;
	mov.b32 	{%rs39, %rs40}, %r193;
	// begin inline asm
	{ cvt.f32.bf16 %f194, %rs39;}

	// end inline asm
	fma.rn.f32 	%f261, %f253, %f194, %f260;
	// begin inline asm
	{ cvt.f32.bf16 %f195, %rs40;}

	// end inline asm
	fma.rn.f32 	%f262, %f254, %f195, %f261;
	add.f32 	%f263, %f246, %f262;
	mov.b32 	%r197, %f263;
	shfl.sync.down.b32	%r198|%p39, %r197, 16, 31, -1;
	mov.b32 	%f264, %r198;
	add.f32 	%f265, %f263, %f264;
	mov.b32 	%r199, %f265;
	shfl.sync.down.b32	%r200|%p40, %r199, 8, 31, -1;
	mov.b32 	%f266, %r200;
	add.f32 	%f267, %f265, %f266;
	mov.b32 	%r201, %f267;
	shfl.sync.down.b32	%r202|%p41, %r201, 4, 31, -1;
	mov.b32 	%f268, %r202;
	add.f32 	%f269, %f267, %f268;
	mov.b32 	%r203, %f269;
	shfl.sync.down.b32	%r204|%p42, %r203, 2, 31, -1;
	mov.b32 	%f270, %r204;
	add.f32 	%f271, %f269, %f270;
	mov.b32 	%r205, %f271;
	shfl.sync.down.b32	%r206|%p43, %r205, 1, 31, -1;
	mov.b32 	%f272, %r206;
	add.f32 	%f10, %f271, %f272;
	@%p38 bra 	$L__BB3_33;
	st.global.f32 	[%rd237], %f10;
$L__BB3_33:
	add.s32 	%r571, %r29, 16;
	add.s32 	%r207, %r29, 3088;
	add.s32 	%r570, %r570, 16384;
	add.s32 	%r569, %r569, 16;
	add.s32 	%r568, %r568, 16384;
	add.s64 	%rd235, %rd235, 64;
	setp.lt.u32 	%p44, %r207, %r21;
	@%p44 bra 	$L__BB3_25;
$L__BB3_34:
	setp.ne.s32 	%p45, %r5, 0;
	bar.sync 	0;
	@%p45 bra 	$L__BB3_39;
	// begin inline asm
	fence.acq_rel.gpu;
	// end inline asm
	atom.global.add.u32 	%r208, [%rd11], 1;
	setp.eq.s32 	%p46, %r208, %r10;
	@%p46 bra 	$L__BB3_36;
	bra.uni 	$L__BB3_37;
$L__BB3_36:
	mov.b32 	%r210, 0;
	st.global.u32 	[%rd11], %r210;
	// begin inline asm
	fence.acq_rel.gpu;
	// end inline asm
	atom.global.add.u32 	%r211, [%rd10], 1;
	bra.uni 	$L__BB3_38;
$L__BB3_37:
	ld.volatile.global.u32 	%r209, [%rd10];
	setp.le.u32 	%p47, %r209, %r572;
	@%p47 bra 	$L__BB3_37;
$L__BB3_38:
	add.s32 	%r572, %r572, 1;
$L__BB3_39:
	bar.sync 	0;
	ld.global.nc.u64 	%rd43, [%rd25+32];
	ld.global.nc.u64 	%rd44, [%rd25+40];
	ld.global.nc.u64 	%rd45, [%rd25+48];
	ld.global.nc.u64 	%rd46, [%rd25+64];
	ld.global.nc.u64 	%rd47, [%rd25+72];
	ld.global.nc.u64 	%rd48, [%rd25+80];
	@%p48 bra 	$L__BB3_43;
	mov.f32 	%f1063, 0f00000000;
	mov.u32 	%r573, %r7;
$L__BB3_41:
	mul.wide.u32 	%rd112, %r573, 4;
	add.s64 	%rd113, %rd14, %rd112;
	ld.global.f32 	%f274, [%rd113];
	fma.rn.f32 	%f1063, %f274, %f274, %f1063;
	add.s32 	%r37, %r573, 32;
	setp.lt.u32 	%p49, %r573, 96;
	mov.u32 	%r573, %r37;
	@%p49 bra 	$L__BB3_41;
	mov.b32 	%r212, %f1063;
	shfl.sync.down.b32	%r213|%p50, %r212, 16, 31, -1;
	mov.b32 	%f295, %r213;
	add.f32 	%f296, %f1063, %f295;
	mov.b32 	%r214, %f296;
	shfl.sync.down.b32	%r215|%p51, %r214, 8, 31, -1;
	mov.b32 	%f297, %r215;
	add.f32 	%f298, %f296, %f297;
	mov.b32 	%r216, %f298;
	shfl.sync.down.b32	%r217|%p52, %r216, 4, 31, -1;
	mov.b32 	%f299, %r217;
	add.f32 	%f300, %f298, %f299;
	mov.b32 	%r218, %f300;
	shfl.sync.down.b32	%r219|%p53, %r218, 2, 31, -1;
	mov.b32 	%f301, %r219;
	add.f32 	%f302, %f300, %f301;
	mov.b32 	%r220, %f302;
	shfl.sync.down.b32	%r221|%p54, %r220, 1, 31, -1;
	mov.b32 	%f303, %r221;
	add.f32 	%f304, %f302, %f303;
	fma.rn.f32 	%f305, %f304, 0f3C000000, 0f358637BD;
	rsqrt.approx.f32 	%f306, %f305;
	mov.b32 	%r222, %f306;
	shfl.sync.idx.b32	%r223|%p55, %r222, 0, 31, -1;
	mov.b32 	%f307, %r223;
	shl.b64 	%rd126, %rd17, 2;
	add.s64 	%rd127, %rd14, %rd126;
	ld.global.f32 	%f308, [%rd127];
	mul.f32 	%f309, %f308, %f307;
	shl.b64 	%rd128, %rd17, 1;
	add.s64 	%rd114, %rd44, %rd128;
	// begin inline asm
	ld.global.nc.b16 %rs41, [%rd114];
	// end inline asm
	// begin inline asm
	{ cvt.f32.bf16 %f275, %rs41;}

	// end inline asm
	mul.f32 	%f310, %f309, %f275;
	ld.global.f32 	%f311, [%rd127+128];
	mul.f32 	%f312, %f311, %f307;
	add.s64 	%rd115, %rd114, 64;
	// begin inline asm
	ld.global.nc.b16 %rs43, [%rd115];
	// end inline asm
	// begin inline asm
	{ cvt.f32.bf16 %f276, %rs43;}

	// end inline asm
	mul.f32 	%f313, %f312, %f276;
	ld.global.f32 	%f314, [%rd127+256];
	mul.f32 	%f315, %f314, %f307;
	add.s64 	%rd116, %rd114, 128;
	// begin inline asm
	ld.global.nc.b16 %rs45, [%rd116];
	// end inline asm
	// begin inline asm
	{ cvt.f32.bf16 %f277, %rs45;}

	// end inline asm
	mul.f32 	%f316, %f315, %f277;
	ld.global.f32 	%f317, [%rd127+384];
	mul.f32 	%f318, %f317, %f307;
	add.s64 	%rd117, %rd114, 192;
	// begin inline asm
	ld.global.nc.b16 %rs47, [%rd117];
	// end inline asm
	// begin inline asm
	{ cvt.f32.bf16 %f278, %rs47;}

	// end inline asm
	mul.f32 	%f319, %f318, %f278;
	shl.b32 	%r224, %r1, 7;
	cvt.s64.s32 	%rd129, %r224;
	mul.lo.s32 	%r225, %r11, %r6;
	cvt.s64.s32 	%rd130, %r225;
	add.s64 	%rd131, %rd129, %rd130;
	add.s64 	%rd132, %rd131, %rd26;
	// begin inline asm
	ld.global.nc.b16 %rs49, [%rd18];
	// end inline asm
	// begin inline asm
	{ cvt.f32.bf16 %f279, %rs49;}

	// end inline asm
	// begin inline asm
	ld.global.nc.b16 %rs51, [%rd19];
	// end inline asm
	// begin inline asm
	{ cvt.f32.bf16 %f280, %rs51;}

	// end inline asm
	mov.b32 	%r226, %f316;
	shfl.sync.idx.b32	%r227|%p56, %r226, %r7, 31, -1;
	mov.b32 	%f320, %r227;
	mul.f32 	%f321, %f279, %f310;
	mul.f32 	%f322, %f280, %f320;
	sub.f32 	%f281, %f321, %f322;
	// begin inline asm
	{  cvt.rn.bf16.f32 %rs53, %f281;}

	// end inline asm
	add.s64 	%rd133, %rd132, %rd17;
	shl.b64 	%rd134, %rd133, 1;
	add.s64 	%rd135, %rd23, %rd134;
	st.global.u16 	[%rd135], %rs53;
	shl.b32 	%r228, %r6, 7;
	or.b32  	%r229, %r228, %r7;
	mul.wide.u32 	%rd136, %r229, 4;
	add.s64 	%rd137, %rd2, %rd136;
	ld.global.f32 	%f282, [%rd137];
	// begin inline asm
	{  cvt.rn.bf16.f32 %rs54, %f282;}

	// end inline asm
	add.s64 	%rd138, %rd24, %rd134;
	st.global.u16 	[%rd138], %rs54;
	add.s64 	%rd120, %rd18, 64;
	// begin inline asm
	ld.global.nc.b16 %rs55, [%rd120];
	// end inline asm
	// begin inline asm
	{ cvt.f32.bf16 %f283, %rs55;}

	// end inline asm
	add.s64 	%rd121, %rd19, 64;
	// begin inline asm
	ld.global.nc.b16 %rs57, [%rd121];
	// end inline asm
	// begin inline asm
	{ cvt.f32.bf16 %f284, %rs57;}

	// end inline asm
	mov.b32 	%r230, %f319;
	shfl.sync.idx.b32	%r231|%p57, %r230, %r7, 31, -1;
	mov.b32 	%f323, %r231;
	mul.f32 	%f324, %f283, %f313;
	mul.f32 	%f325, %f284, %f323;
	sub.f32 	%f285, %f324, %f325;
	// begin inline asm
	{  cvt.rn.bf16.f32 %rs59, %f285;}

	// end inline asm
	st.global.u16 	[%rd135+64], %rs59;
	ld.global.f32 	%f286, [%rd137+128];
	// begin inline asm
	{  cvt.rn.bf16.f32 %rs60, %f286;}

	// end inline asm
	st.global.u16 	[%rd138+64], %rs60;
	add.s64 	%rd122, %rd18, 128;
	// begin inline asm
	ld.global.nc.b16 %rs61, [%rd122];
	// end inline asm
	// begin inline asm
	{ cvt.f32.bf16 %f287, %rs61;}

	// end inline asm
	add.s64 	%rd123, %rd19, 128;
	// begin inline asm
	ld.global.nc.b16 %rs63, [%rd123];
	// end inline asm
	// begin inline asm
	{ cvt.f32.bf16 %f288, %rs63;}

	// end inline asm
	mov.b32 	%r232, %f310;
	shfl.sync.idx.b32	%r233|%p58, %r232, %r7, 31, -1;
	mov.b32 	%f326, %r233;
	mul.f32 	%f327, %f287, %f316;
	fma.rn.f32 	%f289, %f288, %f326, %f327;
	// begin inline asm
	{  cvt.rn.bf16.f32 %rs65, %f289;}

	// end inline asm
	st.global.u16 	[%rd135+128], %rs65;
	ld.global.f32 	%f290, [%rd137+256];
	// begin inline asm
	{  cvt.rn.bf16.f32 %rs66, %f290;}

	// end inline asm
	st.global.u16 	[%rd138+128], %rs66;
	add.s64 	%rd124, %rd18, 192;
	// begin inline asm
	ld.global.nc.b16 %rs67, [%rd124];
	// end inline asm
	// begin inline asm
	{ cvt.f32.bf16 %f291, %rs67;}

	// end inline asm
	add.s64 	%rd125, %rd19, 192;
	// begin inline asm
	ld.global.nc.b16 %rs69, [%rd125];
	// end inline asm
	// begin inline asm
	{ cvt.f32.bf16 %f292, %rs69;}

	// end inline asm
	mov.b32 	%r234, %f313;
	shfl.sync.idx.b32	%r235|%p59, %r234, %r7, 31, -1;
	mov.b32 	%f328, %r235;
	mul.f32 	%f329, %f291, %f319;
	fma.rn.f32 	%f293, %f292, %f328, %f329;
	// begin inline asm
	{  cvt.rn.bf16.f32 %rs71, %f293;}

	// end inline asm
	st.global.u16 	[%rd135+192], %rs71;
	ld.global.f32 	%f294, [%rd137+384];
	// begin inline asm
	{  cvt.rn.bf16.f32 %rs72, %f294;}

	// end inline asm
	st.global.u16 	[%rd138+192], %rs72;
$L__BB3_43:
	@%p60 bra 	$L__BB3_47;
	mov.f32 	%f1064, 0f00000000;
	mov.u32 	%r574, %r7;
$L__BB3_45:
	mul.wide.u32 	%rd139, %r574, 4;
	add.s64 	%rd140, %rd21, %rd139;
	ld.global.f32 	%f331, [%rd140];
	fma.rn.f32 	%f1064, %f331, %f331, %f1064;
	add.s32 	%r39, %r574, 32;
	setp.lt.u32 	%p61, %r574, 96;
	mov.u32 	%r574, %r39;
	@%p61 bra 	$L__BB3_45;
	mov.b32 	%r236, %f1064;
	shfl.sync.down.b32	%r237|%p62, %r236, 16, 31, -1;
	mov.b32 	%f344, %r237;
	add.f32 	%f345, %f1064, %f344;
	mov.b32 	%r238, %f345;
	shfl.sync.down.b32	%r239|%p63, %r238, 8, 31, -1;
	mov.b32 	%f346, %r239;
	add.f32 	%f347, %f345, %f346;
	mov.b32 	%r240, %f347;
	shfl.sync.down.b32	%r241|%p64, %r240, 4, 31, -1;
	mov.b32 	%f348, %r241;
	add.f32 	%f349, %f347, %f348;
	mov.b32 	%r242, %f349;
	shfl.sync.down.b32	%r243|%p65, %r242, 2, 31, -1;
	mov.b32 	%f350, %r243;
	add.f32 	%f351, %f349, %f350;
	mov.b32 	%r244, %f351;
	shfl.sync.down.b32	%r245|%p66, %r244, 1, 31, -1;
	mov.b32 	%f352, %r245;
	add.f32 	%f353, %f351, %f352;
	fma.rn.f32 	%f354, %f353, 0f3C000000, 0f358637BD;
	rsqrt.approx.f32 	%f355, %f354;
	mov.b32 	%r246, %f355;
	shfl.sync.idx.b32	%r247|%p67, %r246, 0, 31, -1;
	mov.b32 	%f356, %r247;
	shl.b64 	%rd153, %rd17, 2;
	add.s64 	%rd154, %rd21, %rd153;
	ld.global.f32 	%f357, [%rd154];
	mul.f32 	%f358, %f357, %f356;
	shl.b64 	%rd155, %rd17, 1;
	add.s64 	%rd141, %rd43, %rd155;
	// begin inline asm
	ld.global.nc.b16 %rs73, [%rd141];
	// end inline asm
	// begin inline asm
	{ cvt.f32.bf16 %f332, %rs73;}

	// end inline asm
	mul.f32 	%f359, %f358, %f332;
	ld.global.f32 	%f360, [%rd154+128];
	mul.f32 	%f361, %f360, %f356;
	add.s64 	%rd142, %rd141, 64;
	// begin inline asm
	ld.global.nc.b16 %rs75, [%rd142];
	// end inline asm
	// begin inline asm
	{ cvt.f32.bf16 %f333, %rs75;}

	// end inline asm
	mul.f32 	%f362, %f361, %f333;
	ld.global.f32 	%f363, [%rd154+256];
	mul.f32 	%f364, %f363, %f356;
	add.s64 	%rd143, %rd141, 128;
	// begin inline asm
	ld.global.nc.b16 %rs77, [%rd143];
	// end inline asm
	// begin inline asm
	{ cvt.f32.bf16 %f334, %rs77;}

	// end inline asm
	mul.f32 	%f365, %f364, %f334;
	ld.global.f32 	%f366, [%rd154+384];
	mul.f32 	%f367, %f366, %f356;
	add.s64 	%rd144, %rd141, 192;
	// begin inline asm
	ld.global.nc.b16 %rs79, [%rd144];
	// end inline asm
	// begin inline asm
	{ cvt.f32.bf16 %f335, %rs79;}

	// end inline asm
	mul.f32 	%f368, %f367, %f335;
	// begin inline asm
	ld.global.nc.b16 %rs81, [%rd18];
	// end inline asm
	// begin inline asm
	{ cvt.f32.bf16 %f336, %rs81;}

	// end inline asm
	// begin inline asm
	ld.global.nc.b16 %rs83, [%rd19];
	// end inline asm
	// begin inline asm
	{ cvt.f32.bf16 %f337, %rs83;}

	// end inline asm
	mov.b32 	%r248, %f365;
	shfl.sync.idx.b32	%r249|%p68, %r248, %r5, 31, -1;
	mov.b32 	%f369, %r249;
	mul.f32 	%f370, %f336, %f359;
	mul.f32 	%f371, %f337, %f369;
	sub.f32 	%f372, %f370, %f371;
	st.global.f32 	[%rd154], %f372;
	add.s64 	%rd147, %rd18, 64;
	// begin inline asm
	ld.global.nc.b16 %rs85, [%rd147];
	// end inline asm
	// begin inline asm
	{ cvt.f32.bf16 %f338, %rs85;}

	// end inline asm
	add.s64 	%rd148, %rd19, 64;
	// begin inline asm
	ld.global.nc.b16 %rs87, [%rd148];
	// end inline asm
	// begin inline asm
	{ cvt.f32.bf16 %f339, %rs87;}

	// end inline asm
	mov.b32 	%r250, %f368;
	shfl.sync.idx.b32	%r251|%p69, %r250, %r5, 31, -1;
	mov.b32 	%f373, %r251;
	mul.f32 	%f374, %f338, %f362;
	mul.f32 	%f375, %f339, %f373;
	sub.f32 	%f376, %f374, %f375;
	st.global.f32 	[%rd154+128], %f376;
	add.s64 	%rd149, %rd18, 128;
	// begin inline asm
	ld.global.nc.b16 %rs89, [%rd149];
	// end inline asm
	// begin inline asm
	{ cvt.f32.bf16 %f340, %rs89;}

	// end inline asm
	add.s64 	%rd150, %rd19, 128;
	// begin inline asm
	ld.global.nc.b16 %rs91, [%rd150];
	// end inline asm
	// begin inline asm
	{ cvt.f32.bf16 %f341, %rs91;}

	// end inline asm
	mov.b32 	%r252, %f359;
	shfl.sync.idx.b32	%r253|%p70, %r252, %r5, 31, -1;
	mov.b32 	%f377, %r253;
	mul.f32 	%f378, %f340, %f365;
	fma.rn.f32 	%f379, %f341, %f377, %f378;
	st.global.f32 	[%rd154+256], %f379;
	add.s64 	%rd151, %rd18, 192;
	// begin inline asm
	ld.global.nc.b16 %rs93, [%rd151];
	// end inline asm
	// begin inline asm
	{ cvt.f32.bf16 %f342, %rs93;}

	// end inline asm
	add.s64 	%rd152, %rd19, 192;
	// begin inline asm
	ld.global.nc.b16 %rs95, [%rd152];
	// end inline asm
	// begin inline asm
	{ cvt.f32.bf16 %f343, %rs95;}

	// end inline asm
	mov.b32 	%r254, %f362;
	shfl.sync.idx.b32	%r255|%p71, %r254, %r5, 31, -1;
	mov.b32 	%f380, %r255;
	mul.f32 	%f381, %f342, %f368;
	fma.rn.f32 	%f382, %f343, %f380, %f381;
	st.global.f32 	[%rd154+384], %f382;
$L__BB3_47:
	setp.lt.u32 	%p72, %r3, 16;
	@%p72 bra 	$L__BB3_69;
	setp.le.s32 	%p73, %r14, %r12;
	@%p73 bra 	$L__BB3_58;
	add.s32 	%r268, %r14, 2097151;
	div.u32 	%r269, %r268, %r14;
	mul.lo.s32 	%r270, %r269, %r12;
	sub.s32 	%r271, 2097152, %r270;
	min.s32 	%r40, %r269, %r271;
	setp.ge.s32 	%p82, %r5, %r40;
	@%p82 bra 	$L__BB3_69;
	not.b32 	%r273, %r5;
	add.s32 	%r41, %r40, %r273;
	shr.u32 	%r274, %r41, 9;
	and.b32  	%r272, %r274, 3;
	setp.gt.s32 	%p83, %r272, 1;
	@%p83 bra 	$L__BB3_53;
	setp.eq.s32 	%p85, %r272, 0;
	@%p85 bra 	$L__BB3_52;
	bra.uni 	$L__BB3_55;
$L__BB3_52:
	add.s32 	%r575, %r5, 512;
	bra.uni 	$L__BB3_56;
$L__BB3_53:
	setp.eq.s32 	%p84, %r272, 2;
	mov.u32 	%r575, %r5;
	@%p84 bra 	$L__BB3_54;
	bra.uni 	$L__BB3_56;
$L__BB3_54:
	add.s32 	%r575, %r5, 1536;
	bra.uni 	$L__BB3_56;
$L__BB3_55:
	or.b32  	%r575, %r5, 1024;
$L__BB3_56:
	setp.lt.u32 	%p86, %r41, 1536;
	@%p86 bra 	$L__BB3_69;
$L__BB3_57:
	add.s32 	%r575, %r575, 2048;
	setp.lt.s32 	%p87, %r575, %r40;
	@%p87 bra 	$L__BB3_57;
	bra.uni 	$L__BB3_69;
$L__BB3_58:
	add.s32 	%r48, %r13, 3145727;
	add.s32 	%r49, %r14, %r13;
	setp.le.s32 	%p74, %r49, %r12;
	@%p74 bra 	$L__BB3_62;
	div.s32 	%r265, %r48, %r13;
	sub.s32 	%r266, %r14, %r12;
	mad.lo.s32 	%r267, %r266, %r265, 3145728;
	min.s32 	%r50, %r265, %r267;
	setp.ge.s32 	%p80, %r5, %r50;
	@%p80 bra 	$L__BB3_69;
	mov.u32 	%r577, %r5;
$L__BB3_61:
	add.s32 	%r577, %r577, 512;
	setp.lt.s32 	%p81, %r577, %r50;
	@%p81 bra 	$L__BB3_61;
	bra.uni 	$L__BB3_69;
$L__BB3_62:
	add.s32 	%r53, %r49, %r13;
	setp.le.s32 	%p75, %r53, %r12;
	@%p75 bra 	$L__BB3_66;
	div.s32 	%r262, %r48, %r13;
	sub.s32 	%r263, %r49, %r12;
	mad.lo.s32 	%r264, %r263, %r262, 3145728;
	min.s32 	%r54, %r262, %r264;
	setp.ge.s32 	%p78, %r5, %r54;
	@%p78 bra 	$L__BB3_69;
	mov.u32 	%r578, %r5;
$L__BB3_65:
	add.s32 	%r578, %r578, 512;
	setp.lt.s32 	%p79, %r578, %r54;
	@%p79 bra 	$L__BB3_65;
	bra.uni 	$L__BB3_69;
$L__BB3_66:
	sub.s32 	%r256, %r4, %r53;
	add.s32 	%r257, %r256, -16;
	add.s32 	%r258, %r256, 3145711;
	div.s32 	%r259, %r258, %r257;
	sub.s32 	%r260, %r53, %r12;
	mad.lo.s32 	%r261, %r260, %r259, 3145728;
	min.s32 	%r57, %r259, %r261;
	setp.ge.s32 	%p76, %r5, %r57;
	@%p76 bra 	$L__BB3_69;
	mov.u32 	%r579, %r5;
$L__BB3_68:
	add.s32 	%r579, %r579, 512;
	setp.lt.s32 	%p77, %r579, %r57;
	@%p77 bra 	$L__BB3_68;
$L__BB3_69:
	ld.param.u64 	%rd233, [_Z28ldg_decode_kernel_persistentPK13__nv_bfloat16PK15LDGLayerWeightsS1_S1_S1_PS_S5_S5_PfS6_S6_S6_S6_S6_S6_S6_PjS7_S7_S7_iPKiS9_if_param_18];
	setp.eq.s64 	%p88, %rd233, 0;
	@%p88 bra 	$L__BB3_78;
	setp.gt.u32 	%p89, %r3, 15;
	@%p89 bra 	$L__BB3_72;
	bar.sync 	0;
$L__BB3_72:
	or.b32  	%r275, %r3, %r5;
	setp.ne.s32 	%p90, %r275, 0;
	@%p90 bra 	$L__BB3_74;
	// begin inline asm
	fence.acq_rel.gpu;
	// end inline asm
	add.s32 	%r276, %r566, 1;
	atom.global.exch.b32 	%r277, [%rd9], %r276;
$L__BB3_74:
	add.s32 	%r278, %r3, -1;
	setp.gt.u32 	%p91, %r278, 14;
	@%p91 bra 	$L__BB3_84;
	setp.ne.s32 	%p92, %r5, 0;
	@%p92 bra 	$L__BB3_77;
$L__BB3_76:
	ld.volatile.global.u32 	%r279, [%rd9];
	setp.le.u32 	%p93, %r279, %r566;
	@%p93 bra 	$L__BB3_76;
$L__BB3_77:
	bar.sync 	0;
	bra.uni 	$L__BB3_84;
$L__BB3_78:
	setp.ne.s32 	%p94, %r5, 0;
	bar.sync 	0;
	@%p94 bra 	$L__BB3_83;
	// begin inline asm
	fence.acq_rel.gpu;
	// end inline asm
	atom.global.add.u32 	%r280, [%rd11], 1;
	setp.eq.s32 	%p95, %r280, %r10;
	@%p95 bra 	$L__BB3_80;
	bra.uni 	$L__BB3_81;
$L__BB3_80:
	mov.b32 	%r282, 0;
	st.global.u32 	[%rd11], %r282;
	// begin inline asm
	fence.acq_rel.gpu;
	// end inline asm
	atom.global.add.u32 	%r283, [%rd10], 1;
	bra.uni 	$L__BB3_82;
$L__BB3_81:
	ld.volatile.global.u32 	%r281, [%rd10];
	setp.le.u32 	%p96, %r281, %r572;
	@%p96 bra 	$L__BB3_81;
$L__BB3_82:
	add.s32 	%r572, %r572, 1;
$L__BB3_83:
	bar.sync 	0;
$L__BB3_84:
	setp.gt.u32 	%p97, %r3, 15;
	@%p97 bra 	$L__BB3_105;
	setp.lt.s32 	%p98, %r1, %r6;
	shl.b64 	%rd156, %rd15, 2;
	add.s64 	%rd157, %rd21, %rd156;
	ld.global.f32 	%f15, [%rd157];
	ld.global.f32 	%f16, [%rd157+4];
	ld.global.f32 	%f17, [%rd157+8];
	ld.global.f32 	%f18, [%rd157+12];
	mov.f32 	%f1087, 0fFF800000;
	mov.f32 	%f1083, 0f00000000;
	mov.f32 	%f1084, %f1083;
	mov.f32 	%f1085, %f1083;
	mov.f32 	%f1086, %f1083;
	mov.f32 	%f1088, %f1083;
	@%p98 bra 	$L__BB3_90;
	sub.s32 	%r284, %r1, %r6;
	and.b32  	%r285, %r284, 16;
	setp.ne.s32 	%p99, %r285, 0;
	shr.u32 	%r286, %r3, 1;
	mul.lo.s32 	%r287, %r11, %r286;
	cvt.s64.s32 	%rd158, %r287;
	add.s64 	%rd159, %rd26, %rd15;
	add.s64 	%rd49, %rd159, %rd158;
	mov.f32 	%f1087, 0fFF800000;
	mov.f32 	%f1088, 0f00000000;
	mov.u32 	%r583, %r6;
	mov.f32 	%f1086, %f1088;
	mov.f32 	%f1085, %f1088;
	mov.f32 	%f1084, %f1088;
	mov.f32 	%f1083, %f1088;
	@%p99 bra 	$L__BB3_88;
	add.s32 	%r583, %r6, 16;
	add.s64 	%rd162, %rd49, %rd13;
	shl.b64 	%rd163, %rd162, 1;
	add.s64 	%rd160, %rd66, %rd163;
	// begin inline asm
	ld.global.nc.v2.u32 {%r288,%r289}, [%rd160];
	// end inline asm
	mov.b32 	{%rs97, %rs98}, %r288;
	// begin inline asm
	{ cvt.f32.bf16 %f388, %rs97;}

	// end inline asm
	// begin inline asm
	{ cvt.f32.bf16 %f389, %rs98;}

	// end inline asm
	mul.f32 	%f402, %f16, %f389;
	fma.rn.f32 	%f403, %f15, %f388, %f402;
	mov.b32 	{%rs99, %rs100}, %r289;
	// begin inline asm
	{ cvt.f32.bf16 %f390, %rs99;}

	// end inline asm
	fma.rn.f32 	%f404, %f17, %f390, %f403;
	// begin inline asm
	{ cvt.f32.bf16 %f391, %rs100;}

	// end inline asm
	fma.rn.f32 	%f405, %f18, %f391, %f404;
	add.f32 	%f406, %f405, 0f00000000;
	mov.b32 	%r292, %f406;
	shfl.sync.down.b32	%r293|%p100, %r292, 16, 31, -1;
	mov.b32 	%f407, %r293;
	add.f32 	%f408, %f406, %f407;
	mov.b32 	%r294, %f408;
	shfl.sync.down.b32	%r295|%p101, %r294, 8, 31, -1;
	mov.b32 	%f409, %r295;
	add.f32 	%f410, %f408, %f409;
	mov.b32 	%r296, %f410;
	shfl.sync.down.b32	%r297|%p102, %r296, 4, 31, -1;
	mov.b32 	%f411, %r297;
	add.f32 	%f412, %f410, %f411;
	mov.b32 	%r298, %f412;
	shfl.sync.down.b32	%r299|%p103, %r298, 2, 31, -1;
	mov.b32 	%f413, %r299;
	add.f32 	%f414, %f412, %f413;
	mov.b32 	%r300, %f414;
	shfl.sync.down.b32	%r301|%p104, %r300, 1, 31, -1;
	mov.b32 	%f415, %r301;
	add.f32 	%f416, %f414, %f415;
	mul.f32 	%f417, %f131, %f416;
	mov.b32 	%r302, %f417;
	shfl.sync.idx.b32	%r303|%p105, %r302, 0, 31, -1;
	mov.b32 	%f418, %r303;
	max.f32 	%f1087, %f418, 0fFF800000;
	mov.f32 	%f419, 0fFF800000;
	sub.f32 	%f420, %f419, %f1087;
	mul.f32 	%f393, %f420, 0f3FB8AA3B;
	// begin inline asm
	ex2.approx.ftz.f32 %f392, %f393;
	// end inline asm
	mul.f32 	%f421, %f392, 0f00000000;
	sub.f32 	%f422, %f418, %f1087;
	mul.f32 	%f397, %f422, 0f3FB8AA3B;
	// begin inline asm
	ex2.approx.ftz.f32 %f394, %f397;
	// end inline asm
	add.f32 	%f1088, %f421, %f394;
	// begin inline asm
	ex2.approx.ftz.f32 %f396, %f397;
	// end inline asm
	add.s64 	%rd161, %rd67, %rd163;
	// begin inline asm
	ld.global.nc.v2.u32 {%r290,%r291}, [%rd161];
	// end inline asm
	mov.b32 	{%rs101, %rs102}, %r290;
	// begin inline asm
	{ cvt.f32.bf16 %f398, %rs101;}

	// end inline asm
	fma.rn.f32 	%f1083, %f396, %f398, %f421;
	// begin inline asm
	{ cvt.f32.bf16 %f399, %rs102;}

	// end inline asm
	fma.rn.f32 	%f1084, %f396, %f399, %f421;
	mov.b32 	{%rs103, %rs104}, %r291;
	// begin inline asm
	{ cvt.f32.bf16 %f400, %rs103;}

	// end inline asm
	fma.rn.f32 	%f1085, %f396, %f400, %f421;
	// begin inline asm
	{ cvt.f32.bf16 %f401, %rs104;}

	// end inline asm
	fma.rn.f32 	%f1086, %f396, %f401, %f421;
$L__BB3_88:
	sub.s32 	%r304, %r1, %r6;
	setp.lt.u32 	%p106, %r304, 16;
	@%p106 bra 	$L__BB3_90;
$L__BB3_89:
	shl.b32 	%r313, %r583, 7;
	cvt.u64.u32 	%rd168, %r313;
	add.s64 	%rd169, %rd49, %rd168;
	shl.b64 	%rd170, %rd169, 1;
	add.s64 	%rd164, %rd66, %rd170;
	// begin inline asm
	ld.global.nc.v2.u32 {%r305,%r306}, [%rd164];
	// end inline asm
	mov.b32 	{%rs105, %rs106}, %r305;
	// begin inline asm
	{ cvt.f32.bf16 %f423, %rs105;}

	// end inline asm
	// begin inline asm
	{ cvt.f32.bf16 %f424, %rs106;}

	// end inline asm
	mul.f32 	%f451, %f16, %f424;
	fma.rn.f32 	%f452, %f15, %f423, %f451;
	mov.b32 	{%rs107, %rs108}, %r306;
	// begin inline asm
	{ cvt.f32.bf16 %f425, %rs107;}

	// end inline asm
	fma.rn.f32 	%f453, %f17, %f425, %f452;
	// begin inline asm
	{ cvt.f32.bf16 %f426, %rs108;}

	// end inline asm
	fma.rn.f32 	%f454, %f18, %f426, %f453;
	add.f32 	%f455, %f454, 0f00000000;
	mov.b32 	%r314, %f455;
	shfl.sync.down.b32	%r315|%p107, %r314, 16, 31, -1;
	mov.b32 	%f456, %r315;
	add.f32 	%f457, %f455, %f456;
	mov.b32 	%r316, %f457;
	shfl.sync.down.b32	%r317|%p108, %r316, 8, 31, -1;
	mov.b32 	%f458, %r317;
	add.f32 	%f459, %f457, %f458;
	mov.b32 	%r318, %f459;
	shfl.sync.down.b32	%r319|%p109, %r318, 4, 31, -1;
	mov.b32 	%f460, %r319;
	add.f32 	%f461, %f459, %f460;
	mov.b32 	%r320, %f461;
	shfl.sync.down.b32	%r321|%p110, %r320, 2, 31, -1;
	mov.b32 	%f462, %r321;
	add.f32 	%f463, %f461, %f462;
	mov.b32 	%r322, %f463;
	shfl.sync.down.b32	%r323|%p111, %r322, 1, 31, -1;
	mov.b32 	%f464, %r323;
	add.f32 	%f465, %f463, %f464;
	mul.f32 	%f466, %f131, %f465;
	mov.b32 	%r324, %f466;
	shfl.sync.idx.b32	%r325|%p112, %r324, 0, 31, -1;
	mov.b32 	%f467, %r325;
	max.f32 	%f468, %f1087, %f467;
	sub.f32 	%f469, %f1087, %f468;
	mul.f32 	%f428, %f469, 0f3FB8AA3B;
	// begin inline asm
	ex2.approx.ftz.f32 %f427, %f428;
	// end inline asm
	sub.f32 	%f470, %f467, %f468;
	mul.f32 	%f432, %f470, 0f3FB8AA3B;
	// begin inline asm
	ex2.approx.ftz.f32 %f429, %f432;
	// end inline asm
	fma.rn.f32 	%f471, %f1088, %f427, %f429;
	// begin inline asm
	ex2.approx.ftz.f32 %f431, %f432;
	// end inline asm
	add.s64 	%rd165, %rd67, %rd170;
	// begin inline asm
	ld.global.nc.v2.u32 {%r307,%r308}, [%rd165];
	// end inline asm
	mov.b32 	{%rs109, %rs110}, %r307;
	// begin inline asm
	{ cvt.f32.bf16 %f433, %rs109;}

	// end inline asm
	mul.f32 	%f472, %f431, %f433;
	fma.rn.f32 	%f473, %f1083, %f427, %f472;
	// begin inline asm
	{ cvt.f32.bf16 %f434, %rs110;}

	// end inline asm
	mul.f32 	%f474, %f431, %f434;
	fma.rn.f32 	%f475, %f1084, %f427, %f474;
	mov.b32 	{%rs111, %rs112}, %r308;
	// begin inline asm
	{ cvt.f32.bf16 %f435, %rs111;}

	// end inline asm
	mul.f32 	%f476, %f431, %f435;
	fma.rn.f32 	%f477, %f1085, %f427, %f476;
	// begin inline asm
	{ cvt.f32.bf16 %f436, %rs112;}

	// end inline asm
	mul.f32 	%f478, %f431, %f436;
	fma.rn.f32 	%f479, %f1086, %f427, %f478;
	add.s32 	%r326, %r313, 2048;
	cvt.u64.u32 	%rd171, %r326;
	add.s64 	%rd172, %rd49, %rd171;
	shl.b64 	%rd173, %rd172, 1;
	add.s64 	%rd166, %rd66, %rd173;
	// begin inline asm
	ld.global.nc.v2.u32 {%r309,%r310}, [%rd166];
	// end inline asm
	mov.b32 	{%rs113, %rs114}, %r309;
	// begin inline asm
	{ cvt.f32.bf16 %f437, %rs113;}

	// end inline asm
	// begin inline asm
	{ cvt.f32.bf16 %f438, %rs114;}

	// end inline asm
	mul.f32 	%f480, %f16, %f438;
	fma.rn.f32 	%f481, %f15, %f437, %f480;
	mov.b32 	{%rs115, %rs116}, %r310;
	// begin inline asm
	{ cvt.f32.bf16 %f439, %rs115;}

	// end inline asm
	fma.rn.f32 	%f482, %f17, %f439, %f481;
	// begin inline asm
	{ cvt.f32.bf16 %f440, %rs116;}

	// end inline asm
	fma.rn.f32 	%f483, %f18, %f440, %f482;
	add.f32 	%f484, %f483, 0f00000000;
	mov.b32 	%r327, %f484;
	shfl.sync.down.b32	%r328|%p113, %r327, 16, 31, -1;
	mov.b32 	%f485, %r328;
	add.f32 	%f486, %f484, %f485;
	mov.b32 	%r329, %f486;
	shfl.sync.down.b32	%r330|%p114, %r329, 8, 31, -1;
	mov.b32 	%f487, %r330;
	add.f32 	%f488, %f486, %f487;
	mov.b32 	%r331, %f488;
	shfl.sync.down.b32	%r332|%p115, %r331, 4, 31, -1;
	mov.b32 	%f489, %r332;
	add.f32 	%f490, %f488, %f489;
	mov.b32 	%r333, %f490;
	shfl.sync.down.b32	%r334|%p116, %r333, 2, 31, -1;
	mov.b32 	%f491, %r334;
	add.f32 	%f492, %f490, %f491;
	mov.b32 	%r335, %f492;
	shfl.sync.down.b32	%r336|%p117, %r335, 1, 31, -1;
	mov.b32 	%f493, %r336;
	add.f32 	%f494, %f492, %f493;
	mul.f32 	%f495, %f131, %f494;
	mov.b32 	%r337, %f495;
	shfl.sync.idx.b32	%r338|%p118, %r337, 0, 31, -1;
	mov.b32 	%f496, %r338;
	max.f32 	%f1087, %f468, %f496;
	sub.f32 	%f497, %f468, %f1087;
	mul.f32 	%f442, %f497, 0f3FB8AA3B;
	// begin inline asm
	ex2.approx.ftz.f32 %f441, %f442;
	// end inline asm
	sub.f32 	%f498, %f496, %f1087;
	mul.f32 	%f446, %f498, 0f3FB8AA3B;
	// begin inline asm
	ex2.approx.ftz.f32 %f443, %f446;
	// end inline asm
	fma.rn.f32 	%f1088, %f471, %f441, %f443;
	// begin inline asm
	ex2.approx.ftz.f32 %f445, %f446;
	// end inline asm
	add.s64 	%rd167, %rd67, %rd173;
	// begin inline asm
	ld.global.nc.v2.u32 {%r311,%r312}, [%rd167];
	// end inline asm
	mov.b32 	{%rs117, %rs118}, %r311;
	// begin inline asm
	{ cvt.f32.bf16 %f447, %rs117;}

	// end inline asm
	mul.f32 	%f499, %f445, %f447;
	fma.rn.f32 	%f1083, %f473, %f441, %f499;
	// begin inline asm
	{ cvt.f32.bf16 %f448, %rs118;}

	// end inline asm
	mul.f32 	%f500, %f445, %f448;
	fma.rn.f32 	%f1084, %f475, %f441, %f500;
	mov.b32 	{%rs119, %rs120}, %r312;
	// begin inline asm
	{ cvt.f32.bf16 %f449, %rs119;}

	// end inline asm
	mul.f32 	%f501, %f445, %f449;
	fma.rn.f32 	%f1085, %f477, %f441, %f501;
	// begin inline asm
	{ cvt.f32.bf16 %f450, %rs120;}

	// end inline asm
	mul.f32 	%f502, %f445, %f450;
	fma.rn.f32 	%f1086, %f479, %f441, %f502;
	add.s32 	%r583, %r583, 32;
	setp.le.s32 	%p119, %r583, %r1;
	@%p119 bra 	$L__BB3_89;
$L__BB3_90:
	setp.ne.s32 	%p120, %r7, 0;
	@%p120 bra 	$L__BB3_92;
	shl.b32 	%r339, %r6, 2;
	mov.u32 	%r340, _ZZ13ldg_attentionI14AtomicGridSyncEvRT_PfS3_PKfP13__nv_bfloat16S7_S3_iifPKS6_S9_S9_S9_iS9_S9_S9_S9_PjSA_iE11s_max_score;
	add.s32 	%r341, %r340, %r339;
	st.shared.f32 	[%r341], %f1087;
	mov.u32 	%r342, _ZZ13ldg_attentionI14AtomicGridSyncEvRT_PfS3_PKfP13__nv_bfloat16S7_S3_iifPKS6_S9_S9_S9_iS9_S9_S9_S9_PjSA_iE9s_sum_exp;
	add.s32 	%r343, %r342, %r339;
	st.shared.f32 	[%r343], %f1088;
$L__BB3_92:
	setp.gt.u32 	%p121, %r5, 31;
	shl.b32 	%r344, %r6, 9;
	mov.u32 	%r345, _ZZ13ldg_attentionI14AtomicGridSyncEvRT_PfS3_PKfP13__nv_bfloat16S7_S3_iifPKS6_S9_S9_S9_iS9_S9_S9_S9_PjSA_iE9s_out_acc;
	add.s32 	%r346, %r345, %r344;
	shl.b32 	%r347, %r7, 4;
	add.s32 	%r348, %r346, %r347;
	st.shared.f32 	[%r348], %f1083;
	st.shared.f32 	[%r348+4], %f1084;
	st.shared.f32 	[%r348+8], %f1085;
	st.shared.f32 	[%r348+12], %f1086;
	bar.sync 	0;
	@%p121 bra 	$L__BB3_104;
	ld.shared.f32 	%f504, [_ZZ13ldg_attentionI14AtomicGridSyncEvRT_PfS3_PKfP13__nv_bfloat16S7_S3_iifPKS6_S9_S9_S9_iS9_S9_S9_S9_PjSA_iE11s_max_score];
	ld.shared.f32 	%f505, [_ZZ13ldg_attentionI14AtomicGridSyncEvRT_PfS3_PKfP13__nv_bfloat16S7_S3_iifPKS6_S9_S9_S9_iS9_S9_S9_S9_PjSA_iE11s_max_score+4];
	setp.equ.f32 	%p122, %f505, 0fFF800000;
	max.f32 	%f506, %f504, %f505;
	selp.f32 	%f507, %f504, %f506, %p122;
	ld.shared.f32 	%f508, [_ZZ13ldg_attentionI14AtomicGridSyncEvRT_PfS3_PKfP13__nv_bfloat16S7_S3_iifPKS6_S9_S9_S9_iS9_S9_S9_S9_PjSA_iE11s_max_score+8];
	setp.equ.f32 	%p123, %f508, 0fFF800000;
	max.f32 	%f509, %f507, %f508;
	selp.f32 	%f510, %f507, %f509, %p123;
	ld.shared.f32 	%f511, [_ZZ13ldg_attentionI14AtomicGridSyncEvRT_PfS3_PKfP13__nv_bfloat16S7_S3_iifPKS6_S9_S9_S9_iS9_S9_S9_S9_PjSA_iE11s_max_score+12];
	setp.equ.f32 	%p124, %f511, 0fFF800000;
	max.f32 	%f512, %f510, %f511;
	selp.f32 	%f513, %f510, %f512, %p124;
	ld.shared.f32 	%f514, [_ZZ13ldg_attentionI14AtomicGridSyncEvRT_PfS3_PKfP13__nv_bfloat16S7_S3_iifPKS6_S9_S9_S9_iS9_S9_S9_S9_PjSA_iE11s_max_score+16];
	setp.equ.f32 	%p125, %f514, 0fFF800000;
	max.f32 	%f515, %f513, %f514;
	selp.f32 	%f516, %f513, %f515, %p125;
	ld.shared.f32 	%f517, [_ZZ13ldg_attentionI14AtomicGridSyncEvRT_PfS3_PKfP13__nv_bfloat16S7_S3_iifPKS6_S9_S9_S9_iS9_S9_S9_S9_PjSA_iE11s_max_score+20];
	setp.equ.f32 	%p126, %f517, 0fFF800000;
	max.f32 	%f518, %f516, %f517;
	selp.f32 	%f519, %f516, %f518, %p126;
	ld.shared.f32 	%f520, [_ZZ13ldg_attentionI14AtomicGridSyncEvRT_PfS3_PKfP13__nv_bfloat16S7_S3_iifPKS6_S9_S9_S9_iS9_S9_S9_S9_PjSA_iE11s_max_score+24];
	setp.equ.f32 	%p127, %f520, 0fFF800000;
	max.f32 	%f521, %f519, %f520;
	selp.f32 	%f522, %f519, %f521, %p127;
	ld.shared.f32 	%f523, [_ZZ13ldg_attentionI14AtomicGridSyncEvRT_PfS3_PKfP13__nv_bfloat16S7_S3_iifPKS6_S9_S9_S9_iS9_S9_S9_S9_PjSA_iE11s_max_score+28];
	setp.equ.f32 	%p128, %f523, 0fFF800000;
	max.f32 	%f524, %f522, %f523;
	selp.f32 	%f525, %f522, %f524, %p128;
	ld.shared.f32 	%f526, [_ZZ13ldg_attentionI14AtomicGridSyncEvRT_PfS3_PKfP13__nv_bfloat16S7_S3_iifPKS6_S9_S9_S9_iS9_S9_S9_S9_PjSA_iE11s_max_score+32];
	setp.equ.f32 	%p129, %f526, 0fFF800000;
	max.f32 	%f527, %f525, %f526;
	selp.f32 	%f528, %f525, %f527, %p129;
	ld.shared.f32 	%f529, [_ZZ13ldg_attentionI14AtomicGridSyncEvRT_PfS3_PKfP13__nv_bfloat16S7_S3_iifPKS6_S9_S9_S9_iS9_S9_S9_S9_PjSA_iE11s_max_score+36];
	setp.equ.f32 	%p130, %f529, 0fFF800000;
	max.f32 	%f530, %f528, %f529;
	selp.f32 	%f531, %f528, %f530, %p130;
	ld.shared.f32 	%f532, [_ZZ13ldg_attentionI14AtomicGridSyncEvRT_PfS3_PKfP13__nv_bfloat16S7_S3_iifPKS6_S9_S9_S9_iS9_S9_S9_S9_PjSA_iE11s_max_score+40];
	setp.equ.f32 	%p131, %f532, 0fFF800000;
	max.f32 	%f533, %f531, %f532;
	selp.f32 	%f534, %f531, %f533, %p131;
	ld.shared.f32 	%f535, [_ZZ13ldg_attentionI14AtomicGridSyncEvRT_PfS3_PKfP13__nv_bfloat16S7_S3_iifPKS6_S9_S9_S9_iS9_S9_S9_S9_PjSA_iE11s_max_score+44];
	setp.equ.f32 	%p132, %f535, 0fFF800000;
	max.f32 	%f536, %f534, %f535;
	selp.f32 	%f537, %f534, %f536, %p132;
	ld.shared.f32 	%f538, [_ZZ13ldg_attentionI14AtomicGridSyncEvRT_PfS3_PKfP13__nv_bfloat16S7_S3_iifPKS6_S9_S9_S9_iS9_S9_S9_S9_PjSA_iE11s_max_score+48];
	setp.equ.f32 	%p133, %f538, 0fFF800000;
	max.f32 	%f539, %f537, %f538;
	selp.f32 	%f540, %f537, %f539, %p133;
	ld.shared.f32 	%f541, [_ZZ13ldg_attentionI14AtomicGridSyncEvRT_PfS3_PKfP13__nv_bfloat16S7_S3_iifPKS6_S9_S9_S9_iS9_S9_S9_S9_PjSA_iE11s_max_score+52];
	setp.equ.f32 	%p134, %f541, 0fFF800000;
	max.f32 	%f542, %f540, %f541;
	selp.f32 	%f543, %f540, %f542, %p134;
	ld.shared.f32 	%f544, [_ZZ13ldg_attentionI14AtomicGridSyncEvRT_PfS3_PKfP13__nv_bfloat16S7_S3_iifPKS6_S9_S9_S9_iS9_S9_S9_S9_PjSA_iE11s_max_score+56];
	setp.equ.f32 	%p135, %f544, 0fFF800000;
	max.f32 	%f545, %f543, %f544;
	selp.f32 	%f546, %f543, %f545, %p135;
	ld.shared.f32 	%f547, [_ZZ13ldg_attentionI14AtomicGridSyncEvRT_PfS3_PKfP13__nv_bfloat16S7_S3_iifPKS6_S9_S9_S9_iS9_S9_S9_S9_PjSA_iE11s_max_score+60];
	setp.equ.f32 	%p136, %f547, 0fFF800000;
	max.f32 	%f548, %f546, %f547;
	selp.f32 	%f55, %f546, %f548, %p136;
	mov.f32 	%f1098, 0f00000000;
	mov.b32 	%r584, 0;
	mov.f32 	%f1097, %f1098;
	mov.f32 	%f1096, %f1098;
	mov.f32 	%f1095, %f1098;
	mov.f32 	%f1094, %f1098;
$L__BB3_94:
	cvt.u32.u64 	%r350, %rd15;
	shl.b32 	%r351, %r584, 2;
	mov.u32 	%r352, _ZZ13ldg_attentionI14AtomicGridSyncEvRT_PfS3_PKfP13__nv_bfloat16S7_S3_iifPKS6_S9_S9_S9_iS9_S9_S9_S9_PjSA_iE11s_max_score;
	add.s32 	%r68, %r352, %r351;
	ld.shared.f32 	%f61, [%r68];
	setp.equ.f32 	%p137, %f61, 0fFF800000;
	mov.u32 	%r353, _ZZ13ldg_attentionI14AtomicGridSyncEvRT_PfS3_PKfP13__nv_bfloat16S7_S3_iifPKS6_S9_S9_S9_iS9_S9_S9_S9_PjSA_iE9s_sum_exp;
	add.s32 	%r69, %r353, %r351;
	shl.b32 	%r354, %r584, 9;
	add.s32 	%r356, %r345, %r354;
	shl.b32 	%r357, %r350, 2;
	add.s32 	%r70, %r356, %r357;
	@%p137 bra 	$L__BB3_96;
	sub.f32 	%f551, %f61, %f55;
	mul.f32 	%f550, %f551, 0f3FB8AA3B;
	// begin inline asm
	ex2.approx.ftz.f32 %f549, %f550;
	// end inline asm
	ld.shared.f32 	%f552, [%r69];
	fma.rn.f32 	%f1098, %f549, %f552, %f1098;
	ld.shared.f32 	%f553, [%r70];
	fma.rn.f32 	%f1094, %f549, %f553, %f1094;
	ld.shared.f32 	%f554, [%r70+4];
	fma.rn.f32 	%f1095, %f549, %f554, %f1095;
	ld.shared.f32 	%f555, [%r70+8];
	fma.rn.f32 	%f1096, %f549, %f555, %f1096;
	ld.shared.f32 	%f556, [%r70+12];
	fma.rn.f32 	%f1097, %f549, %f556, %f1097;
$L__BB3_96:
	ld.shared.f32 	%f72, [%r68+4];
	setp.equ.f32 	%p138, %f72, 0fFF800000;
	@%p138 bra 	$L__BB3_98;
	sub.f32 	%f559, %f72, %f55;
	mul.f32 	%f558, %f559, 0f3FB8AA3B;
	// begin inline asm
	ex2.approx.ftz.f32 %f557, %f558;
	// end inline asm
	ld.shared.f32 	%f560, [%r69+4];
	fma.rn.f32 	%f1098, %f557, %f560, %f1098;
	ld.shared.f32 	%f561, [%r70+512];
	fma.rn.f32 	%f1094, %f557, %f561, %f1094;
	ld.shared.f32 	%f562, [%r70+516];
	fma.rn.f32 	%f1095, %f557, %f562, %f1095;
	ld.shared.f32 	%f563, [%r70+520];
	fma.rn.f32 	%f1096, %f557, %f563, %f1096;
	ld.shared.f32 	%f564, [%r70+524];
	fma.rn.f32 	%f1097, %f557, %f564, %f1097;
$L__BB3_98:
	ld.shared.f32 	%f83, [%r68+8];
	setp.equ.f32 	%p139, %f83, 0fFF800000;
	@%p139 bra 	$L__BB3_100;
	sub.f32 	%f567, %f83, %f55;
	mul.f32 	%f566, %f567, 0f3FB8AA3B;
	// begin inline asm
	ex2.approx.ftz.f32 %f565, %f566;
	// end inline asm
	ld.shared.f32 	%f568, [%r69+8];
	fma.rn.f32 	%f1098, %f565, %f568, %f1098;
	ld.shared.f32 	%f569, [%r70+1024];
	fma.rn.f32 	%f1094, %f565, %f569, %f1094;
	ld.shared.f32 	%f570, [%r70+1028];
	fma.rn.f32 	%f1095, %f565, %f570, %f1095;
	ld.shared.f32 	%f571, [%r70+1032];
	fma.rn.f32 	%f1096, %f565, %f571, %f1096;
	ld.shared.f32 	%f572, [%r70+1036];
	fma.rn.f32 	%f1097, %f565, %f572, %f1097;
$L__BB3_100:
	ld.shared.f32 	%f94, [%r68+12];
	setp.equ.f32 	%p140, %f94, 0fFF800000;
	@%p140 bra 	$L__BB3_102;
	sub.f32 	%f575, %f94, %f55;
	mul.f32 	%f574, %f575, 0f3FB8AA3B;
	// begin inline asm
	ex2.approx.ftz.f32 %f573, %f574;
	// end inline asm
	ld.shared.f32 	%f576, [%r69+12];
	fma.rn.f32 	%f1098, %f573, %f576, %f1098;
	ld.shared.f32 	%f577, [%r70+1536];
	fma.rn.f32 	%f1094, %f573, %f577, %f1094;
	ld.shared.f32 	%f578, [%r70+1540];
	fma.rn.f32 	%f1095, %f573, %f578, %f1095;
	ld.shared.f32 	%f579, [%r70+1544];
	fma.rn.f32 	%f1096, %f573, %f579, %f1096;
	ld.shared.f32 	%f580, [%r70+1548];
	fma.rn.f32 	%f1097, %f573, %f580, %f1097;
$L__BB3_102:
	add.s32 	%r584, %r584, 4;
	setp.ne.s32 	%p141, %r584, 16;
	@%p141 bra 	$L__BB3_94;
	div.rn.f32 	%f581, %f1094, %f1098;
	shl.b32 	%r359, %r3, 7;
	or.b32  	%r360, %r359, %r350;
	mul.wide.u32 	%rd174, %r360, 4;
	add.s64 	%rd175, %rd3, %rd174;
	st.global.f32 	[%rd175], %f581;
	div.rn.f32 	%f582, %f1095, %f1098;
	st.global.f32 	[%rd175+4], %f582;
	div.rn.f32 	%f583, %f1096, %f1098;
	st.global.f32 	[%rd175+8], %f583;
	div.rn.f32 	%f584, %f1097, %f1098;
	st.global.f32 	[%rd175+12], %f584;
$L__BB3_104:
	bar.sync 	0;
$L__BB3_105:
	ld.param.u64 	%rd234, [_Z28ldg_decode_kernel_persistentPK13__nv_bfloat16PK15LDGLayerWeightsS1_S1_S1_PS_S5_S5_PfS6_S6_S6_S6_S6_S6_S6_PjS7_S7_S7_iPKiS9_if_param_19];
	setp.eq.s64 	%p142, %rd234, 0;
	@%p142 bra 	$L__BB3_123;
	setp.gt.u32 	%p143, %r3, 15;
	@%p143 bra 	$L__BB3_109;
	setp.ne.s32 	%p144, %r5, 0;
	// begin inline asm
	fence.acq_rel.gpu;
	// end inline asm
	@%p144 bra 	$L__BB3_109;
	atom.global.add.u32 	%r361, [%rd8], 1;
$L__BB3_109:
	@%p145 bra 	$L__BB3_119;
	add.s32 	%r362, %r4, 11534319;
	add.s32 	%r363, %r4, -16;
	div.s32 	%r364, %r362, %r363;
	mul.lo.s32 	%r365, %r364, %r12;
	add.s32 	%r366, %r365, %r364;
	min.s32 	%r72, %r366, 11534336;
	add.s32 	%r585, %r15, %r365;
	setp.ge.s32 	%p146, %r585, %r72;
	@%p146 bra 	$L__BB3_119;
$L__BB3_111:
	setp.gt.s32 	%p147, %r585, 2097151;
	@%p147 bra 	$L__BB3_113;
	mul.wide.s32 	%rd179, %r585, 2;
	add.s64 	%rd238, %rd45, %rd179;
	bra.uni 	$L__BB3_118;
$L__BB3_113:
	setp.gt.u32 	%p148, %r585, 5242879;
	@%p148 bra 	$L__BB3_115;
	add.s32 	%r369, %r585, -2097152;
	mul.wide.u32 	%rd178, %r369, 2;
	add.s64 	%rd238, %rd46, %rd178;
	bra.uni 	$L__BB3_118;
$L__BB3_115:
	setp.gt.u32 	%p149, %r585, 8388607;
	@%p149 bra 	$L__BB3_117;
	add.s32 	%r368, %r585, -5242880;
	mul.wide.u32 	%rd177, %r368, 2;
	add.s64 	%rd238, %rd47, %rd177;
	bra.uni 	$L__BB3_118;
$L__BB3_117:
	add.s32 	%r367, %r585, -8388608;
	mul.wide.u32 	%rd176, %r367, 2;
	add.s64 	%rd238, %rd48, %rd176;
$L__BB3_118:
	// begin inline asm
	prefetch.global.L2 [%rd238];
	// end inline asm
	add.s32 	%r585, %r585, 511;
	setp.lt.s32 	%p150, %r585, %r72;
	@%p150 bra 	$L__BB3_111;
$L__BB3_119:
	setp.ne.s32 	%p151, %r5, 0;
	@%p151 bra 	$L__BB3_122;
	shl.b32 	%r370, %r566, 4;
	add.s32 	%r76, %r370, 16;
$L__BB3_121:
	ld.volatile.global.u32 	%r371, [%rd8];
	setp.lt.u32 	%p152, %r371, %r76;
	@%p152 bra 	$L__BB3_121;
$L__BB3_122:
	bar.sync 	0;
	bra.uni 	$L__BB3_129;
$L__BB3_123:
	setp.ne.s32 	%p153, %r5, 0;
	bar.sync 	0;
	@%p153 bra 	$L__BB3_128;
	// begin inline asm
	fence.acq_rel.gpu;
	// end inline asm
	atom.global.add.u32 	%r372, [%rd11], 1;
	setp.eq.s32 	%p154, %r372, %r10;
	@%p154 bra 	$L__BB3_125;
	bra.uni 	$L__BB3_126;
$L__BB3_125:
	mov.b32 	%r374, 0;
	st.global.u32 	[%rd11], %r374;
	// begin inline asm
	fence.acq_rel.gpu;
	// end inline asm
	atom.global.add.u32 	%r375, [%rd10], 1;
	bra.uni 	$L__BB3_127;
$L__BB3_126:
	ld.volatile.global.u32 	%r373, [%rd10];
	setp.le.u32 	%p155, %r373, %r572;
	@%p155 bra 	$L__BB3_126;
$L__BB3_127:
	add.s32 	%r572, %r572, 1;
$L__BB3_128:
	bar.sync 	0;
$L__BB3_129:
	ld.global.nc.u64 	%rd55, [%rd25+56];
	mov.u32 	%r588, %r5;
$L__BB3_130:
	mul.wide.u32 	%rd181, %r588, 4;
	add.s64 	%rd182, %rd3, %rd181;
	ld.global.f32 	%f585, [%rd182];
	shl.b32 	%r376, %r588, 2;
	mov.u32 	%r377, _ZZ23ldg_o_proj_postnorm_mlpI14AtomicGridSyncEvRT_PK13__nv_bfloat16S5_S5_S5_S5_PKfPfS8_S8_PS3_E6s_attn;
	add.s32 	%r378, %r377, %r376;
	st.shared.f32 	[%r378], %f585;
	add.s32 	%r81, %r588, 512;
	setp.lt.u32 	%p156, %r588, 1536;
	mov.u32 	%r588, %r81;
	@%p156 bra 	$L__BB3_130;
	bar.sync 	0;
	add.s32 	%r379, %r4, 1023;
	div.u32 	%r380, %r379, %r4;
	mul.lo.s32 	%r594, %r380, %r3;
	add.s32 	%r381, %r594, %r380;
	min.s32 	%r83, %r381, 1024;
	setp.ge.u32 	%p157, %r594, %r83;
	@%p157 bra 	$L__BB3_139;
	mov.u32 	%r589, %r594;
$L__BB3_133:
	add.s32 	%r85, %r589, %r6;
	setp.ge.u32 	%p158, %r85, %r83;
	@%p158 bra 	$L__BB3_138;
	shl.b32 	%r86, %r85, 11;
	mov.f32 	%f1114, 0f00000000;
	mov.u32 	%r590, %r9;
$L__BB3_135:
	.pragma "nounroll";
	add.s32 	%r398, %r86, %r590;
	mul.wide.u32 	%rd187, %r398, 2;
	add.s64 	%rd183, %rd45, %rd187;
	// begin inline asm
	ld.global.L1::no_allocate.v4.b32 {%r382, %r383, %r384, %r385}, [%rd183];
	// end inline asm
	shl.b32 	%r399, %r590, 2;
	mov.u32 	%r400, _ZZ23ldg_o_proj_postnorm_mlpI14AtomicGridSyncEvRT_PK13__nv_bfloat16S5_S5_S5_S5_PKfPfS8_S8_PS3_E6s_attn;
	add.s32 	%r401, %r400, %r399;
	ld.shared.v4.f32 	{%f619, %f620, %f621, %f622}, [%r401];
	ld.shared.v4.f32 	{%f623, %f624, %f625, %f626}, [%r401+16];
	mov.b32 	{%rs121, %rs122}, %r382;
	// begin inline asm
	{ cvt.f32.bf16 %f587, %rs121;}

	// end inline asm
	// begin inline asm
	{ cvt.f32.bf16 %f588, %rs122;}

	// end inline asm
	mul.f32 	%f627, %f620, %f588;
	fma.rn.f32 	%f628, %f619, %f587, %f627;
	mov.b32 	{%rs123, %rs124}, %r383;
	// begin inline asm
	{ cvt.f32.bf16 %f589, %rs123;}

	// end inline asm
	fma.rn.f32 	%f629, %f621, %f589, %f628;
	// begin inline asm
	{ cvt.f32.bf16 %f590, %rs124;}

	// end inline asm
	fma.rn.f32 	%f630, %f622, %f590, %f629;
	mov.b32 	{%rs125, %rs126}, %r384;
	// begin inline asm
	{ cvt.f32.bf16 %f591, %rs125;}

	// end inline asm
	fma.rn.f32 	%f631, %f623, %f591, %f630;
	// begin inline asm
	{ cvt.f32.bf16 %f592, %rs126;}

	// end inline asm
	fma.rn.f32 	%f632, %f624, %f592, %f631;
	mov.b32 	{%rs127, %rs128}, %r385;
	// begin inline asm
	{ cvt.f32.bf16 %f593, %rs127;}

	// end inline asm
	fma.rn.f32 	%f633, %f625, %f593, %f632;
	// begin inline asm
	{ cvt.f32.bf16 %f594, %rs128;}

	// end inline asm
	fma.rn.f32 	%f634, %f626, %f594, %f633;
	add.f32 	%f635, %f1114, %f634;
	cvt.u64.u32 	%rd188, %r86;
	cvt.u64.u32 	%rd189, %r590;
	add.s64 	%rd190, %rd188, %rd189;
	shl.b64 	%rd191, %rd190, 1;
	add.s64 	%rd192, %rd45, %rd191;
	add.s64 	%rd184, %rd192, 512;
	// begin inline asm
	ld.global.L1::no_allocate.v4.b32 {%r386, %r387, %r388, %r389}, [%rd184];
	// end inline asm
	ld.shared.v4.f32 	{%f636, %f637, %f638, %f639}, [%r401+1024];
	ld.shared.v4.f32 	{%f640, %f641, %f642, %f643}, [%r401+1040];
	mov.b32 	{%rs129, %rs130}, %r386;
	// begin inline asm
	{ cvt.f32.bf16 %f595, %rs129;}

	// end inline asm
	// begin inline asm
	{ cvt.f32.bf16 %f596, %rs130;}

	// end inline asm
	mul.f32 	%f644, %f637, %f596;
	fma.rn.f32 	%f645, %f636, %f595, %f644;
	mov.b32 	{%rs131, %rs132}, %r387;
	// begin inline asm
	{ cvt.f32.bf16 %f597, %rs131;}

	// end inline asm
	fma.rn.f32 	%f646, %f638, %f597, %f645;
	// begin inline asm
	{ cvt.f32.bf16 %f598, %rs132;}

	// end inline asm
	fma.rn.f32 	%f647, %f639, %f598, %f646;
	mov.b32 	{%rs133, %rs134}, %r388;
	// begin inline asm
	{ cvt.f32.bf16 %f599, %rs133;}

	// end inline asm
	fma.rn.f32 	%f648, %f640, %f599, %f647;
	// begin inline asm
	{ cvt.f32.bf16 %f600, %rs134;}

	// end inline asm
	fma.rn.f32 	%f649, %f641, %f600, %f648;
	mov.b32 	{%rs135, %rs136}, %r389;
	// begin inline asm
	{ cvt.f32.bf16 %f601, %rs135;}

	// end inline asm
	fma.rn.f32 	%f650, %f642, %f601, %f649;
	// begin inline asm
	{ cvt.f32.bf16 %f602, %rs136;}

	// end inline asm
	fma.rn.f32 	%f651, %f643, %f602, %f650;
	add.f32 	%f652, %f635, %f651;
	add.s64 	%rd185, %rd192, 1024;
	// begin inline asm
	ld.global.L1::no_allocate.v4.b32 {%r390, %r391, %r392, %r393}, [%rd185];
	// end inline asm
	ld.shared.v4.f32 	{%f653, %f654, %f655, %f656}, [%r401+2048];
	ld.shared.v4.f32 	{%f657, %f658, %f659, %f660}, [%r401+2064];
	mov.b32 	{%rs137, %rs138}, %r390;
	// begin inline asm
	{ cvt.f32.bf16 %f603, %rs137;}

	// end inline asm
	// begin inline asm
	{ cvt.f32.bf16 %f604, %rs138;}

	// end inline asm
	mul.f32 	%f661, %f654, %f604;
	fma.rn.f32 	%f662, %f653, %f603, %f661;
	mov.b32 	{%rs139, %rs140}, %r391;
	// begin inline asm
	{ cvt.f32.bf16 %f605, %rs139;}

	// end inline asm
	fma.rn.f32 	%f663, %f655, %f605, %f662;
	// begin inline asm
	{ cvt.f32.bf16 %f606, %rs140;}

	// end inline asm
	fma.rn.f32 	%f664, %f656, %f606, %f663;
	mov.b32 	{%rs141, %rs142}, %r392;
	// begin inline asm
	{ cvt.f32.bf16 %f607, %rs141;}

	// end inline asm
	fma.rn.f32 	%f665, %f657, %f607, %f664;
	// begin inline asm
	{ cvt.f32.bf16 %f608, %rs142;}

	// end inline asm
	fma.rn.f32 	%f666, %f658, %f608, %f665;
	mov.b32 	{%rs143, %rs144}, %r393;
	// begin inline asm
	{ cvt.f32.bf16 %f609, %rs143;}

	// end inline asm
	fma.rn.f32 	%f667, %f659, %f609, %f666;
	// begin inline asm
	{ cvt.f32.bf16 %f610, %rs144;}

	// end inline asm
	fma.rn.f32 	%f668, %f660, %f610, %f667;
	add.f32 	%f669, %f652, %f668;
	add.s64 	%rd186, %rd192, 1536;
	// begin inline asm
	ld.global.L1::no_allocate.v4.b32 {%r394, %r395, %r396, %r397}, [%rd186];
	// end inline asm
	ld.shared.v4.f32 	{%f670, %f671, %f672, %f673}, [%r401+3072];
	ld.shared.v4.f32 	{%f674, %f675, %f676, %f677}, [%r401+3088];
	mov.b32 	{%rs145, %rs146}, %r394;
	// begin inline asm
	{ cvt.f32.bf16 %f611, %rs145;}

	// end inline asm
	// begin inline asm
	{ cvt.f32.bf16 %f612, %rs146;}

	// end inline asm
	mul.f32 	%f678, %f671, %f612;
	fma.rn.f32 	%f679, %f670, %f611, %f678;
	mov.b32 	{%rs147, %rs148}, %r395;
	// begin inline asm
	{ cvt.f32.bf16 %f613, %rs147;}

	// end inline asm
	fma.rn.f32 	%f680, %f672, %f613, %f679;
	// begin inline asm
	{ cvt.f32.bf16 %f614, %rs148;}

	// end inline asm
	fma.rn.f32 	%f681, %f673, %f614, %f680;
	mov.b32 	{%rs149, %rs150}, %r396;
	// begin inline asm
	{ cvt.f32.bf16 %f615, %rs149;}

	// end inline asm
	fma.rn.f32 	%f682, %f674, %f615, %f681;
	// begin inline asm
	{ cvt.f32.bf16 %f616, %rs150;}

	// end inline asm
	fma.rn.f32 	%f683, %f675, %f616, %f682;
	mov.b32 	{%rs151, %rs152}, %r397;
	// begin inline asm
	{ cvt.f32.bf16 %f617, %rs151;}

	// end inline asm
	fma.rn.f32 	%f684, %f676, %f617, %f683;
	// begin inline asm
	{ cvt.f32.bf16 %f618, %rs152;}

	// end inline asm
	fma.rn.f32 	%f685, %f677, %f618, %f684;
	add.f32 	%f1114, %f669, %f685;
	add.s32 	%r88, %r590, 1024;
	setp.lt.u32 	%p159, %r590, 1024;
	mov.u32 	%r590, %r88;
	@%p159 bra 	$L__BB3_135;
	setp.ne.s32 	%p160, %r7, 0;
	mov.b32 	%r402, %f1114;
	shfl.sync.down.b32	%r403|%p161, %r402, 16, 31, -1;
	mov.b32 	%f686, %r403;
	add.f32 	%f687, %f1114, %f686;
	mov.b32 	%r404, %f687;
	shfl.sync.down.b32	%r405|%p162, %r404, 8, 31, -1;
	mov.b32 	%f688, %r405;
	add.f32 	%f689, %f687, %f688;
	mov.b32 	%r406, %f689;
	shfl.sync.down.b32	%r407|%p163, %r406, 4, 31, -1;
	mov.b32 	%f690, %r407;
	add.f32 	%f691, %f689, %f690;
	mov.b32 	%r408, %f691;
	shfl.sync.down.b32	%r409|%p164, %r408, 2, 31, -1;
	mov.b32 	%f692, %r409;
	add.f32 	%f693, %f691, %f692;
	mov.b32 	%r410, %f693;
	shfl.sync.down.b32	%r411|%p165, %r410, 1, 31, -1;
	mov.b32 	%f694, %r411;
	add.f32 	%f107, %f693, %f694;
	@%p160 bra 	$L__BB3_138;
	mul.wide.u32 	%rd193, %r85, 4;
	add.s64 	%rd194, %rd5, %rd193;
	ld.global.f32 	%f695, [%rd194];
	add.f32 	%f696, %f107, %f695;
	add.s64 	%rd195, %rd7, %rd193;
	st.global.f32 	[%rd195], %f696;
$L__BB3_138:
	add.s32 	%r589, %r589, 16;
	setp.lt.u32 	%p166, %r589, %r83;
	@%p166 bra 	$L__BB3_133;
$L__BB3_139:
	setp.ne.s32 	%p167, %r5, 0;
	bar.sync 	0;
	@%p167 bra 	$L__BB3_144;
	// begin inline asm
	fence.acq_rel.gpu;
	// end inline asm
	atom.global.add.u32 	%r412, [%rd11], 1;
	setp.eq.s32 	%p168, %r412, %r10;
	@%p168 bra 	$L__BB3_141;
	bra.uni 	$L__BB3_142;
$L__BB3_141:
	mov.b32 	%r414, 0;
	st.global.u32 	[%rd11], %r414;
	// begin inline asm
	fence.acq_rel.gpu;
	// end inline asm
	atom.global.add.u32 	%r415, [%rd10], 1;
	bra.uni 	$L__BB3_143;
$L__BB3_142:
	ld.volatile.global.u32 	%r413, [%rd10];
	setp.le.u32 	%p169, %r413, %r572;
	@%p169 bra 	$L__BB3_142;
$L__BB3_143:
	add.s32 	%r572, %r572, 1;
$L__BB3_144:
	setp.gt.u32 	%p170, %r5, 511;
	bar.sync 	0;
	ld.global.f32 	%f108, [%rd16];
	st.shared.f32 	[%r16], %f108;
	fma.rn.f32 	%f1115, %f108, %f108, 0f00000000;
	@%p170 bra 	$L__BB3_146;
	ld.global.f32 	%f697, [%rd16+2048];
	st.shared.f32 	[%r16+2048], %f697;
	fma.rn.f32 	%f1115, %f697, %f697, %f1115;
$L__BB3_146:
	setp.ne.s32 	%p171, %r3, 0;
	@%p171 bra 	$L__BB3_149;
	setp.gt.u32 	%p172, %r5, 511;
	st.global.f32 	[%rd12], %f108;
	@%p172 bra 	$L__BB3_149;
	ld.shared.f32 	%f698, [%r16+2048];
	st.global.f32 	[%rd12+2048], %f698;
$L__BB3_149:
	setp.ne.s32 	%p173, %r7, 0;
	mov.b32 	%r416, %f1115;
	shfl.sync.down.b32	%r417|%p174, %r416, 16, 31, -1;
	mov.b32 	%f699, %r417;
	add.f32 	%f700, %f1115, %f699;
	mov.b32 	%r418, %f700;
	shfl.sync.down.b32	%r419|%p175, %r418, 8, 31, -1;
	mov.b32 	%f701, %r419;
	add.f32 	%f702, %f700, %f701;
	mov.b32 	%r420, %f702;
	shfl.sync.down.b32	%r421|%p176, %r420, 4, 31, -1;
	mov.b32 	%f703, %r421;
	add.f32 	%f704, %f702, %f703;
	mov.b32 	%r422, %f704;
	shfl.sync.down.b32	%r423|%p177, %r422, 2, 31, -1;
	mov.b32 	%f705, %r423;
	add.f32 	%f706, %f704, %f705;
	mov.b32 	%r424, %f706;
	shfl.sync.down.b32	%r425|%p178, %r424, 1, 31, -1;
	mov.b32 	%f707, %r425;
	add.f32 	%f112, %f706, %f707;
	@%p173 bra 	$L__BB3_151;
	shl.b32 	%r426, %r6, 2;
	mov.u32 	%r427, _ZZ23ldg_o_proj_postnorm_mlpI14AtomicGridSyncEvRT_PK13__nv_bfloat16S5_S5_S5_S5_PKfPfS8_S8_PS3_E11smem_reduce;
	add.s32 	%r428, %r427, %r426;
	st.shared.f32 	[%r428], %f112;
$L__BB3_151:
	setp.gt.u32 	%p179, %r5, 31;
	bar.sync 	0;
	@%p179 bra 	$L__BB3_156;
	setp.gt.u32 	%p180, %r7, 15;
	mov.f32 	%f1116, 0f00000000;
	@%p180 bra 	$L__BB3_154;
	shl.b32 	%r429, %r7, 2;
	mov.u32 	%r430, _ZZ23ldg_o_proj_postnorm_mlpI14AtomicGridSyncEvRT_PK13__nv_bfloat16S5_S5_S5_S5_PKfPfS8_S8_PS3_E11smem_reduce;
	add.s32 	%r431, %r430, %r429;
	ld.shared.f32 	%f1116, [%r431];
$L__BB3_154:
	setp.ne.s32 	%p181, %r7, 0;
	mov.b32 	%r432, %f1116;
	shfl.sync.down.b32	%r433|%p182, %r432, 16, 31, -1;
	mov.b32 	%f709, %r433;
	add.f32 	%f710, %f1116, %f709;
	mov.b32 	%r434, %f710;
	shfl.sync.down.b32	%r435|%p183, %r434, 8, 31, -1;
	mov.b32 	%f711, %r435;
	add.f32 	%f712, %f710, %f711;
	mov.b32 	%r436, %f712;
	shfl.sync.down.b32	%r437|%p184, %r436, 4, 31, -1;
	mov.b32 	%f713, %r437;
	add.f32 	%f714, %f712, %f713;
	mov.b32 	%r438, %f714;
	shfl.sync.down.b32	%r439|%p185, %r438, 2, 31, -1;
	mov.b32 	%f715, %r439;
	add.f32 	%f716, %f714, %f715;
	mov.b32 	%r440, %f716;
	shfl.sync.down.b32	%r441|%p186, %r440, 1, 31, -1;
	mov.b32 	%f717, %r441;
	add.f32 	%f115, %f716, %f717;
	@%p181 bra 	$L__BB3_156;
	fma.rn.f32 	%f718, %f115, 0f3A800000, 0f358637BD;
	rsqrt.approx.f32 	%f719, %f718;
	st.shared.f32 	[_ZZ23ldg_o_proj_postnorm_mlpI14AtomicGridSyncEvRT_PK13__nv_bfloat16S5_S5_S5_S5_PKfPfS8_S8_PS3_E11smem_reduce], %f719;
$L__BB3_156:
	setp.gt.u32 	%p187, %r5, 511;
	bar.sync 	0;
	ld.shared.f32 	%f116, [_ZZ23ldg_o_proj_postnorm_mlpI14AtomicGridSyncEvRT_PK13__nv_bfloat16S5_S5_S5_S5_PKfPfS8_S8_PS3_E11smem_reduce];
	mul.wide.u32 	%rd197, %r5, 2;
	add.s64 	%rd196, %rd55, %rd197;
	// begin inline asm
	ld.global.nc.b16 %rs153, [%rd196];
	// end inline asm
	// begin inline asm
	{ cvt.f32.bf16 %f720, %rs153;}

	// end inline asm
	ld.shared.f32 	%f721, [%r16];
	mul.f32 	%f722, %f116, %f721;
	mul.f32 	%f723, %f720, %f722;
	st.shared.f32 	[%r16], %f723;
	@%p187 bra 	$L__BB3_158;
	add.s64 	%rd198, %rd196, 1024;
	// begin inline asm
	ld.global.nc.b16 %rs155, [%rd198];
	// end inline asm
	// begin inline asm
	{ cvt.f32.bf16 %f724, %rs155;}

	// end inline asm
	ld.shared.f32 	%f725, [%r16+2048];
	mul.f32 	%f726, %f116, %f725;
	mul.f32 	%f727, %f724, %f726;
	st.shared.f32 	[%r16+2048], %f727;
$L__BB3_158:
	bar.sync 	0;
	add.s32 	%r442, %r4, 3071;
	div.u32 	%r443, %r442, %r4;
	mul.lo.s32 	%r592, %r443, %r3;
	add.s32 	%r444, %r592, %r443;
	min.s32 	%r93, %r444, 3072;
	setp.ge.u32 	%p188, %r592, %r93;
	@%p188 bra 	$L__BB3_163;
$L__BB3_159:
	add.s32 	%r95, %r592, %r6;
	setp.ge.u32 	%p189, %r95, %r93;
	@%p189 bra 	$L__BB3_162;
	setp.ne.s32 	%p190, %r7, 0;
	shl.b32 	%r477, %r95, 10;
	or.b32  	%r478, %r477, %r9;
	mul.wide.u32 	%rd207, %r478, 2;
	add.s64 	%rd199, %rd46, %rd207;
	// begin inline asm
	ld.global.L1::no_allocate.v4.b32 {%r445, %r446, %r447, %r448}, [%rd199];
	// end inline asm
	add.s64 	%rd200, %rd47, %rd207;
	// begin inline asm
	ld.global.L1::no_allocate.v4.b32 {%r449, %r450, %r451, %r452}, [%rd200];
	// end inline asm
	shl.b32 	%r479, %r9, 2;
	mov.u32 	%r480, _ZZ23ldg_o_proj_postnorm_mlpI14AtomicGridSyncEvRT_PK13__nv_bfloat16S5_S5_S5_S5_PKfPfS8_S8_PS3_E5s_act;
	add.s32 	%r481, %r480, %r479;
	ld.shared.v4.f32 	{%f792, %f793, %f794, %f795}, [%r481];
	ld.shared.v4.f32 	{%f796, %f797, %f798, %f799}, [%r481+16];
	mov.b32 	{%rs157, %rs158}, %r445;
	// begin inline asm
	{ cvt.f32.bf16 %f728, %rs157;}

	// end inline asm
	// begin inline asm
	{ cvt.f32.bf16 %f729, %rs158;}

	// end inline asm
	mul.f32 	%f800, %f793, %f729;
	fma.rn.f32 	%f801, %f792, %f728, %f800;
	mov.b32 	{%rs159, %rs160}, %r446;
	// begin inline asm
	{ cvt.f32.bf16 %f730, %rs159;}

	// end inline asm
	fma.rn.f32 	%f802, %f794, %f730, %f801;
	// begin inline asm
	{ cvt.f32.bf16 %f731, %rs160;}

	// end inline asm
	fma.rn.f32 	%f803, %f795, %f731, %f802;
	mov.b32 	{%rs161, %rs162}, %r447;
	// begin inline asm
	{ cvt.f32.bf16 %f732, %rs161;}

	// end inline asm
	fma.rn.f32 	%f804, %f796, %f732, %f803;
	// begin inline asm
	{ cvt.f32.bf16 %f733, %rs162;}

	// end inline asm
	fma.rn.f32 	%f805, %f797, %f733, %f804;
	mov.b32 	{%rs163, %rs164}, %r448;
	// begin inline asm
	{ cvt.f32.bf16 %f734, %rs163;}

	// end inline asm
	fma.rn.f32 	%f806, %f798, %f734, %f805;
	// begin inline asm
	{ cvt.f32.bf16 %f735, %rs164;}

	// end inline asm
	fma.rn.f32 	%f807, %f799, %f735, %f806;
	add.f32 	%f808, %f807, 0f00000000;
	mov.b32 	{%rs165, %rs166}, %r449;
	// begin inline asm
	{ cvt.f32.bf16 %f736, %rs165;}

	// end inline asm
	// begin inline asm
	{ cvt.f32.bf16 %f737, %rs166;}

	// end inline asm
	mul.f32 	%f809, %f793, %f737;
	fma.rn.f32 	%f810, %f792, %f736, %f809;
	mov.b32 	{%rs167, %rs168}, %r450;
	// begin inline asm
	{ cvt.f32.bf16 %f738, %rs167;}

	// end inline asm
	fma.rn.f32 	%f811, %f794, %f738, %f810;
	// begin inline asm
	{ cvt.f32.bf16 %f739, %rs168;}

	// end inline asm
	fma.rn.f32 	%f812, %f795, %f739, %f811;
	mov.b32 	{%rs169, %rs170}, %r451;
	// begin inline asm
	{ cvt.f32.bf16 %f740, %rs169;}

	// end inline asm
	fma.rn.f32 	%f813, %f796, %f740, %f812;
	// begin inline asm
	{ cvt.f32.bf16 %f741, %rs170;}

	// end inline asm
	fma.rn.f32 	%f814, %f797, %f741, %f813;
	mov.b32 	{%rs171, %rs172}, %r452;
	// begin inline asm
	{ cvt.f32.bf16 %f742, %rs171;}

	// end inline asm
	fma.rn.f32 	%f815, %f798, %f742, %f814;
	// begin inline asm
	{ cvt.f32.bf16 %f743, %rs172;}

	// end inline asm
	fma.rn.f32 	%f816, %f799, %f743, %f815;
	add.f32 	%f817, %f816, 0f00000000;
	add.s64 	%rd201, %rd199, 512;
	// begin inline asm
	ld.global.L1::no_allocate.v4.b32 {%r453, %r454, %r455, %r456}, [%rd201];
	// end inline asm
	add.s64 	%rd202, %rd200, 512;
	// begin inline asm
	ld.global.L1::no_allocate.v4.b32 {%r457, %r458, %r459, %r460}, [%rd202];
	// end inline asm
	ld.shared.v4.f32 	{%f818, %f819, %f820, %f821}, [%r481+1024];
	ld.shared.v4.f32 	{%f822, %f823, %f824, %f825}, [%r481+1040];
	mov.b32 	{%rs173, %rs174}, %r453;
	// begin inline asm
	{ cvt.f32.bf16 %f744, %rs173;}

	// end inline asm
	// begin inline asm
	{ cvt.f32.bf16 %f745, %rs174;}

	// end inline asm
	mul.f32 	%f826, %f819, %f745;
	fma.rn.f32 	%f827, %f818, %f744, %f826;
	mov.b32 	{%rs175, %rs176}, %r454;
	// begin inline asm
	{ cvt.f32.bf16 %f746, %rs175;}

	// end inline asm
	fma.rn.f32 	%f828, %f820, %f746, %f827;
	// begin inline asm
	{ cvt.f32.bf16 %f747, %rs176;}

	// end inline asm
	fma.rn.f32 	%f829, %f821, %f747, %f828;
	mov.b32 	{%rs177, %rs178}, %r455;
	// begin inline asm
	{ cvt.f32.bf16 %f748, %rs177;}

	// end inline asm
	fma.rn.f32 	%f830, %f822, %f748, %f829;
	// begin inline asm
	{ cvt.f32.bf16 %f749, %rs178;}

	// end inline asm
	fma.rn.f32 	%f831, %f823, %f749, %f830;
	mov.b32 	{%rs179, %rs180}, %r456;
	// begin inline asm
	{ cvt.f32.bf16 %f750, %rs179;}

	// end inline asm
	fma.rn.f32 	%f832, %f824, %f750, %f831;
	// begin inline asm
	{ cvt.f32.bf16 %f751, %rs180;}

	// end inline asm
	fma.rn.f32 	%f833, %f825, %f751, %f832;
	add.f32 	%f834, %f808, %f833;
	mov.b32 	{%rs181, %rs182}, %r457;
	// begin inline asm
	{ cvt.f32.bf16 %f752, %rs181;}

	// end inline asm
	// begin inline asm
	{ cvt.f32.bf16 %f753, %rs182;}

	// end inline asm
	mul.f32 	%f835, %f819, %f753;
	fma.rn.f32 	%f836, %f818, %f752, %f835;
	mov.b32 	{%rs183, %rs184}, %r458;
	// begin inline asm
	{ cvt.f32.bf16 %f754, %rs183;}

	// end inline asm
	fma.rn.f32 	%f837, %f820, %f754, %f836;
	// begin inline asm
	{ cvt.f32.bf16 %f755, %rs184;}

	// end inline asm
	fma.rn.f32 	%f838, %f821, %f755, %f837;
	mov.b32 	{%rs185, %rs186}, %r459;
	// begin inline asm
	{ cvt.f32.bf16 %f756, %rs185;}

	// end inline asm
	fma.rn.f32 	%f839, %f822, %f756, %f838;
	// begin inline asm
	{ cvt.f32.bf16 %f757, %rs186;}

	// end inline asm
	fma.rn.f32 	%f840, %f823, %f757, %f839;
	mov.b32 	{%rs187, %rs188}, %r460;
	// begin inline asm
	{ cvt.f32.bf16 %f758, %rs187;}

	// end inline asm
	fma.rn.f32 	%f841, %f824, %f758, %f840;
	// begin inline asm
	{ cvt.f32.bf16 %f759, %rs188;}

	// end inline asm
	fma.rn.f32 	%f842, %f825, %f759, %f841;
	add.f32 	%f843, %f817, %f842;
	add.s64 	%rd203, %rd199, 1024;
	// begin inline asm
	ld.global.L1::no_allocate.v4.b32 {%r461, %r462, %r463, %r464}, [%rd203];
	// end inline asm
	add.s64 	%rd204, %rd200, 1024;
	// begin inline asm
	ld.global.L1::no_allocate.v4.b32 {%r465, %r466, %r467, %r468}, [%rd204];
	// end inline asm
	ld.shared.v4.f32 	{%f844, %f845, %f846, %f847}, [%r481+2048];
	ld.shared.v4.f32 	{%f848, %f849, %f850, %f851}, [%r481+2064];
	mov.b32 	{%rs189, %rs190}, %r461;
	// begin inline asm
	{ cvt.f32.bf16 %f760, %rs189;}

	// end inline asm
	// begin inline asm
	{ cvt.f32.bf16 %f761, %rs190;}

	// end inline asm
	mul.f32 	%f852, %f845, %f761;
	fma.rn.f32 	%f853, %f844, %f760, %f852;
	mov.b32 	{%rs191, %rs192}, %r462;
	// begin inline asm
	{ cvt.f32.bf16 %f762, %rs191;}

	// end inline asm
	fma.rn.f32 	%f854, %f846, %f762, %f853;
	// begin inline asm
	{ cvt.f32.bf16 %f763, %rs192;}

	// end inline asm
	fma.rn.f32 	%f855, %f847, %f763, %f854;
	mov.b32 	{%rs193, %rs194}, %r463;
	// begin inline asm
	{ cvt.f32.bf16 %f764, %rs193;}

	// end inline asm
	fma.rn.f32 	%f856, %f848, %f764, %f855;
	// begin inline asm
	{ cvt.f32.bf16 %f765, %rs194;}

	// end inline asm
	fma.rn.f32 	%f857, %f849, %f765, %f856;
	mov.b32 	{%rs195, %rs196}, %r464;
	// begin inline asm
	{ cvt.f32.bf16 %f766, %rs195;}

	// end inline asm
	fma.rn.f32 	%f858, %f850, %f766, %f857;
	// begin inline asm
	{ cvt.f32.bf16 %f767, %rs196;}

	// end inline asm
	fma.rn.f32 	%f859, %f851, %f767, %f858;
	add.f32 	%f860, %f834, %f859;
	mov.b32 	{%rs197, %rs198}, %r465;
	// begin inline asm
	{ cvt.f32.bf16 %f768, %rs197;}

	// end inline asm
	// begin inline asm
	{ cvt.f32.bf16 %f769, %rs198;}

	// end inline asm
	mul.f32 	%f861, %f845, %f769;
	fma.rn.f32 	%f862, %f844, %f768, %f861;
	mov.b32 	{%rs199, %rs200}, %r466;
	// begin inline asm
	{ cvt.f32.bf16 %f770, %rs199;}

	// end inline asm
	fma.rn.f32 	%f863, %f846, %f770, %f862;
	// begin inline asm
	{ cvt.f32.bf16 %f771, %rs200;}

	// end inline asm
	fma.rn.f32 	%f864, %f847, %f771, %f863;
	mov.b32 	{%rs201, %rs202}, %r467;
	// begin inline asm
	{ cvt.f32.bf16 %f772, %rs201;}

	// end inline asm
	fma.rn.f32 	%f865, %f848, %f772, %f864;
	// begin inline asm
	{ cvt.f32.bf16 %f773, %rs202;}

	// end inline asm
	fma.rn.f32 	%f866, %f849, %f773, %f865;
	mov.b32 	{%rs203, %rs204}, %r468;
	// begin inline asm
	{ cvt.f32.bf16 %f774, %rs203;}

	// end inline asm
	fma.rn.f32 	%f867, %f850, %f774, %f866;
	// begin inline asm
	{ cvt.f32.bf16 %f775, %rs204;}

	// end inline asm
	fma.rn.f32 	%f868, %f851, %f775, %f867;
	add.f32 	%f869, %f843, %f868;
	add.s64 	%rd205, %rd199, 1536;
	// begin inline asm
	ld.global.L1::no_allocate.v4.b32 {%r469, %r470, %r471, %r472}, [%rd205];
	// end inline asm
	add.s64 	%rd206, %rd200, 1536;
	// begin inline asm
	ld.global.L1::no_allocate.v4.b32 {%r473, %r474, %r475, %r476}, [%rd206];
	// end inline asm
	ld.shared.v4.f32 	{%f870, %f871, %f872, %f873}, [%r481+3072];
	ld.shared.v4.f32 	{%f874, %f875, %f876, %f877}, [%r481+3088];
	mov.b32 	{%rs205, %rs206}, %r469;
	// begin inline asm
	{ cvt.f32.bf16 %f776, %rs205;}

	// end inline asm
	// begin inline asm
	{ cvt.f32.bf16 %f777, %rs206;}

	// end inline asm
	mul.f32 	%f878, %f871, %f777;
	fma.rn.f32 	%f879, %f870, %f776, %f878;
	mov.b32 	{%rs207, %rs208}, %r470;
	// begin inline asm
	{ cvt.f32.bf16 %f778, %rs207;}

	// end inline asm
	fma.rn.f32 	%f880, %f872, %f778, %f879;
	// begin inline asm
	{ cvt.f32.bf16 %f779, %rs208;}

	// end inline asm
	fma.rn.f32 	%f881, %f873, %f779, %f880;
	mov.b32 	{%rs209, %rs210}, %r471;
	// begin inline asm
	{ cvt.f32.bf16 %f780, %rs209;}

	// end inline asm
	fma.rn.f32 	%f882, %f874, %f780, %f881;
	// begin inline asm
	{ cvt.f32.bf16 %f781, %rs210;}

	// end inline asm
	fma.rn.f32 	%f883, %f875, %f781, %f882;
	mov.b32 	{%rs211, %rs212}, %r472;
	// begin inline asm
	{ cvt.f32.bf16 %f782, %rs211;}

	// end inline asm
	fma.rn.f32 	%f884, %f876, %f782, %f883;
	// begin inline asm
	{ cvt.f32.bf16 %f783, %rs212;}

	// end inline asm
	fma.rn.f32 	%f885, %f877, %f783, %f884;
	add.f32 	%f886, %f860, %f885;
	mov.b32 	{%rs213, %rs214}, %r473;
	// begin inline asm
	{ cvt.f32.bf16 %f784, %rs213;}

	// end inline asm
	// begin inline asm
	{ cvt.f32.bf16 %f785, %rs214;}

	// end inline asm
	mul.f32 	%f887, %f871, %f785;
	fma.rn.f32 	%f888, %f870, %f784, %f887;
	mov.b32 	{%rs215, %rs216}, %r474;
	// begin inline asm
	{ cvt.f32.bf16 %f786, %rs215;}

	// end inline asm
	fma.rn.f32 	%f889, %f872, %f786, %f888;
	// begin inline asm
	{ cvt.f32.bf16 %f787, %rs216;}

	// end inline asm
	fma.rn.f32 	%f890, %f873, %f787, %f889;
	mov.b32 	{%rs217, %rs218}, %r475;
	// begin inline asm
	{ cvt.f32.bf16 %f788, %rs217;}

	// end inline asm
	fma.rn.f32 	%f891, %f874, %f788, %f890;
	// begin inline asm
	{ cvt.f32.bf16 %f789, %rs218;}

	// end inline asm
	fma.rn.f32 	%f892, %f875, %f789, %f891;
	mov.b32 	{%rs219, %rs220}, %r476;
	// begin inline asm
	{ cvt.f32.bf16 %f790, %rs219;}

	// end inline asm
	fma.rn.f32 	%f893, %f876, %f790, %f892;
	// begin inline asm
	{ cvt.f32.bf16 %f791, %rs220;}

	// end inline asm
	fma.rn.f32 	%f894, %f877, %f791, %f893;
	add.f32 	%f895, %f869, %f894;
	mov.b32 	%r482, %f886;
	shfl.sync.down.b32	%r483|%p191, %r482, 16, 31, -1;
	mov.b32 	%f896, %r483;
	add.f32 	%f897, %f886, %f896;
	mov.b32 	%r484, %f897;
	shfl.sync.down.b32	%r485|%p192, %r484, 8, 31, -1;
	mov.b32 	%f898, %r485;
	add.f32 	%f899, %f897, %f898;
	mov.b32 	%r486, %f899;
	shfl.sync.down.b32	%r487|%p193, %r486, 4, 31, -1;
	mov.b32 	%f900, %r487;
	add.f32 	%f901, %f899, %f900;
	mov.b32 	%r488, %f901;
	shfl.sync.down.b32	%r489|%p194, %r488, 2, 31, -1;
	mov.b32 	%f902, %r489;
	add.f32 	%f903, %f901, %f902;
	mov.b32 	%r490, %f903;
	shfl.sync.down.b32	%r491|%p195, %r490, 1, 31, -1;
	mov.b32 	%f904, %r491;
	add.f32 	%f117, %f903, %f904;
	mov.b32 	%r492, %f895;
	shfl.sync.down.b32	%r493|%p196, %r492, 16, 31, -1;
	mov.b32 	%f905, %r493;
	add.f32 	%f906, %f895, %f905;
	mov.b32 	%r494, %f906;
	shfl.sync.down.b32	%r495|%p197, %r494, 8, 31, -1;
	mov.b32 	%f907, %r495;
	add.f32 	%f908, %f906, %f907;
	mov.b32 	%r496, %f908;
	shfl.sync.down.b32	%r497|%p198, %r496, 4, 31, -1;
	mov.b32 	%f909, %r497;
	add.f32 	%f910, %f908, %f909;
	mov.b32 	%r498, %f910;
	shfl.sync.down.b32	%r499|%p199, %r498, 2, 31, -1;
	mov.b32 	%f911, %r499;
	add.f32 	%f912, %f910, %f911;
	mov.b32 	%r500, %f912;
	shfl.sync.down.b32	%r501|%p200, %r500, 1, 31, -1;
	mov.b32 	%f913, %r501;
	add.f32 	%f118, %f912, %f913;
	@%p190 bra 	$L__BB3_162;
	mul.f32 	%f915, %f117, 0fBFB8AA3B;
	// begin inline asm
	ex2.approx.ftz.f32 %f914, %f915;
	// end inline asm
	add.f32 	%f917, %f914, 0f3F800000;
	// begin inline asm
	rcp.approx.ftz.f32 %f916, %f917;
	// end inline asm
	mul.f32 	%f918, %f117, %f916;
	mul.f32 	%f919, %f118, %f918;
	mul.wide.u32 	%rd208, %r95, 4;
	add.s64 	%rd209, %rd4, %rd208;
	st.global.f32 	[%rd209], %f919;
$L__BB3_162:
	add.s32 	%r592, %r592, 16;
	setp.lt.u32 	%p201, %r592, %r93;
	@%p201 bra 	$L__BB3_159;
$L__BB3_163:
	setp.ne.s32 	%p202, %r5, 0;
	bar.sync 	0;
	@%p202 bra 	$L__BB3_168;
	// begin inline asm
	fence.acq_rel.gpu;
	// end inline asm
	atom.global.add.u32 	%r502, [%rd11], 1;
	setp.eq.s32 	%p203, %r502, %r10;
	@%p203 bra 	$L__BB3_165;
	bra.uni 	$L__BB3_166;
$L__BB3_165:
	mov.b32 	%r504, 0;
	st.global.u32 	[%rd11], %r504;
	// begin inline asm
	fence.acq_rel.gpu;
	// end inline asm
	atom.global.add.u32 	%r505, [%rd10], 1;
	bra.uni 	$L__BB3_167;
$L__BB3_166:
	ld.volatile.global.u32 	%r503, [%rd10];
	setp.le.u32 	%p204, %r503, %r572;
	@%p204 bra 	$L__BB3_166;
$L__BB3_167:
	add.s32 	%r572, %r572, 1;
$L__BB3_168:
	setp.ge.u32 	%p205, %r594, %r83;
	bar.sync 	0;
	bar.sync 	0;
	@%p205 bra 	$L__BB3_175;
$L__BB3_169:
	add.s32 	%r100, %r594, %r6;
	setp.ge.u32 	%p206, %r100, %r83;
	@%p206 bra 	$L__BB3_174;
	mul.lo.s32 	%r101, %r100, 3072;
	mov.f32 	%f1117, 0f00000000;
	mov.u32 	%r595, %r9;
$L__BB3_171:
	.pragma "nounroll";
	add.s32 	%r522, %r595, %r101;
	mul.wide.u32 	%rd214, %r522, 2;
	add.s64 	%rd210, %rd48, %rd214;
	// begin inline asm
	ld.global.L1::no_allocate.v4.b32 {%r506, %r507, %r508, %r509}, [%rd210];
	// end inline asm
	mul.wide.u32 	%rd215, %r595, 4;
	add.s64 	%rd216, %rd4, %rd215;
	ld.global.v4.f32 	{%f953, %f954, %f955, %f956}, [%rd216];
	ld.global.v4.f32 	{%f957, %f958, %f959, %f960}, [%rd216+16];
	mov.b32 	{%rs221, %rs222}, %r506;
	// begin inline asm
	{ cvt.f32.bf16 %f921, %rs221;}

	// end inline asm
	// begin inline asm
	{ cvt.f32.bf16 %f922, %rs222;}

	// end inline asm
	mul.f32 	%f961, %f954, %f922;
	fma.rn.f32 	%f962, %f953, %f921, %f961;
	mov.b32 	{%rs223, %rs224}, %r507;
	// begin inline asm
	{ cvt.f32.bf16 %f923, %rs223;}

	// end inline asm
	fma.rn.f32 	%f963, %f955, %f923, %f962;
	// begin inline asm
	{ cvt.f32.bf16 %f924, %rs224;}

	// end inline asm
	fma.rn.f32 	%f964, %f956, %f924, %f963;
	mov.b32 	{%rs225, %rs226}, %r508;
	// begin inline asm
	{ cvt.f32.bf16 %f925, %rs225;}

	// end inline asm
	fma.rn.f32 	%f965, %f957, %f925, %f964;
	// begin inline asm
	{ cvt.f32.bf16 %f926, %rs226;}

	// end inline asm
	fma.rn.f32 	%f966, %f958, %f926, %f965;
	mov.b32 	{%rs227, %rs228}, %r509;
	// begin inline asm
	{ cvt.f32.bf16 %f927, %rs227;}

	// end inline asm
	fma.rn.f32 	%f967, %f959, %f927, %f966;
	// begin inline asm
	{ cvt.f32.bf16 %f928, %rs228;}

	// end inline asm
	fma.rn.f32 	%f968, %f960, %f928, %f967;
	add.f32 	%f969, %f1117, %f968;
	add.s64 	%rd211, %rd210, 512;
	// begin inline asm
	ld.global.L1::no_allocate.v4.b32 {%r510, %r511, %r512, %r513}, [%rd211];
	// end inline asm
	ld.global.v4.f32 	{%f970, %f971, %f972, %f973}, [%rd216+1024];
	ld.global.v4.f32 	{%f974, %f975, %f976, %f977}, [%rd216+1040];
	mov.b32 	{%rs229, %rs230}, %r510;
	// begin inline asm
	{ cvt.f32.bf16 %f929, %rs229;}

	// end inline asm
	// begin inline asm
	{ cvt.f32.bf16 %f930, %rs230;}

	// end inline asm
	mul.f32 	%f978, %f971, %f930;
	fma.rn.f32 	%f979, %f970, %f929, %f978;
	mov.b32 	{%rs231, %rs232}, %r511;
	// begin inline asm
	{ cvt.f32.bf16 %f931, %rs231;}

	// end inline asm
	fma.rn.f32 	%f980, %f972, %f931, %f979;
	// begin inline asm
	{ cvt.f32.bf16 %f932, %rs232;}

	// end inline asm
	fma.rn.f32 	%f981, %f973, %f932, %f980;
	mov.b32 	{%rs233, %rs234}, %r512;
	// begin inline asm
	{ cvt.f32.bf16 %f933, %rs233;}

	// end inline asm
	fma.rn.f32 	%f982, %f974, %f933, %f981;
	// begin inline asm
	{ cvt.f32.bf16 %f934, %rs234;}

	// end inline asm
	fma.rn.f32 	%f983, %f975, %f934, %f982;
	mov.b32 	{%rs235, %rs236}, %r513;
	// begin inline asm
	{ cvt.f32.bf16 %f935, %rs235;}

	// end inline asm
	fma.rn.f32 	%f984, %f976, %f935, %f983;
	// begin inline asm
	{ cvt.f32.bf16 %f936, %rs236;}

	// end inline asm
	fma.rn.f32 	%f985, %f977, %f936, %f984;
	add.f32 	%f986, %f969, %f985;
	add.s64 	%rd212, %rd210, 1024;
	// begin inline asm
	ld.global.L1::no_allocate.v4.b32 {%r514, %r515, %r516, %r517}, [%rd212];
	// end inline asm
	ld.global.v4.f32 	{%f987, %f988, %f989, %f990}, [%rd216+2048];
	ld.global.v4.f32 	{%f991, %f992, %f993, %f994}, [%rd216+2064];
	mov.b32 	{%rs237, %rs238}, %r514;
	// begin inline asm
	{ cvt.f32.bf16 %f937, %rs237;}

	// end inline asm
	// begin inline asm
	{ cvt.f32.bf16 %f938, %rs238;}

	// end inline asm
	mul.f32 	%f995, %f988, %f938;
	fma.rn.f32 	%f996, %f987, %f937, %f995;
	mov.b32 	{%rs239, %rs240}, %r515;
	// begin inline asm
	{ cvt.f32.bf16 %f939, %rs239;}

	// end inline asm
	fma.rn.f32 	%f997, %f989, %f939, %f996;
	// begin inline asm
	{ cvt.f32.bf16 %f940, %rs240;}

	// end inline asm
	fma.rn.f32 	%f998, %f990, %f940, %f997;
	mov.b32 	{%rs241, %rs242}, %r516;
	// begin inline asm
	{ cvt.f32.bf16 %f941, %rs241;}

	// end inline asm
	fma.rn.f32 	%f999, %f991, %f941, %f998;
	// begin inline asm
	{ cvt.f32.bf16 %f942, %rs242;}

	// end inline asm
	fma.rn.f32 	%f1000, %f992, %f942, %f999;
	mov.b32 	{%rs243, %rs244}, %r517;
	// begin inline asm
	{ cvt.f32.bf16 %f943, %rs243;}

	// end inline asm
	fma.rn.f32 	%f1001, %f993, %f943, %f1000;
	// begin inline asm
	{ cvt.f32.bf16 %f944, %rs244;}

	// end inline asm
	fma.rn.f32 	%f1002, %f994, %f944, %f1001;
	add.f32 	%f1003, %f986, %f1002;
	add.s64 	%rd213, %rd210, 1536;
	// begin inline asm
	ld.global.L1::no_allocate.v4.b32 {%r518, %r519, %r520, %r521}, [%rd213];
	// end inline asm
	ld.global.v4.f32 	{%f1004, %f1005, %f1006, %f1007}, [%rd216+3072];
	ld.global.v4.f32 	{%f1008, %f1009, %f1010, %f1011}, [%rd216+3088];
	mov.b32 	{%rs245, %rs246}, %r518;
	// begin inline asm
	{ cvt.f32.bf16 %f945, %rs245;}

	// end inline asm
	// begin inline asm
	{ cvt.f32.bf16 %f946, %rs246;}

	// end inline asm
	mul.f32 	%f1012, %f1005, %f946;
	fma.rn.f32 	%f1013, %f1004, %f945, %f1012;
	mov.b32 	{%rs247, %rs248}, %r519;
	// begin inline asm
	{ cvt.f32.bf16 %f947, %rs247;}

	// end inline asm
	fma.rn.f32 	%f1014, %f1006, %f947, %f1013;
	// begin inline asm
	{ cvt.f32.bf16 %f948, %rs248;}

	// end inline asm
	fma.rn.f32 	%f1015, %f1007, %f948, %f1014;
	mov.b32 	{%rs249, %rs250}, %r520;
	// begin inline asm
	{ cvt.f32.bf16 %f949, %rs249;}

	// end inline asm
	fma.rn.f32 	%f1016, %f1008, %f949, %f1015;
	// begin inline asm
	{ cvt.f32.bf16 %f950, %rs250;}

	// end inline asm
	fma.rn.f32 	%f1017, %f1009, %f950, %f1016;
	mov.b32 	{%rs251, %rs252}, %r521;
	// begin inline asm
	{ cvt.f32.bf16 %f951, %rs251;}

	// end inline asm
	fma.rn.f32 	%f1018, %f1010, %f951, %f1017;
	// begin inline asm
	{ cvt.f32.bf16 %f952, %rs252;}

	// end inline asm
	fma.rn.f32 	%f1019, %f1011, %f952, %f1018;
	add.f32 	%f1117, %f1003, %f1019;
	add.s32 	%r103, %r595, 1024;
	setp.lt.u32 	%p207, %r595, 2048;
	mov.u32 	%r595, %r103;
	@%p207 bra 	$L__BB3_171;
	setp.ne.s32 	%p208, %r7, 0;
	mov.b32 	%r523, %f1117;
	shfl.sync.down.b32	%r524|%p209, %r523, 16, 31, -1;
	mov.b32 	%f1020, %r524;
	add.f32 	%f1021, %f1117, %f1020;
	mov.b32 	%r525, %f1021;
	shfl.sync.down.b32	%r526|%p210, %r525, 8, 31, -1;
	mov.b32 	%f1022, %r526;
	add.f32 	%f1023, %f1021, %f1022;
	mov.b32 	%r527, %f1023;
	shfl.sync.down.b32	%r528|%p211, %r527, 4, 31, -1;
	mov.b32 	%f1024, %r528;
	add.f32 	%f1025, %f1023, %f1024;
	mov.b32 	%r529, %f1025;
	shfl.sync.down.b32	%r530|%p212, %r529, 2, 31, -1;
	mov.b32 	%f1026, %r530;
	add.f32 	%f1027, %f1025, %f1026;
	mov.b32 	%r531, %f1027;
	shfl.sync.down.b32	%r532|%p213, %r531, 1, 31, -1;
	mov.b32 	%f1028, %r532;
	add.f32 	%f121, %f1027, %f1028;
	@%p208 bra 	$L__BB3_174;
	mul.wide.u32 	%rd217, %r100, 4;
	add.s64 	%rd218, %rd5, %rd217;
	ld.global.f32 	%f1030, [%rd218];
	add.f32 	%f1029, %f121, %f1030;
	// begin inline asm
	{  cvt.rn.bf16.f32 %rs253, %f1029;}

	// end inline asm
	mul.wide.u32 	%rd219, %r100, 2;
	add.s64 	%rd220, %rd6, %rd219;
	st.global.u16 	[%rd220], %rs253;
$L__BB3_174:
	add.s32 	%r594, %r594, 16;
	setp.lt.u32 	%p214, %r594, %r83;
	@%p214 bra 	$L__BB3_169;
$L__BB3_175:
	setp.ne.s32 	%p215, %r5, 0;
	bar.sync 	0;
	@%p215 bra 	$L__BB3_180;
	// begin inline asm
	fence.acq_rel.gpu;
	// end inline asm
	atom.global.add.u32 	%r533, [%rd11], 1;
	setp.eq.s32 	%p216, %r533, %r10;
	@%p216 bra 	$L__BB3_177;
	bra.uni 	$L__BB3_178;
$L__BB3_177:
	mov.b32 	%r535, 0;
	st.global.u32 	[%rd11], %r535;
	// begin inline asm
	fence.acq_rel.gpu;
	// end inline asm
	atom.global.add.u32 	%r536, [%rd10], 1;
	bra.uni 	$L__BB3_179;
$L__BB3_178:
	ld.volatile.global.u32 	%r534, [%rd10];
	setp.le.u32 	%p217, %r534, %r572;
	@%p217 bra 	$L__BB3_178;
$L__BB3_179:
	add.s32 	%r572, %r572, 1;
$L__BB3_180:
	ld.param.u32 	%r565, [_Z28ldg_decode_kernel_persistentPK13__nv_bfloat16PK15LDGLayerWeightsS1_S1_S1_PS_S5_S5_PfS6_S6_S6_S6_S6_S6_S6_PjS7_S7_S7_iPKiS9_if_param_20];
	bar.sync 	0;
	add.s32 	%r566, %r566, 1;
	setp.ne.s32 	%p218, %r566, %r565;
	@%p218 bra 	$L__BB3_9;
$L__BB3_181:
	setp.ne.s32 	%p219, %r3, 0;
	@%p219 bra 	$L__BB3_193;
	and.b32  	%r108, %r5, 31;
	mul.wide.u32 	%rd221, %r5, 2;
	add.s64 	%rd57, %rd6, %rd221;
	ld.global.u16 	%rs254, [%rd57];
	// begin inline asm
	{ cvt.f32.bf16 %f1031, %rs254;}

	// end inline asm
	mul.wide.u32 	%rd222, %r5, 4;
	add.s64 	%rd58, %rd7, %rd222;
	st.global.f32 	[%rd58], %f1031;
	fma.rn.f32 	%f1118, %f1031, %f1031, 0f00000000;
	setp.gt.u32 	%p220, %r5, 511;
	@%p220 bra 	$L__BB3_184;
	ld.global.u16 	%rs255, [%rd57+1024];
	// begin inline asm
	{ cvt.f32.bf16 %f1032, %rs255;}

	// end inline asm
	st.global.f32 	[%rd58+2048], %f1032;
	fma.rn.f32 	%f1118, %f1032, %f1032, %f1118;
$L__BB3_184:
	mov.b32 	%r537, %f1118;
	shfl.sync.down.b32	%r538|%p221, %r537, 16, 31, -1;
	mov.b32 	%f1033, %r538;
	add.f32 	%f1034, %f1118, %f1033;
	mov.b32 	%r539, %f1034;
	shfl.sync.down.b32	%r540|%p222, %r539, 8, 31, -1;
	mov.b32 	%f1035, %r540;
	add.f32 	%f1036, %f1034, %f1035;
	mov.b32 	%r541, %f1036;
	shfl.sync.down.b32	%r542|%p223, %r541, 4, 31, -1;
	mov.b32 	%f1037, %r542;
	add.f32 	%f1038, %f1036, %f1037;
	mov.b32 	%r543, %f1038;
	shfl.sync.down.b32	%r544|%p224, %r543, 2, 31, -1;
	mov.b32 	%f1039, %r544;
	add.f32 	%f1040, %f1038, %f1039;
	mov.b32 	%r545, %f1040;
	shfl.sync.down.b32	%r546|%p225, %r545, 1, 31, -1;
	mov.b32 	%f1041, %r546;
	add.f32 	%f126, %f1040, %f1041;
	setp.ne.s32 	%p226, %r108, 0;
	@%p226 bra 	$L__BB3_186;
	shr.u32 	%r547, %r5, 3;
	and.b32  	%r548, %r547, 124;
	mov.u32 	%r549, _ZZ28ldg_decode_kernel_persistentPK13__nv_bfloat16PK15LDGLayerWeightsS1_S1_S1_PS_S5_S5_PfS6_S6_S6_S6_S6_S6_S6_PjS7_S7_S7_iPKiS9_ifE11smem_reduce;
	add.s32 	%r550, %r549, %r548;
	st.shared.f32 	[%r550], %f126;
$L__BB3_186:
	bar.sync 	0;
	setp.gt.u32 	%p227, %r5, 31;
	@%p227 bra 	$L__BB3_191;
	setp.gt.u32 	%p228, %r108, 15;
	mov.f32 	%f1119, 0f00000000;
	@%p228 bra 	$L__BB3_189;
	shl.b32 	%r551, %r108, 2;
	mov.u32 	%r552, _ZZ28ldg_decode_kernel_persistentPK13__nv_bfloat16PK15LDGLayerWeightsS1_S1_S1_PS_S5_S5_PfS6_S6_S6_S6_S6_S6_S6_PjS7_S7_S7_iPKiS9_ifE11smem_reduce;
	add.s32 	%r553, %r552, %r551;
	ld.shared.f32 	%f1119, [%r553];
$L__BB3_189:
	setp.ne.s32 	%p229, %r108, 0;
	mov.b32 	%r554, %f1119;
	shfl.sync.down.b32	%r555|%p230, %r554, 16, 31, -1;
	mov.b32 	%f1043, %r555;
	add.f32 	%f1044, %f1119, %f1043;
	mov.b32 	%r556, %f1044;
	shfl.sync.down.b32	%r557|%p231, %r556, 8, 31, -1;
	mov.b32 	%f1045, %r557;
	add.f32 	%f1046, %f1044, %f1045;
	mov.b32 	%r558, %f1046;
	shfl.sync.down.b32	%r559|%p232, %r558, 4, 31, -1;
	mov.b32 	%f1047, %r559;
	add.f32 	%f1048, %f1046, %f1047;
	mov.b32 	%r560, %f1048;
	shfl.sync.down.b32	%r561|%p233, %r560, 2, 31, -1;
	mov.b32 	%f1049, %r561;
	add.f32 	%f1050, %f1048, %f1049;
	mov.b32 	%r562, %f1050;
	shfl.sync.down.b32	%r563|%p234, %r562, 1, 31, -1;
	mov.b32 	%f1051, %r563;
	add.f32 	%f129, %f1050, %f1051;
	@%p229 bra 	$L__BB3_191;
	fma.rn.f32 	%f1052, %f129, 0f3A800000, 0f358637BD;
	rsqrt.approx.f32 	%f1053, %f1052;
	st.shared.f32 	[_ZZ28ldg_decode_kernel_persistentPK13__nv_bfloat16PK15LDGLayerWeightsS1_S1_S1_PS_S5_S5_PfS6_S6_S6_S6_S6_S6_S6_PjS7_S7_S7_iPKiS9_ifE11smem_reduce], %f1053;
$L__BB3_191:
	ld.param.u64 	%rd232, [_Z28ldg_decode_kernel_persistentPK13__nv_bfloat16PK15LDGLayerWeightsS1_S1_S1_PS_S5_S5_PfS6_S6_S6_S6_S6_S6_S6_PjS7_S7_S7_iPKiS9_if_param_15];
	ld.param.u64 	%rd229, [_Z28ldg_decode_kernel_persistentPK13__nv_bfloat16PK15LDGLayerWeightsS1_S1_S1_PS_S5_S5_PfS6_S6_S6_S6_S6_S6_S6_PjS7_S7_S7_iPKiS9_if_param_2];
	setp.gt.u32 	%p235, %r5, 511;
	bar.sync 	0;
	ld.shared.f32 	%f130, [_ZZ28ldg_decode_kernel_persistentPK13__nv_bfloat16PK15LDGLayerWeightsS1_S1_S1_PS_S5_S5_PfS6_S6_S6_S6_S6_S6_S6_PjS7_S7_S7_iPKiS9_ifE11smem_reduce];
	add.s64 	%rd223, %rd229, %rd221;
	// begin inline asm
	ld.global.nc.b16 %rs256, [%rd223];
	// end inline asm
	// begin inline asm
	{ cvt.f32.bf16 %f1054, %rs256;}

	// end inline asm
	mul.f32 	%f1055, %f130, %f1031;
	mul.f32 	%f1056, %f1054, %f1055;
	cvta.to.global.u64 	%rd225, %rd232;
	add.s64 	%rd60, %rd225, %rd222;
	st.global.f32 	[%rd60], %f1056;
	@%p235 bra 	$L__BB3_193;
	add.s64 	%rd227, %rd223, 1024;
	// begin inline asm
	ld.global.nc.b16 %rs258, [%rd227];
	// end inline asm
	// begin inline asm
	{ cvt.f32.bf16 %f1057, %rs258;}

	// end inline asm
	ld.global.f32 	%f1058, [%rd58+2048];
	mul.f32 	%f1059, %f130, %f1058;
	mul.f32 	%f1060, %f1057, %f1059;
	st.global.f32 	[%rd60+2048], %f1060;
$L__BB3_193:
	ret;

}
	// .globl	_Z24ldg_decode_kernel_directPK13__nv_bfloat16PK15LDGLayerWeightsS1_S1_S1_PS_S5_S5_PfS6_S6_S6_S6_S6_S6_S6_PjS7_S7_S7_iiiif
.visible .entry _Z24ldg_decode_kernel_directPK13__nv_bfloat16PK15LDGLayerWeightsS1_S1_S1_PS_S5_S5_PfS6_S6_S6_S6_S6_S6_S6_PjS7_S7_S7_iiiif(
	.param .u64 .ptr .align 1 _Z24ldg_decode_kernel_directPK13__nv_bfloat16PK15LDGLayerWeightsS1_S1_S1_PS_S5_S5_PfS6_S6_S6_S6_S6_S6_S6_PjS7_S7_S7_iiiif_param_0,
	.param .u64 .ptr .align 1 _Z24ldg_decode_kernel_directPK13__nv_bfloat16PK15LDGLayerWeightsS1_S1_S1_PS_S5_S5_PfS6_S6_S6_S6_S6_S6_S6_PjS7_S7_S7_iiiif_param_1,
	.param .u64 .ptr .align 1 _Z24ldg_decode_kernel_directPK13__nv_bfloat16PK15LDGLayerWeightsS1_S1_S1_PS_S5_S5_PfS6_S6_S6_S6_S6_S6_S6_PjS7_S7_S7_iiiif_param_2,
	.param .u64 .ptr .align 1 _Z24ldg_decode_kernel_directPK13__nv_bfloat16PK15LDGLayerWeightsS1_S1_S1_PS_S5_S5_PfS6_S6_S6_S6_S6_S6_S6_PjS7_S7_S7_iiiif_param_3,
	.param .u64 .ptr .align 1 _Z24ldg_decode_kernel_directPK13__nv_bfloat16PK15LDGLayerWeightsS1_S1_S1_PS_S5_S5_PfS6_S6_S6_S6_S6_S6_S6_PjS7_S7_S7_iiiif_param_4,
	.param .u64 .ptr .align 1 _Z24ldg_decode_kernel_directPK13__nv_bfloat16PK15LDGLayerWeightsS1_S1_S1_PS_S5_S5_PfS6_S6_S6_S6_S6_S6_S6_PjS7_S7_S7_iiiif_param_5,
	.param .u64 .ptr .align 1 _Z24ldg_decode_kernel_directPK13__nv_bfloat16PK15LDGLayerWeightsS1_S1_S1_PS_S5_S5_PfS6_S6_S6_S6_S6_S6_S6_PjS7_S7_S7_iiiif_param_6,
	.param .u64 .ptr .align 1 _Z24ldg_decode_kernel_directPK13__nv_bfloat16PK15LDGLayerWeightsS1_S1_S1_PS_S5_S5_PfS6_S6_S6_S6_S6_S6_S6_PjS7_S7_S7_iiiif_param_7,
	.param .u64 .ptr .align 1 _Z24ldg_decode_kernel_directPK13__nv_bfloat16PK15LDGLayerWeightsS1_S1_S1_PS_S5_S5_PfS6_S6_S6_S6_S6_S6_S6_PjS7_S7_S7_iiiif_param_8,
	.param .u64 .ptr .align 1 _Z24ldg_decode_kernel_directPK13__nv_bfloat16PK15LDGLayerWeightsS1_S1_S1_PS_S5_S5_PfS6_S6_S6_S6_S6_S6_S6_PjS7_S7_S7_iiiif_param_9,
	.param .u64 .ptr .align 1 _Z24ldg_decode_kernel_directPK13__nv_bfloat16PK15LDGLayerWeightsS1_S1_S1_PS_S5_S5_PfS6_S6_S6_S6_S6_S6_S6_PjS7_S7_S7_iiiif_param_10,
	.param .u64 .ptr .align 1 _Z24ldg_decode_kernel_directPK13__nv_bfloat16PK15LDGLayerWeightsS1_S1_S1_PS_S5_S5_PfS6_S6_S6_S6_S6_S6_S6_PjS7_S7_S7_iiiif_param_11,
	.param .u64 .ptr .align 1 _Z24ldg_decode_kernel_directPK13__nv_bfloat16PK15LDGLayerWeightsS1_S1_S1_PS_S5_S5_PfS6_S6_S6_S6_S6_S6_S6_PjS7_S7_S7_iiiif_param_12,
	.param .u64 .ptr .align 1 _Z24ldg_decode_kernel_directPK13__nv_bfloat16PK15LDGLayerWeightsS1_S1_S1_PS_S5_S5_PfS6_S6_S6_S6_S6_S6_S6_PjS7_S7_S7_iiiif_param_13,
	.param .u64 .ptr .align 1 _Z24ldg_decode_kernel_directPK13__nv_bfloat16PK15LDGLayerWeightsS1_S1_S1_PS_S5_S5_PfS6_S6_S6_S6_S6_S6_S6_PjS7_S7_S7_iiiif_param_14,
	.param .u64 .ptr .align 1 _Z24ldg_decode_kernel_directPK13__nv_bfloat16PK15LDGLayerWeightsS1_S1_S1_PS_S5_S5_PfS6_S6_S6_S6_S6_S6_S6_PjS7_S7_S7_iiiif_param_15,
	.param .u64 .ptr .align 1 _Z24ldg_decode_kernel_directPK13__nv_bfloat16PK15LDGLayerWeightsS1_S1_S1_PS_S5_S5_PfS6_S6_S6_S6_S6_S6_S6_PjS7_S7_S7_iiiif_param_16,
	.param .u64 .ptr .align 1 _Z24ldg_decode_kernel_directPK13__nv_bfloat16PK15LDGLayerWeightsS1_S1_S1_PS_S5_S5_PfS6_S6_S6_S6_S6_S6_S6_PjS7_S7_S7_iiiif_param_17,
	.param .u64 .ptr .align 1 _Z24ldg_decode_kernel_directPK13__nv_bfloat16PK15LDGLayerWeightsS1_S1_S1_PS_S5_S5_PfS6_S6_S6_S6_S6_S6_S6_PjS7_S7_S7_iiiif_param_18,
	.param .u64 .ptr .align 1 _Z24ldg_decode_kernel_directPK13__nv_bfloat16PK15LDGLayerWeightsS1_S1_S1_PS_S5_S5_PfS6_S6_S6_S6_S6_S6_S6_PjS7_S7_S7_iiiif_param_19,
	.param .u32 _Z24ldg_decode_kernel_directPK13__nv_bfloat16PK15LDGLayerWeightsS1_S1_S1_PS_S5_S5_PfS6_S6_S6_S6_S6_S6_S6_PjS7_S7_S7_iiiif_param_20,
	.param .u32 _Z24ldg_decode_kernel_directPK13__nv_bfloat16PK15LDGLayerWeightsS1_S1_S1_PS_S5_S5_PfS6_S6_S6_S6_S6_S6_S6_PjS7_S7_S7_iiiif_param_21,
	.param .u32 _Z24ldg_decode_kernel_directPK13__nv_bfloat16PK15LDGLayerWeightsS1_S1_S1_PS_S5_S5_PfS6_S6_S6_S6_S6_S6_S6_PjS7_S7_S7_iiiif_param_22,
	.param .u32 _Z24ldg_decode_kernel_directPK13__nv_bfloat16PK15LDGLayerWeightsS1_S1_S1_PS_S5_S5_PfS6_S6_S6_S6_S6_S6_S6_PjS7_S7_S7_iiiif_param_23,
	.param .f32 _Z24ldg_decode_kernel_directPK13__nv_bfloat16PK15LDGLayerWeightsS1_S1_S1_PS_S5_S5_PfS6_S6_S6_S6_S6_S6_S6_PjS7_S7_S7_iiiif_param_24
)
.maxntid 512
.minnctapersm 1
{
	.reg .pred 	%p<236>;
	.reg .b16 	%rs<260>;
	.reg .b32 	%r<596>;
	.reg .b32 	%f<1122>;
	.reg .b64 	%rd<233>;
	// demoted variable
	.shared .align 4 .b8 _ZZ24ldg_decode_kernel_directPK13__nv_bfloat16PK15LDGLayerWeightsS1_S1_S1_PS_S5_S5_PfS6_S6_S6_S6_S6_S6_S6_PjS7_S7_S7_iiiifE11smem_reduce[64];
	ld.param.u64 	%rd61, [_Z24ldg_decode_kernel_directPK13__nv_bfloat16PK15LDGLayerWeightsS1_S1_S1_PS_S5_S5_PfS6_S6_S6_S6_S6_S6_S6_PjS7_S7_S7_iiiif_param_0];
	ld.param.u64 	%rd62, [_Z24ldg_decode_kernel_directPK13__nv_bfloat16PK15LDGLayerWeightsS1_S1_S1_PS_S5_S5_PfS6_S6_S6_S6_S6_S6_S6_PjS7_S7_S7_iiiif_param_1];
	ld.param.u64 	%rd64, [_Z24ldg_decode_kernel_directPK13__nv_bfloat16PK15LDGLayerWeightsS1_S1_S1_PS_S5_S5_PfS6_S6_S6_S6_S6_S6_S6_PjS7_S7_S7_iiiif_param_3];
	ld.param.u64 	%rd65, [_Z24ldg_decode_kernel_directPK13__nv_bfloat16PK15LDGLayerWeightsS1_S1_S1_PS_S5_S5_PfS6_S6_S6_S6_S6_S6_S6_PjS7_S7_S7_iiiif_param_4];
	ld.param.u64 	%rd66, [_Z24ldg_decode_kernel_directPK13__nv_bfloat16PK15LDGLayerWeightsS1_S1_S1_PS_S5_S5_PfS6_S6_S6_S6_S6_S6_S6_PjS7_S7_S7_iiiif_param_5];
	ld.param.u64 	%rd67, [_Z24ldg_decode_kernel_directPK13__nv_bfloat16PK15LDGLayerWeightsS1_S1_S1_PS_S5_S5_PfS6_S6_S6_S6_S6_S6_S6_PjS7_S7_S7_iiiif_param_6];
	ld.param.u64 	%rd68, [_Z24ldg_decode_kernel_directPK13__nv_bfloat16PK15LDGLayerWeightsS1_S1_S1_PS_S5_S5_PfS6_S6_S6_S6_S6_S6_S6_PjS7_S7_S7_iiiif_param_7];
	ld.param.u64 	%rd73, [_Z24ldg_decode_kernel_directPK13__nv_bfloat16PK15LDGLayerWeightsS1_S1_S1_PS_S5_S5_PfS6_S6_S6_S6_S6_S6_S6_PjS7_S7_S7_iiiif_param_8];
	ld.param.u64 	%rd74, [_Z24ldg_decode_kernel_directPK13__nv_bfloat16PK15LDGLayerWeightsS1_S1_S1_PS_S5_S5_PfS6_S6_S6_S6_S6_S6_S6_PjS7_S7_S7_iiiif_param_9];
	ld.param.u64 	%rd75, [_Z24ldg_decode_kernel_directPK13__nv_bfloat16PK15LDGLayerWeightsS1_S1_S1_PS_S5_S5_PfS6_S6_S6_S6_S6_S6_S6_PjS7_S7_S7_iiiif_param_11];
	ld.param.u64 	%rd76, [_Z24ldg_decode_kernel_directPK13__nv_bfloat16PK15LDGLayerWeightsS1_S1_S1_PS_S5_S5_PfS6_S6_S6_S6_S6_S6_S6_PjS7_S7_S7_iiiif_param_12];
	ld.param.u64 	%rd77, [_Z24ldg_decode_kernel_directPK13__nv_bfloat16PK15LDGLayerWeightsS1_S1_S1_PS_S5_S5_PfS6_S6_S6_S6_S6_S6_S6_PjS7_S7_S7_iiiif_param_13];
	ld.param.u64 	%rd78, [_Z24ldg_decode_kernel_directPK13__nv_bfloat16PK15LDGLayerWeightsS1_S1_S1_PS_S5_S5_PfS6_S6_S6_S6_S6_S6_S6_PjS7_S7_S7_iiiif_param_14];
	ld.param.u64 	%rd79, [_Z24ldg_decode_kernel_directPK13__nv_bfloat16PK15LDGLayerWeightsS1_S1_S1_PS_S5_S5_PfS6_S6_S6_S6_S6_S6_S6_PjS7_S7_S7_iiiif_param_16];
	ld.param.u64 	%rd80, [_Z24ldg_decode_kernel_directPK13__nv_bfloat16PK15LDGLayerWeightsS1_S1_S1_PS_S5_S5_PfS6_S6_S6_S6_S6_S6_S6_PjS7_S7_S7_iiiif_param_17];
	ld.param.u64 	%rd71, [_Z24ldg_decode_kernel_directPK13__nv_bfloat16PK15LDGLayerWeightsS1_S1_S1_PS_S5_S5_PfS6_S6_S6_S6_S6_S6_S6_PjS7_S7_S7_iiiif_param_18];
	ld.param.u64 	%rd72, [_Z24ldg_decode_kernel_directPK13__nv_bfloat16PK15LDGLayerWeightsS1_S1_S1_PS_S5_S5_PfS6_S6_S6_S6_S6_S6_S6_PjS7_S7_S7_iiiif_param_19];
	ld.param.u32 	%r109, [_Z24ldg_decode_kernel_directPK13__nv_bfloat16PK15LDGLayerWeightsS1_S1_S1_PS_S5_S5_PfS6_S6_S6_S6_S6_S6_S6_PjS7_S7_S7_iiiif_param_21];
	ld.param.u32 	%r110, [_Z24ldg_decode_kernel_directPK13__nv_bfloat16PK15LDGLayerWeightsS1_S1_S1_PS_S5_S5_PfS6_S6_S6_S6_S6_S6_S6_PjS7_S7_S7_iiiif_param_22];
	ld.param.u32 	%r111, [_Z24ldg_decode_kernel_directPK13__nv_bfloat16PK15LDGLayerWeightsS1_S1_S1_PS_S5_S5_PfS6_S6_S6_S6_S6_S6_S6_PjS7_S7_S7_iiiif_param_23];
	cvta.to.global.u64 	%rd1, %rd75;
	cvta.to.global.u64 	%rd2, %rd76;
	cvta.to.global.u64 	%rd3, %rd77;
	cvta.to.global.u64 	%rd4, %rd78;
	cvta.to.global.u64 	%rd5, %rd74;
	cvta.to.global.u64 	%rd6, %rd68;
	cvta.to.global.u64 	%rd7, %rd73;
	cvta.to.global.u64 	%rd8, %rd72;
	cvta.to.global.u64 	%rd9, %rd71;
	cvta.to.global.u64 	%rd10, %rd80;
	cvta.to.global.u64 	%rd11, %rd79;
	mov.u32 	%r1, %ctaid.x;
	mov.u32 	%r2, %nctaid.x;
	mov.u32 	%r3, %tid.x;
	or.b32  	%r112, %r1, %r3;
	setp.ne.s32 	%p4, %r112, 0;
	@%p4 bra 	$L__BB4_2;
	mov.b32 	%r113, 0;
	st.global.u32 	[%rd11], %r113;
	st.global.u32 	[%rd10], %r113;
	atom.global.exch.b32 	%r114, [%rd9], 0;
	atom.global.exch.b32 	%r115, [%rd8], 0;
$L__BB4_2:
	bar.sync 	0;
	setp.ne.s32 	%p5, %r3, 0;
	@%p5 bra 	$L__BB4_7;
	// begin inline asm
	fence.acq_rel.gpu;
	// end inline asm
	atom.global.add.u32 	%r116, [%rd11], 1;
	add.s32 	%r117, %r2, -1;
	setp.eq.s32 	%p6, %r116, %r117;
	@%p6 bra 	$L__BB4_4;
	bra.uni 	$L__BB4_5;
$L__BB4_4:
	mov.b32 	%r119, 0;
	st.global.u32 	[%rd11], %r119;
	// begin inline asm
	fence.acq_rel.gpu;
	// end inline asm
	atom.global.add.u32 	%r120, [%rd10], 1;
	bra.uni 	$L__BB4_6;
$L__BB4_5:
	ld.volatile.global.u32 	%r118, [%rd10];
	setp.eq.s32 	%p7, %r118, 0;
	@%p7 bra 	$L__BB4_5;
$L__BB4_6:
	// begin inline asm
	fence.acq_rel.gpu;
	// end inline asm
$L__BB4_7:
	ld.param.u32 	%r563, [_Z24ldg_decode_kernel_directPK13__nv_bfloat16PK15LDGLayerWeightsS1_S1_S1_PS_S5_S5_PfS6_S6_S6_S6_S6_S6_S6_PjS7_S7_S7_iiiif_param_20];
	bar.sync 	0;
	shl.b32 	%r121, %r110, 10;
	mul.wide.s32 	%rd81, %r121, 2;
	add.s64 	%rd12, %rd61, %rd81;
	setp.lt.s32 	%p8, %r563, 1;
	@%p8 bra 	$L__BB4_181;
	ld.param.u64 	%rd225, [_Z24ldg_decode_kernel_directPK13__nv_bfloat16PK15LDGLayerWeightsS1_S1_S1_PS_S5_S5_PfS6_S6_S6_S6_S6_S6_S6_PjS7_S7_S7_iiiif_param_10];
	shr.u32 	%r4, %r3, 5;
	and.b32  	%r5, %r3, 31;
	shl.b32 	%r125, %r3, 2;
	mov.u32 	%r126, _ZZ14ldg_matvec_qkvI14AtomicGridSyncEvRT_PK13__nv_bfloat16S5_S5_S5_S5_PfS6_S6_S6_S6_E6s_norm;
	add.s32 	%r6, %r126, %r125;
	setp.eq.s32 	%p9, %r1, 0;
	mul.wide.u32 	%rd82, %r3, 4;
	add.s64 	%rd13, %rd5, %rd82;
	setp.lt.u32 	%p10, %r3, 32;
	shl.b32 	%r127, %r3, 3;
	and.b32  	%r7, %r127, 248;
	add.s32 	%r8, %r2, -1;
	shl.b32 	%r128, %r109, 7;
	cvt.s64.s32 	%rd83, %r128;
	setp.lt.u32 	%p11, %r3, 256;
	and.pred  	%p1, %p9, %p11;
	shl.b32 	%r129, %r4, 7;
	mul.wide.u32 	%rd84, %r129, 4;
	add.s64 	%rd14, %rd1, %rd84;
	shl.b32 	%r9, %r111, 7;
	mul.lo.s32 	%r130, %r9, %r4;
	cvt.s64.s32 	%rd85, %r130;
	add.s64 	%rd15, %rd83, %rd85;
	setp.lt.u32 	%p12, %r1, 16;
	and.pred  	%p2, %p12, %p10;
	setp.gt.u32 	%p13, %r1, 15;
	add.s32 	%r10, %r1, -16;
	add.s32 	%r131, %r2, -16;
	shl.b32 	%r132, %r131, 1;
	mul.hi.s32 	%r133, %r132, 780903145;
	shr.u32 	%r134, %r133, 31;
	shr.s32 	%r135, %r133, 1;
	add.s32 	%r136, %r135, %r134;
	mul.lo.s32 	%r137, %r131, 3;
	mul.hi.s32 	%r138, %r137, 780903145;
	shr.u32 	%r139, %r138, 31;
	shr.s32 	%r140, %r138, 1;
	add.s32 	%r11, %r140, %r139;
	max.s32 	%r12, %r136, 1;
	and.b32  	%r141, %r125, 124;
	cvt.u64.u32 	%rd16, %r141;
	add.s32 	%r13, %r3, -1;
	setp.ne.s32 	%p14, %r3, 0;
	and.pred  	%p3, %p13, %p14;
	add.s64 	%rd17, %rd7, %rd82;
	mov.u32 	%r142, _ZZ23ldg_o_proj_postnorm_mlpI14AtomicGridSyncEvRT_PK13__nv_bfloat16S5_S5_S5_S5_PKfPfS8_S8_PS3_E5s_act;
	add.s32 	%r14, %r142, %r125;
	sub.s32 	%r15, %r109, %r4;
	cvt.u64.u32 	%rd18, %r5;
	or.b64  	%rd86, %rd83, %rd18;
	shl.b64 	%rd87, %rd86, 1;
	add.s64 	%rd19, %rd64, %rd87;
	add.s64 	%rd20, %rd65, %rd87;
	shl.b32 	%r143, %r1, 7;
	cvta.to.global.u64 	%rd21, %rd225;
	mul.wide.u32 	%rd88, %r143, 4;
	add.s64 	%rd22, %rd21, %rd88;
	cvta.to.global.u64 	%rd23, %rd62;
	cvta.to.global.u64 	%rd24, %rd67;
	shl.b32 	%r16, %r111, 10;
	mov.b32 	%r571, 1;
	mov.b32 	%r565, 0;
	not.pred 	%p48, %p1;
	not.pred 	%p60, %p2;
	not.pred 	%p145, %p3;
$L__BB4_9:
	ld.param.u64 	%rd224, [_Z24ldg_decode_kernel_directPK13__nv_bfloat16PK15LDGLayerWeightsS1_S1_S1_PS_S5_S5_PfS6_S6_S6_S6_S6_S6_S6_PjS7_S7_S7_iiiif_param_7];
	setp.gt.u32 	%p15, %r3, 511;
	mul.wide.u32 	%rd90, %r565, 88;
	add.s64 	%rd25, %rd23, %rd90;
	mul.lo.s32 	%r144, %r16, %r565;
	cvt.s64.s32 	%rd26, %r144;
	setp.eq.s32 	%p16, %r565, 0;
	selp.b64 	%rd91, %rd12, %rd224, %p16;
	ld.global.nc.u64 	%rd27, [%rd25];
	ld.global.nc.u64 	%rd28, [%rd25+8];
	ld.global.nc.u64 	%rd29, [%rd25+16];
	ld.global.nc.u64 	%rd30, [%rd25+24];
	mul.wide.u32 	%rd92, %r3, 2;
	add.s64 	%rd89, %rd91, %rd92;
	// begin inline asm
	ld.global.nc.b16 %rs1, [%rd89];
	// end inline asm
	// begin inline asm
	{ cvt.f32.bf16 %f132, %rs1;}

	// end inline asm
	st.shared.f32 	[%r6], %f132;
	fma.rn.f32 	%f1063, %f132, %f132, 0f00000000;
	@%p15 bra 	$L__BB4_11;
	add.s64 	%rd93, %rd89, 1024;
	// begin inline asm
	ld.global.nc.b16 %rs3, [%rd93];
	// end inline asm
	// begin inline asm
	{ cvt.f32.bf16 %f133, %rs3;}

	// end inline asm
	st.shared.f32 	[%r6+2048], %f133;
	fma.rn.f32 	%f1063, %f133, %f133, %f1063;
$L__BB4_11:
	setp.ne.s32 	%p17, %r1, 0;
	@%p17 bra 	$L__BB4_14;
	setp.gt.u32 	%p18, %r3, 511;
	st.global.f32 	[%rd13], %f132;
	@%p18 bra 	$L__BB4_14;
	ld.shared.f32 	%f134, [%r6+2048];
	st.global.f32 	[%rd13+2048], %f134;
$L__BB4_14:
	setp.ne.s32 	%p19, %r5, 0;
	mov.b32 	%r145, %f1063;
	shfl.sync.down.b32	%r146|%p20, %r145, 16, 31, -1;
	mov.b32 	%f135, %r146;
	add.f32 	%f136, %f1063, %f135;
	mov.b32 	%r147, %f136;
	shfl.sync.down.b32	%r148|%p21, %r147, 8, 31, -1;
	mov.b32 	%f137, %r148;
	add.f32 	%f138, %f136, %f137;
	mov.b32 	%r149, %f138;
	shfl.sync.down.b32	%r150|%p22, %r149, 4, 31, -1;
	mov.b32 	%f139, %r150;
	add.f32 	%f140, %f138, %f139;
	mov.b32 	%r151, %f140;
	shfl.sync.down.b32	%r152|%p23, %r151, 2, 31, -1;
	mov.b32 	%f141, %r152;
	add.f32 	%f142, %f140, %f141;
	mov.b32 	%r153, %f142;
	shfl.sync.down.b32	%r154|%p24, %r153, 1, 31, -1;
	mov.b32 	%f143, %r154;
	add.f32 	%f5, %f142, %f143;
	@%p19 bra 	$L__BB4_16;
	shl.b32 	%r155, %r4, 2;
	mov.u32 	%r156, _ZZ14ldg_matvec_qkvI14AtomicGridSyncEvRT_PK13__nv_bfloat16S5_S5_S5_S5_PfS6_S6_S6_S6_E11smem_reduce;
	add.s32 	%r157, %r156, %r155;
	st.shared.f32 	[%r157], %f5;
$L__BB4_16:
	setp.gt.u32 	%p25, %r3, 31;
	bar.sync 	0;
	@%p25 bra 	$L__BB4_21;
	setp.gt.u32 	%p26, %r5, 15;
	mov.f32 	%f1064, 0f00000000;
	@%p26 bra 	$L__BB4_19;
	shl.b32 	%r158, %r5, 2;
	mov.u32 	%r159, _ZZ14ldg_matvec_qkvI14AtomicGridSyncEvRT_PK13__nv_bfloat16S5_S5_S5_S5_PfS6_S6_S6_S6_E11smem_reduce;
	add.s32 	%r160, %r159, %r158;
	ld.shared.f32 	%f1064, [%r160];
$L__BB4_19:
	setp.ne.s32 	%p27, %r5, 0;
	mov.b32 	%r161, %f1064;
	shfl.sync.down.b32	%r162|%p28, %r161, 16, 31, -1;
	mov.b32 	%f145, %r162;
	add.f32 	%f146, %f1064, %f145;
	mov.b32 	%r163, %f146;
	shfl.sync.down.b32	%r164|%p29, %r163, 8, 31, -1;
	mov.b32 	%f147, %r164;
	add.f32 	%f148, %f146, %f147;
	mov.b32 	%r165, %f148;
	shfl.sync.down.b32	%r166|%p30, %r165, 4, 31, -1;
	mov.b32 	%f149, %r166;
	add.f32 	%f150, %f148, %f149;
	mov.b32 	%r167, %f150;
	shfl.sync.down.b32	%r168|%p31, %r167, 2, 31, -1;
	mov.b32 	%f151, %r168;
	add.f32 	%f152, %f150, %f151;
	mov.b32 	%r169, %f152;
	shfl.sync.down.b32	%r170|%p32, %r169, 1, 31, -1;
	mov.b32 	%f153, %r170;
	add.f32 	%f8, %f152, %f153;
	@%p27 bra 	$L__BB4_21;
	fma.rn.f32 	%f154, %f8, 0f3A800000, 0f358637BD;
	rsqrt.approx.f32 	%f155, %f154;
	st.shared.f32 	[_ZZ14ldg_matvec_qkvI14AtomicGridSyncEvRT_PK13__nv_bfloat16S5_S5_S5_S5_PfS6_S6_S6_S6_E11smem_reduce], %f155;
$L__BB4_21:
	setp.gt.u32 	%p33, %r3, 511;
	bar.sync 	0;
	ld.shared.f32 	%f9, [_ZZ14ldg_matvec_qkvI14AtomicGridSyncEvRT_PK13__nv_bfloat16S5_S5_S5_S5_PfS6_S6_S6_S6_E11smem_reduce];
	mul.wide.u32 	%rd95, %r3, 2;
	add.s64 	%rd94, %rd27, %rd95;
	// begin inline asm
	ld.global.nc.b16 %rs5, [%rd94];
	// end inline asm
	// begin inline asm
	{ cvt.f32.bf16 %f156, %rs5;}

	// end inline asm
	ld.shared.f32 	%f157, [%r6];
	mul.f32 	%f158, %f9, %f157;
	mul.f32 	%f159, %f156, %f158;
	st.shared.f32 	[%r6], %f159;
	@%p33 bra 	$L__BB4_23;
	add.s64 	%rd96, %rd94, 1024;
	// begin inline asm
	ld.global.nc.b16 %rs7, [%rd96];
	// end inline asm
	// begin inline asm
	{ cvt.f32.bf16 %f160, %rs7;}

	// end inline asm
	ld.shared.f32 	%f161, [%r6+2048];
	mul.f32 	%f162, %f9, %f161;
	mul.f32 	%f163, %f160, %f162;
	st.shared.f32 	[%r6+2048], %f163;
$L__BB4_23:
	bar.sync 	0;
	add.s32 	%r171, %r2, 4095;
	div.u32 	%r172, %r171, %r2;
	mul.lo.s32 	%r19, %r172, %r1;
	add.s32 	%r173, %r19, %r172;
	min.s32 	%r20, %r173, 4096;
	setp.ge.u32 	%p34, %r19, %r20;
	@%p34 bra 	$L__BB4_34;
	add.s32 	%r570, %r19, -3072;
	shl.b32 	%r174, %r19, 10;
	shl.b32 	%r175, %r4, 10;
	add.s32 	%r569, %r174, %r175;
	add.s32 	%r568, %r4, %r19;
	shl.b32 	%r567, %r568, 10;
	mul.wide.u32 	%rd97, %r568, 4;
	add.s64 	%rd229, %rd21, %rd97;
$L__BB4_25:
	mov.u32 	%r28, %r570;
	setp.ge.u32 	%p35, %r568, %r20;
	@%p35 bra 	$L__BB4_33;
	setp.gt.u32 	%p36, %r568, 2047;
	@%p36 bra 	$L__BB4_28;
	mul.wide.u32 	%rd102, %r567, 2;
	add.s64 	%rd230, %rd28, %rd102;
	mov.u64 	%rd231, %rd229;
	bra.uni 	$L__BB4_31;
$L__BB4_28:
	setp.gt.u32 	%p37, %r568, 3071;
	@%p37 bra 	$L__BB4_30;
	add.s32 	%r178, %r569, -2097152;
	mul.wide.u32 	%rd100, %r178, 2;
	add.s64 	%rd230, %rd29, %rd100;
	add.s32 	%r179, %r568, -2048;
	mul.wide.u32 	%rd101, %r179, 4;
	add.s64 	%rd231, %rd1, %rd101;
	bra.uni 	$L__BB4_31;
$L__BB4_30:
	add.s32 	%r176, %r569, -3145728;
	mul.wide.s32 	%rd98, %r176, 2;
	add.s64 	%rd230, %rd30, %rd98;
	add.s32 	%r177, %r568, -3072;
	mul.wide.u32 	%rd99, %r177, 4;
	add.s64 	%rd231, %rd2, %rd99;
$L__BB4_31:
	setp.ne.s32 	%p38, %r5, 0;
	mul.wide.u32 	%rd107, %r7, 2;
	add.s64 	%rd103, %rd230, %rd107;
	// begin inline asm
	ld.global.L1::no_allocate.v4.b32 {%r180, %r181, %r182, %r183}, [%rd103];
	// end inline asm
	shl.b32 	%r196, %r7, 2;
	mov.u32 	%r197, _ZZ14ldg_matvec_qkvI14AtomicGridSyncEvRT_PK13__nv_bfloat16S5_S5_S5_S5_PfS6_S6_S6_S6_E6s_norm;
	add.s32 	%r198, %r197, %r196;
	ld.shared.v4.f32 	{%f196, %f197, %f198, %f199}, [%r198];
	ld.shared.v4.f32 	{%f200, %f201, %f202, %f203}, [%r198+16];
	mov.b32 	{%rs9, %rs10}, %r180;
	// begin inline asm
	{ cvt.f32.bf16 %f164, %rs9;}

	// end inline asm
	// begin inline asm
	{ cvt.f32.bf16 %f165, %rs10;}

	// end inline asm
	mul.f32 	%f204, %f197, %f165;
	fma.rn.f32 	%f205, %f196, %f164, %f204;
	mov.b32 	{%rs11, %rs12}, %r181;
	// begin inline asm
	{ cvt.f32.bf16 %f166, %rs11;}

	// end inline asm
	fma.rn.f32 	%f206, %f198, %f166, %f205;
	// begin inline asm
	{ cvt.f32.bf16 %f167, %rs12;}

	// end inline asm
	fma.rn.f32 	%f207, %f199, %f167, %f206;
	mov.b32 	{%rs13, %rs14}, %r182;
	// begin inline asm
	{ cvt.f32.bf16 %f168, %rs13;}

	// end inline asm
	fma.rn.f32 	%f208, %f200, %f168, %f207;
	// begin inline asm
	{ cvt.f32.bf16 %f169, %rs14;}

	// end inline asm
	fma.rn.f32 	%f209, %f201, %f169, %f208;
	mov.b32 	{%rs15, %rs16}, %r183;
	// begin inline asm
	{ cvt.f32.bf16 %f170, %rs15;}

	// end inline asm
	fma.rn.f32 	%f210, %f202, %f170, %f209;
	// begin inline asm
	{ cvt.f32.bf16 %f171, %rs16;}

	// end inline asm
	fma.rn.f32 	%f211, %f203, %f171, %f210;
	add.f32 	%f212, %f211, 0f00000000;
	add.s64 	%rd104, %rd103, 512;
	// begin inline asm
	ld.global.L1::no_allocate.v4.b32 {%r184, %r185, %r186, %r187}, [%rd104];
	// end inline asm
	ld.shared.v4.f32 	{%f213, %f214, %f215, %f216}, [%r198+1024];
	ld.shared.v4.f32 	{%f217, %f218, %f219, %f220}, [%r198+1040];
	mov.b32 	{%rs17, %rs18}, %r184;
	// begin inline asm
	{ cvt.f32.bf16 %f172, %rs17;}

	// end inline asm
	// begin inline asm
	{ cvt.f32.bf16 %f173, %rs18;}

	// end inline asm
	mul.f32 	%f221, %f214, %f173;
	fma.rn.f32 	%f222, %f213, %f172, %f221;
	mov.b32 	{%rs19, %rs20}, %r185;
	// begin inline asm
	{ cvt.f32.bf16 %f174, %rs19;}

	// end inline asm
	fma.rn.f32 	%f223, %f215, %f174, %f222;
	// begin inline asm
	{ cvt.f32.bf16 %f175, %rs20;}

	// end inline asm
	fma.rn.f32 	%f224, %f216, %f175, %f223;
	mov.b32 	{%rs21, %rs22}, %r186;
	// begin inline asm
	{ cvt.f32.bf16 %f176, %rs21;}

	// end inline asm
	fma.rn.f32 	%f225, %f217, %f176, %f224;
	// begin inline asm
	{ cvt.f32.bf16 %f177, %rs22;}

	// end inline asm
	fma.rn.f32 	%f226, %f218, %f177, %f225;
	mov.b32 	{%rs23, %rs24}, %r187;
	// begin inline asm
	{ cvt.f32.bf16 %f178, %rs23;}

	// end inline asm
	fma.rn.f32 	%f227, %f219, %f178, %f226;
	// begin inline asm
	{ cvt.f32.bf16 %f179, %rs24;}

	// end inline asm
	fma.rn.f32 	%f228, %f220, %f179, %f227;
	add.f32 	%f229, %f212, %f228;
	add.s64 	%rd105, %rd103, 1024;
	// begin inline asm
	ld.global.L1::no_allocate.v4.b32 {%r188, %r189, %r190, %r191}, [%rd105];
	// end inline asm
	ld.shared.v4.f32 	{%f230, %f231, %f232, %f233}, [%r198+2048];
	ld.shared.v4.f32 	{%f234, %f235, %f236, %f237}, [%r198+2064];
	mov.b32 	{%rs25, %rs26}, %r188;
	// begin inline asm
	{ cvt.f32.bf16 %f180, %rs25;}

	// end inline asm
	// begin inline asm
	{ cvt.f32.bf16 %f181, %rs26;}

	// end inline asm
	mul.f32 	%f238, %f231, %f181;
	fma.rn.f32 	%f239, %f230, %f180, %f238;
	mov.b32 	{%rs27, %rs28}, %r189;
	// begin inline asm
	{ cvt.f32.bf16 %f182, %rs27;}

	// end inline asm
	fma.rn.f32 	%f240, %f232, %f182, %f239;
	// begin inline asm
	{ cvt.f32.bf16 %f183, %rs28;}

	// end inline asm
	fma.rn.f32 	%f241, %f233, %f183, %f240;
	mov.b32 	{%rs29, %rs30}, %r190;
	// begin inline asm
	{ cvt.f32.bf16 %f184, %rs29;}

	// end inline asm
	fma.rn.f32 	%f242, %f234, %f184, %f241;
	// begin inline asm
	{ cvt.f32.bf16 %f185, %rs30;}

	// end inline asm
	fma.rn.f32 	%f243, %f235, %f185, %f242;
	mov.b32 	{%rs31, %rs32}, %r191;
	// begin inline asm
	{ cvt.f32.bf16 %f186, %rs31;}

	// end inline asm
	fma.rn.f32 	%f244, %f236, %f186, %f243;
	// begin inline asm
	{ cvt.f32.bf16 %f187, %rs32;}

	// end inline asm
	fma.rn.f32 	%f245, %f237, %f187, %f244;
	add.f32 	%f246, %f229, %f245;
	add.s64 	%rd106, %rd103, 1536;
	// begin inline asm
	ld.global.L1::no_allocate.v4.b32 {%r192, %r193, %r194, %r195}, [%rd106];
	// end inline asm
	ld.shared.v4.f32 	{%f247, %f248, %f249, %f250}, [%r198+3072];
	ld.shared.v4.f32 	{%f251, %f252, %f253, %f254}, [%r198+3088];
	mov.b32 	{%rs33, %rs34}, %r192;
	// begin inline asm
	{ cvt.f32.bf16 %f188, %rs33;}

	// end inline asm
	// begin inline asm
	{ cvt.f32.bf16 %f189, %rs34;}

	// end inline asm
	mul.f32 	%f255, %f248, %f189;
	fma.rn.f32 	%f256, %f247, %f188, %f255;
	mov.b32 	{%rs35, %rs36}, %r193;
	// begin inline asm
	{ cvt.f32.bf16 %f190, %rs35;}

	// end inline asm
	fma.rn.f32 	%f257, %f249, %f190, %f256;
	// begin inline asm
	{ cvt.f32.bf16 %f191, %rs36;}

	// end inline asm
	fma.rn.f32 	%f258, %f250, %f191, %f257;
	mov.b32 	{%rs37, %rs38}, %r194;
	// begin inline asm
	{ cvt.f32.bf16 %f192, %rs37;}

	// end inline asm
	fma.rn.f32 	%f259, %f251, %f192, %f258;
	// begin inline asm
	{ cvt.f32.bf16 %f193, %rs38;}

	// end inline asm
	fma.rn.f32 	%f260, %f252, %f193, %f259;
	mov.b32 	{%rs39, %rs40}, %r195;
	// begin inline asm
	{ cvt.f32.bf16 %f194, %rs39;}

	// end inline asm
	fma.rn.f32 	%f261, %f253, %f194, %f260;
	// begin inline asm
	{ cvt.f32.bf16 %f195, %rs40;}

	// end inline asm
	fma.rn.f32 	%f262, %f254, %f195, %f261;
	add.f32 	%f263, %f246, %f262;
	mov.b32 	%r199, %f263;
	shfl.sync.down.b32	%r200|%p39, %r199, 16, 31, -1;
	mov.b32 	%f264, %r200;
	add.f32 	%f265, %f263, %f264;
	mov.b32 	%r201, %f265;
	shfl.sync.down.b32	%r202|%p40, %r201, 8, 31, -1;
	mov.b32 	%f266, %r202;
	add.f32 	%f267, %f265, %f266;
	mov.b32 	%r203, %f267;
	shfl.sync.down.b32	%r204|%p41, %r203, 4, 31, -1;
	mov.b32 	%f268, %r204;
	add.f32 	%f269, %f267, %f268;
	mov.b32 	%r205, %f269;
	shfl.sync.down.b32	%r206|%p42, %r205, 2, 31, -1;
	mov.b32 	%f270, %r206;
	add.f32 	%f271, %f269, %f270;
	mov.b32 	%r207, %f271;
	shfl.sync.down.b32	%r208|%p43, %r207, 1, 31, -1;
	mov.b32 	%f272, %r208;
	add.f32 	%f10, %f271, %f272;
	@%p38 bra 	$L__BB4_33;
	st.global.f32 	[%rd231], %f10;
$L__BB4_33:
	add.s32 	%r570, %r28, 16;
	add.s32 	%r209, %r28, 3088;
	add.s32 	%r569, %r569, 16384;
	add.s32 	%r568, %r568, 16;
	add.s32 	%r567, %r567, 16384;
	add.s64 	%rd229, %rd229, 64;
	setp.lt.u32 	%p44, %r209, %r20;
	@%p44 bra 	$L__BB4_25;
$L__BB4_34:
	setp.ne.s32 	%p45, %r3, 0;
	bar.sync 	0;
	@%p45 bra 	$L__BB4_39;
	// begin inline asm
	fence.acq_rel.gpu;
	// end inline asm
	atom.global.add.u32 	%r210, [%rd11], 1;
	setp.eq.s32 	%p46, %r210, %r8;
	@%p46 bra 	$L__BB4_36;
	bra.uni 	$L__BB4_37;
$L__BB4_36:
	mov.b32 	%r212, 0;
	st.global.u32 	[%rd11], %r212;
	// begin inline asm
	fence.acq_rel.gpu;
	// end inline asm
	atom.global.add.u32 	%r213, [%rd10], 1;
	bra.uni 	$L__BB4_38;
$L__BB4_37:
	ld.volatile.global.u32 	%r211, [%rd10];
	setp.le.u32 	%p47, %r211, %r571;
	@%p47 bra 	$L__BB4_37;
$L__BB4_38:
	add.s32 	%r571, %r571, 1;
$L__BB4_39:
	bar.sync 	0;
	ld.global.nc.u64 	%rd43, [%rd25+32];
	ld.global.nc.u64 	%rd44, [%rd25+40];
	ld.global.nc.u64 	%rd45, [%rd25+48];
	ld.global.nc.u64 	%rd46, [%rd25+64];
	ld.global.nc.u64 	%rd47, [%rd25+72];
	ld.global.nc.u64 	%rd48, [%rd25+80];
	@%p48 bra 	$L__BB4_43;
	mov.f32 	%f1065, 0f00000000;
	mov.u32 	%r572, %r5;
$L__BB4_41:
	mul.wide.u32 	%rd108, %r572, 4;
	add.s64 	%rd109, %rd14, %rd108;
	ld.global.f32 	%f274, [%rd109];
	fma.rn.f32 	%f1065, %f274, %f274, %f1065;
	add.s32 	%r36, %r572, 32;
	setp.lt.u32 	%p49, %r572, 96;
	mov.u32 	%r572, %r36;
	@%p49 bra 	$L__BB4_41;
	mov.b32 	%r214, %f1065;
	shfl.sync.down.b32	%r215|%p50, %r214, 16, 31, -1;
	mov.b32 	%f295, %r215;
	add.f32 	%f296, %f1065, %f295;
	mov.b32 	%r216, %f296;
	shfl.sync.down.b32	%r217|%p51, %r216, 8, 31, -1;
	mov.b32 	%f297, %r217;
	add.f32 	%f298, %f296, %f297;
	mov.b32 	%r218, %f298;
	shfl.sync.down.b32	%r219|%p52, %r218, 4, 31, -1;
	mov.b32 	%f299, %r219;
	add.f32 	%f300, %f298, %f299;
	mov.b32 	%r220, %f300;
	shfl.sync.down.b32	%r221|%p53, %r220, 2, 31, -1;
	mov.b32 	%f301, %r221;
	add.f32 	%f302, %f300, %f301;
	mov.b32 	%r222, %f302;
	shfl.sync.down.b32	%r223|%p54, %r222, 1, 31, -1;
	mov.b32 	%f303, %r223;
	add.f32 	%f304, %f302, %f303;
	fma.rn.f32 	%f305, %f304, 0f3C000000, 0f358637BD;
	rsqrt.approx.f32 	%f306, %f305;
	mov.b32 	%r224, %f306;
	shfl.sync.idx.b32	%r225|%p55, %r224, 0, 31, -1;
	mov.b32 	%f307, %r225;
	shl.b64 	%rd122, %rd18, 2;
	add.s64 	%rd123, %rd14, %rd122;
	ld.global.f32 	%f308, [%rd123];
	mul.f32 	%f309, %f308, %f307;
	shl.b64 	%rd124, %rd18, 1;
	add.s64 	%rd110, %rd44, %rd124;
	// begin inline asm
	ld.global.nc.b16 %rs41, [%rd110];
	// end inline asm
	// begin inline asm
	{ cvt.f32.bf16 %f275, %rs41;}

	// end inline asm
	mul.f32 	%f310, %f309, %f275;
	ld.global.f32 	%f311, [%rd123+128];
	mul.f32 	%f312, %f311, %f307;
	add.s64 	%rd111, %rd110, 64;
	// begin inline asm
	ld.global.nc.b16 %rs43, [%rd111];
	// end inline asm
	// begin inline asm
	{ cvt.f32.bf16 %f276, %rs43;}

	// end inline asm
	mul.f32 	%f313, %f312, %f276;
	ld.global.f32 	%f314, [%rd123+256];
	mul.f32 	%f315, %f314, %f307;
	add.s64 	%rd112, %rd110, 128;
	// begin inline asm
	ld.global.nc.b16 %rs45, [%rd112];
	// end inline asm
	// begin inline asm
	{ cvt.f32.bf16 %f277, %rs45;}

	// end inline asm
	mul.f32 	%f316, %f315, %f277;
	ld.global.f32 	%f317, [%rd123+384];
	mul.f32 	%f318, %f317, %f307;
	add.s64 	%rd113, %rd110, 192;
	// begin inline asm
	ld.global.nc.b16 %rs47, [%rd113];
	// end inline asm
	// begin inline asm
	{ cvt.f32.bf16 %f278, %rs47;}

	// end inline asm
	mul.f32 	%f319, %f318, %f278;
	add.s64 	%rd125, %rd15, %rd26;
	// begin inline asm
	ld.global.nc.b16 %rs49, [%rd19];
	// end inline asm
	// begin inline asm
	{ cvt.f32.bf16 %f279, %rs49;}

	// end inline asm
	// begin inline asm
	ld.global.nc.b16 %rs51, [%rd20];
	// end inline asm
	// begin inline asm
	{ cvt.f32.bf16 %f280, %rs51;}

	// end inline asm
	mov.b32 	%r226, %f316;
	shfl.sync.idx.b32	%r227|%p56, %r226, %r5, 31, -1;
	mov.b32 	%f320, %r227;
	mul.f32 	%f321, %f279, %f310;
	mul.f32 	%f322, %f280, %f320;
	sub.f32 	%f281, %f321, %f322;
	// begin inline asm
	{  cvt.rn.bf16.f32 %rs53, %f281;}

	// end inline asm
	add.s64 	%rd126, %rd125, %rd18;
	cvta.to.global.u64 	%rd127, %rd66;
	shl.b64 	%rd128, %rd126, 1;
	add.s64 	%rd129, %rd127, %rd128;
	st.global.u16 	[%rd129], %rs53;
	shl.b32 	%r228, %r4, 7;
	or.b32  	%r229, %r228, %r5;
	mul.wide.u32 	%rd130, %r229, 4;
	add.s64 	%rd131, %rd2, %rd130;
	ld.global.f32 	%f282, [%rd131];
	// begin inline asm
	{  cvt.rn.bf16.f32 %rs54, %f282;}

	// end inline asm
	add.s64 	%rd132, %rd24, %rd128;
	st.global.u16 	[%rd132], %rs54;
	add.s64 	%rd116, %rd19, 64;
	// begin inline asm
	ld.global.nc.b16 %rs55, [%rd116];
	// end inline asm
	// begin inline asm
	{ cvt.f32.bf16 %f283, %rs55;}

	// end inline asm
	add.s64 	%rd117, %rd20, 64;
	// begin inline asm
	ld.global.nc.b16 %rs57, [%rd117];
	// end inline asm
	// begin inline asm
	{ cvt.f32.bf16 %f284, %rs57;}

	// end inline asm
	mov.b32 	%r230, %f319;
	shfl.sync.idx.b32	%r231|%p57, %r230, %r5, 31, -1;
	mov.b32 	%f323, %r231;
	mul.f32 	%f324, %f283, %f313;
	mul.f32 	%f325, %f284, %f323;
	sub.f32 	%f285, %f324, %f325;
	// begin inline asm
	{  cvt.rn.bf16.f32 %rs59, %f285;}

	// end inline asm
	st.global.u16 	[%rd129+64], %rs59;
	ld.global.f32 	%f286, [%rd131+128];
	// begin inline asm
	{  cvt.rn.bf16.f32 %rs60, %f286;}

	// end inline asm
	st.global.u16 	[%rd132+64], %rs60;
	add.s64 	%rd118, %rd19, 128;
	// begin inline asm
	ld.global.nc.b16 %rs61, [%rd118];
	// end inline asm
	// begin inline asm
	{ cvt.f32.bf16 %f287, %rs61;}

	// end inline asm
	add.s64 	%rd119, %rd20, 128;
	// begin inline asm
	ld.global.nc.b16 %rs63, [%rd119];
	// end inline asm
	// begin inline asm
	{ cvt.f32.bf16 %f288, %rs63;}

	// end inline asm
	mov.b32 	%r232, %f310;
	shfl.sync.idx.b32	%r233|%p58, %r232, %r5, 31, -1;
	mov.b32 	%f326, %r233;
	mul.f32 	%f327, %f287, %f316;
	fma.rn.f32 	%f289, %f288, %f326, %f327;
	// begin inline asm
	{  cvt.rn.bf16.f32 %rs65, %f289;}

	// end inline asm
	st.global.u16 	[%rd129+128], %rs65;
	ld.global.f32 	%f290, [%rd131+256];
	// begin inline asm
	{  cvt.rn.bf16.f32 %rs66, %f290;}

	// end inline asm
	st.global.u16 	[%rd132+128], %rs66;
	add.s64 	%rd120, %rd19, 192;
	// begin inline asm
	ld.global.nc.b16 %rs67, [%rd120];
	// end inline asm
	// begin inline asm
	{ cvt.f32.bf16 %f291, %rs67;}

	// end inline asm
	add.s64 	%rd121, %rd20, 192;
	// begin inline asm
	ld.global.nc.b16 %rs69, [%rd121];
	// end inline asm
	// begin inline asm
	{ cvt.f32.bf16 %f292, %rs69;}

	// end inline asm
	mov.b32 	%r234, %f313;
	shfl.sync.idx.b32	%r235|%p59, %r234, %r5, 31, -1;
	mov.b32 	%f328, %r235;
	mul.f32 	%f329, %f291, %f319;
	fma.rn.f32 	%f293, %f292, %f328, %f329;
	// begin inline asm
	{  cvt.rn.bf16.f32 %rs71, %f293;}

	// end inline asm
	st.global.u16 	[%rd129+192], %rs71;
	ld.global.f32 	%f294, [%rd131+384];
	// begin inline asm
	{  cvt.rn.bf16.f32 %rs72, %f294;}

	// end inline asm
	st.global.u16 	[%rd132+192], %rs72;
$L__BB4_43:
	@%p60 bra 	$L__BB4_47;
	mov.f32 	%f1066, 0f00000000;
	mov.u32 	%r573, %r5;
$L__BB4_45:
	mul.wide.u32 	%rd133, %r573, 4;
	add.s64 	%rd134, %rd22, %rd133;
	ld.global.f32 	%f331, [%rd134];
	fma.rn.f32 	%f1066, %f331, %f331, %f1066;
	add.s32 	%r38, %r573, 32;
	setp.lt.u32 	%p61, %r573, 96;
	mov.u32 	%r573, %r38;
	@%p61 bra 	$L__BB4_45;
	mov.b32 	%r236, %f1066;
	shfl.sync.down.b32	%r237|%p62, %r236, 16, 31, -1;
	mov.b32 	%f344, %r237;
	add.f32 	%f345, %f1066, %f344;
	mov.b32 	%r238, %f345;
	shfl.sync.down.b32	%r239|%p63, %r238, 8, 31, -1;
	mov.b32 	%f346, %r239;
	add.f32 	%f347, %f345, %f346;
	mov.b32 	%r240, %f347;
	shfl.sync.down.b32	%r241|%p64, %r240, 4, 31, -1;
	mov.b32 	%f348, %r241;
	add.f32 	%f349, %f347, %f348;
	mov.b32 	%r242, %f349;
	shfl.sync.down.b32	%r243|%p65, %r242, 2, 31, -1;
	mov.b32 	%f350, %r243;
	add.f32 	%f351, %f349, %f350;
	mov.b32 	%r244, %f351;
	shfl.sync.down.b32	%r245|%p66, %r244, 1, 31, -1;
	mov.b32 	%f352, %r245;
	add.f32 	%f353, %f351, %f352;
	fma.rn.f32 	%f354, %f353, 0f3C000000, 0f358637BD;
	rsqrt.approx.f32 	%f355, %f354;
	mov.b32 	%r246, %f355;
	shfl.sync.idx.b32	%r247|%p67, %r246, 0, 31, -1;
	mov.b32 	%f356, %r247;
	shl.b64 	%rd147, %rd18, 2;
	add.s64 	%rd148, %rd22, %rd147;
	ld.global.f32 	%f357, [%rd148];
	mul.f32 	%f358, %f357, %f356;
	shl.b64 	%rd149, %rd18, 1;
	add.s64 	%rd135, %rd43, %rd149;
	// begin inline asm
	ld.global.nc.b16 %rs73, [%rd135];
	// end inline asm
	// begin inline asm
	{ cvt.f32.bf16 %f332, %rs73;}

	// end inline asm
	mul.f32 	%f359, %f358, %f332;
	ld.global.f32 	%f360, [%rd148+128];
	mul.f32 	%f361, %f360, %f356;
	add.s64 	%rd136, %rd135, 64;
	// begin inline asm
	ld.global.nc.b16 %rs75, [%rd136];
	// end inline asm
	// begin inline asm
	{ cvt.f32.bf16 %f333, %rs75;}

	// end inline asm
	mul.f32 	%f362, %f361, %f333;
	ld.global.f32 	%f363, [%rd148+256];
	mul.f32 	%f364, %f363, %f356;
	add.s64 	%rd137, %rd135, 128;
	// begin inline asm
	ld.global.nc.b16 %rs77, [%rd137];
	// end inline asm
	// begin inline asm
	{ cvt.f32.bf16 %f334, %rs77;}

	// end inline asm
	mul.f32 	%f365, %f364, %f334;
	ld.global.f32 	%f366, [%rd148+384];
	mul.f32 	%f367, %f366, %f356;
	add.s64 	%rd138, %rd135, 192;
	// begin inline asm
	ld.global.nc.b16 %rs79, [%rd138];
	// end inline asm
	// begin inline asm
	{ cvt.f32.bf16 %f335, %rs79;}

	// end inline asm
	mul.f32 	%f368, %f367, %f335;
	// begin inline asm
	ld.global.nc.b16 %rs81, [%rd19];
	// end inline asm
	// begin inline asm
	{ cvt.f32.bf16 %f336, %rs81;}

	// end inline asm
	// begin inline asm
	ld.global.nc.b16 %rs83, [%rd20];
	// end inline asm
	// begin inline asm
	{ cvt.f32.bf16 %f337, %rs83;}

	// end inline asm
	mov.b32 	%r248, %f365;
	shfl.sync.idx.b32	%r249|%p68, %r248, %r3, 31, -1;
	mov.b32 	%f369, %r249;
	mul.f32 	%f370, %f336, %f359;
	mul.f32 	%f371, %f337, %f369;
	sub.f32 	%f372, %f370, %f371;
	st.global.f32 	[%rd148], %f372;
	add.s64 	%rd141, %rd19, 64;
	// begin inline asm
	ld.global.nc.b16 %rs85, [%rd141];
	// end inline asm
	// begin inline asm
	{ cvt.f32.bf16 %f338, %rs85;}

	// end inline asm
	add.s64 	%rd142, %rd20, 64;
	// begin inline asm
	ld.global.nc.b16 %rs87, [%rd142];
	// end inline asm
	// begin inline asm
	{ cvt.f32.bf16 %f339, %rs87;}

	// end inline asm
	mov.b32 	%r250, %f368;
	shfl.sync.idx.b32	%r251|%p69, %r250, %r3, 31, -1;
	mov.b32 	%f373, %r251;
	mul.f32 	%f374, %f338, %f362;
	mul.f32 	%f375, %f339, %f373;
	sub.f32 	%f376, %f374, %f375;
	st.global.f32 	[%rd148+128], %f376;
	add.s64 	%rd143, %rd19, 128;
	// begin inline asm
	ld.global.nc.b16 %rs89, [%rd143];
	// end inline asm
	// begin inline asm
	{ cvt.f32.bf16 %f340, %rs89;}

	// end inline asm
	add.s64 	%rd144, %rd20, 128;
	// begin inline asm
	ld.global.nc.b16 %rs91, [%rd144];
	// end inline asm
	// begin inline asm
	{ cvt.f32.bf16 %f341, %rs91;}

	// end inline asm
	mov.b32 	%r252, %f359;
	shfl.sync.idx.b32	%r253|%p70, %r252, %r3, 31, -1;
	mov.b32 	%f377, %r253;
	mul.f32 	%f378, %f340, %f365;
	fma.rn.f32 	%f379, %f341, %f377, %f378;
	st.global.f32 	[%rd148+256], %f379;
	add.s64 	%rd145, %rd19, 192;
	// begin inline asm
	ld.global.nc.b16 %rs93, [%rd145];
	// end inline asm
	// begin inline asm
	{ cvt.f32.bf16 %f342, %rs93;}

	// end inline asm
	add.s64 	%rd146, %rd20, 192;
	// begin inline asm
	ld.global.nc.b16 %rs95, [%rd146];
	// end inline asm
	// begin inline asm
	{ cvt.f32.bf16 %f343, %rs95;}

	// end inline asm
	mov.b32 	%r254, %f362;
	shfl.sync.idx.b32	%r255|%p71, %r254, %r3, 31, -1;
	mov.b32 	%f380, %r255;
	mul.f32 	%f381, %f342, %f368;
	fma.rn.f32 	%f382, %f343, %f380, %f381;
	st.global.f32 	[%rd148+384], %f382;
$L__BB4_47:
	setp.lt.u32 	%p72, %r1, 16;
	@%p72 bra 	$L__BB4_69;
	setp.le.s32 	%p73, %r12, %r10;
	@%p73 bra 	$L__BB4_58;
	add.s32 	%r268, %r12, 2097151;
	div.u32 	%r269, %r268, %r12;
	mul.lo.s32 	%r270, %r269, %r10;
	sub.s32 	%r271, 2097152, %r270;
	min.s32 	%r39, %r269, %r271;
	setp.ge.s32 	%p82, %r3, %r39;
	@%p82 bra 	$L__BB4_69;
	not.b32 	%r273, %r3;
	add.s32 	%r40, %r39, %r273;
	shr.u32 	%r274, %r40, 9;
	and.b32  	%r272, %r274, 3;
	setp.gt.s32 	%p83, %r272, 1;
	@%p83 bra 	$L__BB4_53;
	setp.eq.s32 	%p85, %r272, 0;
	@%p85 bra 	$L__BB4_52;
	bra.uni 	$L__BB4_55;
$L__BB4_52:
	add.s32 	%r574, %r3, 512;
	bra.uni 	$L__BB4_56;
$L__BB4_53:
	setp.eq.s32 	%p84, %r272, 2;
	mov.u32 	%r574, %r3;
	@%p84 bra 	$L__BB4_54;
	bra.uni 	$L__BB4_56;
$L__BB4_54:
	add.s32 	%r574, %r3, 1536;
	bra.uni 	$L__BB4_56;
$L__BB4_55:
	or.b32  	%r574, %r3, 1024;
$L__BB4_56:
	setp.lt.u32 	%p86, %r40, 1536;
	@%p86 bra 	$L__BB4_69;
$L__BB4_57:
	add.s32 	%r574, %r574, 2048;
	setp.lt.s32 	%p87, %r574, %r39;
	@%p87 bra 	$L__BB4_57;
	bra.uni 	$L__BB4_69;
$L__BB4_58:
	add.s32 	%r47, %r11, 3145727;
	add.s32 	%r48, %r12, %r11;
	setp.le.s32 	%p74, %r48, %r10;
	@%p74 bra 	$L__BB4_62;
	div.s32 	%r265, %r47, %r11;
	sub.s32 	%r266, %r12, %r10;
	mad.lo.s32 	%r267, %r266, %r265, 3145728;
	min.s32 	%r49, %r265, %r267;
	setp.ge.s32 	%p80, %r3, %r49;
	@%p80 bra 	$L__BB4_69;
	mov.u32 	%r576, %r3;
$L__BB4_61:
	add.s32 	%r576, %r576, 512;
	setp.lt.s32 	%p81, %r576, %r49;
	@%p81 bra 	$L__BB4_61;
	bra.uni 	$L__BB4_69;
$L__BB4_62:
	add.s32 	%r52, %r48, %r11;
	setp.le.s32 	%p75, %r52, %r10;
	@%p75 bra 	$L__BB4_66;
	div.s32 	%r262, %r47, %r11;
	sub.s32 	%r263, %r48, %r10;
	mad.lo.s32 	%r264, %r263, %r262, 3145728;
	min.s32 	%r53, %r262, %r264;
	setp.ge.s32 	%p78, %r3, %r53;
	@%p78 bra 	$L__BB4_69;
	mov.u32 	%r577, %r3;
$L__BB4_65:
	add.s32 	%r577, %r577, 512;
	setp.lt.s32 	%p79, %r577, %r53;
	@%p79 bra 	$L__BB4_65;
	bra.uni 	$L__BB4_69;
$L__BB4_66:
	sub.s32 	%r256, %r2, %r52;
	add.s32 	%r257, %r256, -16;
	add.s32 	%r258, %r256, 3145711;
	div.s32 	%r259, %r258, %r257;
	sub.s32 	%r260, %r52, %r10;
	mad.lo.s32 	%r261, %r260, %r259, 3145728;
	min.s32 	%r56, %r259, %r261;
	setp.ge.s32 	%p76, %r3, %r56;
	@%p76 bra 	$L__BB4_69;
	mov.u32 	%r578, %r3;
$L__BB4_68:
	add.s32 	%r578, %r578, 512;
	setp.lt.s32 	%p77, %r578, %r56;
	@%p77 bra 	$L__BB4_68;
$L__BB4_69:
	ld.param.u64 	%rd227, [_Z24ldg_decode_kernel_directPK13__nv_bfloat16PK15LDGLayerWeightsS1_S1_S1_PS_S5_S5_PfS6_S6_S6_S6_S6_S6_S6_PjS7_S7_S7_iiiif_param_18];
	setp.eq.s64 	%p88, %rd227, 0;
	@%p88 bra 	$L__BB4_78;
	setp.gt.u32 	%p89, %r1, 15;
	@%p89 bra 	$L__BB4_72;
	bar.sync 	0;
$L__BB4_72:
	or.b32  	%r275, %r1, %r3;
	setp.ne.s32 	%p90, %r275, 0;
	@%p90 bra 	$L__BB4_74;
	// begin inline asm
	fence.acq_rel.gpu;
	// end inline asm
	add.s32 	%r276, %r565, 1;
	atom.global.exch.b32 	%r277, [%rd9], %r276;
$L__BB4_74:
	add.s32 	%r278, %r1, -1;
	setp.gt.u32 	%p91, %r278, 14;
	@%p91 bra 	$L__BB4_84;
	setp.ne.s32 	%p92, %r3, 0;
	@%p92 bra 	$L__BB4_77;
$L__BB4_76:
	ld.volatile.global.u32 	%r279, [%rd9];
	setp.le.u32 	%p93, %r279, %r565;
	@%p93 bra 	$L__BB4_76;
$L__BB4_77:
	bar.sync 	0;
	bra.uni 	$L__BB4_84;
$L__BB4_78:
	setp.ne.s32 	%p94, %r3, 0;
	bar.sync 	0;
	@%p94 bra 	$L__BB4_83;
	// begin inline asm
	fence.acq_rel.gpu;
	// end inline asm
	atom.global.add.u32 	%r280, [%rd11], 1;
	setp.eq.s32 	%p95, %r280, %r8;
	@%p95 bra 	$L__BB4_80;
	bra.uni 	$L__BB4_81;
$L__BB4_80:
	mov.b32 	%r282, 0;
	st.global.u32 	[%rd11], %r282;
	// begin inline asm
	fence.acq_rel.gpu;
	// end inline asm
	atom.global.add.u32 	%r283, [%rd10], 1;
	bra.uni 	$L__BB4_82;
$L__BB4_81:
	ld.volatile.global.u32 	%r281, [%rd10];
	setp.le.u32 	%p96, %r281, %r571;
	@%p96 bra 	$L__BB4_81;
$L__BB4_82:
	add.s32 	%r571, %r571, 1;
$L__BB4_83:
	bar.sync 	0;
$L__BB4_84:
	setp.gt.u32 	%p97, %r1, 15;
	@%p97 bra 	$L__BB4_105;
	setp.lt.s32 	%p98, %r109, %r4;
	shl.b64 	%rd150, %rd16, 2;
	add.s64 	%rd151, %rd22, %rd150;
	ld.global.f32 	%f15, [%rd151];
	ld.global.f32 	%f16, [%rd151+4];
	ld.global.f32 	%f17, [%rd151+8];
	ld.global.f32 	%f18, [%rd151+12];
	mov.f32 	%f1089, 0fFF800000;
	mov.f32 	%f1085, 0f00000000;
	mov.f32 	%f1086, %f1085;
	mov.f32 	%f1087, %f1085;
	mov.f32 	%f1088, %f1085;
	mov.f32 	%f1090, %f1085;
	@%p98 bra 	$L__BB4_90;
	and.b32  	%r284, %r15, 16;
	setp.ne.s32 	%p99, %r284, 0;
	shr.u32 	%r285, %r1, 1;
	mul.lo.s32 	%r286, %r9, %r285;
	cvt.s64.s32 	%rd152, %r286;
	add.s64 	%rd153, %rd26, %rd16;
	add.s64 	%rd49, %rd153, %rd152;
	mov.f32 	%f1089, 0fFF800000;
	mov.f32 	%f1090, 0f00000000;
	mov.u32 	%r582, %r4;
	mov.f32 	%f1088, %f1090;
	mov.f32 	%f1087, %f1090;
	mov.f32 	%f1086, %f1090;
	mov.f32 	%f1085, %f1090;
	@%p99 bra 	$L__BB4_88;
	ld.param.f32 	%f1061, [_Z24ldg_decode_kernel_directPK13__nv_bfloat16PK15LDGLayerWeightsS1_S1_S1_PS_S5_S5_PfS6_S6_S6_S6_S6_S6_S6_PjS7_S7_S7_iiiif_param_24];
	add.s32 	%r582, %r4, 16;
	shl.b32 	%r291, %r4, 7;
	cvt.u64.u32 	%rd156, %r291;
	add.s64 	%rd157, %rd49, %rd156;
	shl.b64 	%rd158, %rd157, 1;
	add.s64 	%rd154, %rd66, %rd158;
	// begin inline asm
	ld.global.nc.v2.u32 {%r287,%r288}, [%rd154];
	// end inline asm
	mov.b32 	{%rs97, %rs98}, %r287;
	// begin inline asm
	{ cvt.f32.bf16 %f388, %rs97;}

	// end inline asm
	// begin inline asm
	{ cvt.f32.bf16 %f389, %rs98;}

	// end inline asm
	mul.f32 	%f402, %f16, %f389;
	fma.rn.f32 	%f403, %f15, %f388, %f402;
	mov.b32 	{%rs99, %rs100}, %r288;
	// begin inline asm
	{ cvt.f32.bf16 %f390, %rs99;}

	// end inline asm
	fma.rn.f32 	%f404, %f17, %f390, %f403;
	// begin inline asm
	{ cvt.f32.bf16 %f391, %rs100;}

	// end inline asm
	fma.rn.f32 	%f405, %f18, %f391, %f404;
	add.f32 	%f406, %f405, 0f00000000;
	mov.b32 	%r292, %f406;
	shfl.sync.down.b32	%r293|%p100, %r292, 16, 31, -1;
	mov.b32 	%f407, %r293;
	add.f32 	%f408, %f406, %f407;
	mov.b32 	%r294, %f408;
	shfl.sync.down.b32	%r295|%p101, %r294, 8, 31, -1;
	mov.b32 	%f409, %r295;
	add.f32 	%f410, %f408, %f409;
	mov.b32 	%r296, %f410;
	shfl.sync.down.b32	%r297|%p102, %r296, 4, 31, -1;
	mov.b32 	%f411, %r297;
	add.f32 	%f412, %f410, %f411;
	mov.b32 	%r298, %f412;
	shfl.sync.down.b32	%r299|%p103, %r298, 2, 31, -1;
	mov.b32 	%f413, %r299;
	add.f32 	%f414, %f412, %f413;
	mov.b32 	%r300, %f414;
	shfl.sync.down.b32	%r301|%p104, %r300, 1, 31, -1;
	mov.b32 	%f415, %r301;
	add.f32 	%f416, %f414, %f415;
	mul.f32 	%f417, %f1061, %f416;
	mov.b32 	%r302, %f417;
	shfl.sync.idx.b32	%r303|%p105, %r302, 0, 31, -1;
	mov.b32 	%f418, %r303;
	max.f32 	%f1089, %f418, 0fFF800000;
	mov.f32 	%f419, 0fFF800000;
	sub.f32 	%f420, %f419, %f1089;
	mul.f32 	%f393, %f420, 0f3FB8AA3B;
	// begin inline asm
	ex2.approx.ftz.f32 %f392, %f393;
	// end inline asm
	mul.f32 	%f421, %f392, 0f00000000;
	sub.f32 	%f422, %f418, %f1089;
	mul.f32 	%f397, %f422, 0f3FB8AA3B;
	// begin inline asm
	ex2.approx.ftz.f32 %f394, %f397;
	// end inline asm
	add.f32 	%f1090, %f421, %f394;
	// begin inline asm
	ex2.approx.ftz.f32 %f396, %f397;
	// end inline asm
	add.s64 	%rd155, %rd67, %rd158;
	// begin inline asm
	ld.global.nc.v2.u32 {%r289,%r290}, [%rd155];
	// end inline asm
	mov.b32 	{%rs101, %rs102}, %r289;
	// begin inline asm
	{ cvt.f32.bf16 %f398, %rs101;}

	// end inline asm
	fma.rn.f32 	%f1085, %f396, %f398, %f421;
	// begin inline asm
	{ cvt.f32.bf16 %f399, %rs102;}

	// end inline asm
	fma.rn.f32 	%f1086, %f396, %f399, %f421;
	mov.b32 	{%rs103, %rs104}, %r290;
	// begin inline asm
	{ cvt.f32.bf16 %f400, %rs103;}

	// end inline asm
	fma.rn.f32 	%f1087, %f396, %f400, %f421;
	// begin inline asm
	{ cvt.f32.bf16 %f401, %rs104;}

	// end inline asm
	fma.rn.f32 	%f1088, %f396, %f401, %f421;
$L__BB4_88:
	setp.lt.u32 	%p106, %r15, 16;
	@%p106 bra 	$L__BB4_90;
$L__BB4_89:
	ld.param.f32 	%f1062, [_Z24ldg_decode_kernel_directPK13__nv_bfloat16PK15LDGLayerWeightsS1_S1_S1_PS_S5_S5_PfS6_S6_S6_S6_S6_S6_S6_PjS7_S7_S7_iiiif_param_24];
	shl.b32 	%r312, %r582, 7;
	cvt.u64.u32 	%rd163, %r312;
	add.s64 	%rd164, %rd49, %rd163;
	shl.b64 	%rd165, %rd164, 1;
	add.s64 	%rd159, %rd66, %rd165;
	// begin inline asm
	ld.global.nc.v2.u32 {%r304,%r305}, [%rd159];
	// end inline asm
	mov.b32 	{%rs105, %rs106}, %r304;
	// begin inline asm
	{ cvt.f32.bf16 %f423, %rs105;}

	// end inline asm
	// begin inline asm
	{ cvt.f32.bf16 %f424, %rs106;}

	// end inline asm
	mul.f32 	%f451, %f16, %f424;
	fma.rn.f32 	%f452, %f15, %f423, %f451;
	mov.b32 	{%rs107, %rs108}, %r305;
	// begin inline asm
	{ cvt.f32.bf16 %f425, %rs107;}

	// end inline asm
	fma.rn.f32 	%f453, %f17, %f425, %f452;
	// begin inline asm
	{ cvt.f32.bf16 %f426, %rs108;}

	// end inline asm
	fma.rn.f32 	%f454, %f18, %f426, %f453;
	add.f32 	%f455, %f454, 0f00000000;
	mov.b32 	%r313, %f455;
	shfl.sync.down.b32	%r314|%p107, %r313, 16, 31, -1;
	mov.b32 	%f456, %r314;
	add.f32 	%f457, %f455, %f456;
	mov.b32 	%r315, %f457;
	shfl.sync.down.b32	%r316|%p108, %r315, 8, 31, -1;
	mov.b32 	%f458, %r316;
	add.f32 	%f459, %f457, %f458;
	mov.b32 	%r317, %f459;
	shfl.sync.down.b32	%r318|%p109, %r317, 4, 31, -1;
	mov.b32 	%f460, %r318;
	add.f32 	%f461, %f459, %f460;
	mov.b32 	%r319, %f461;
	shfl.sync.down.b32	%r320|%p110, %r319, 2, 31, -1;
	mov.b32 	%f462, %r320;
	add.f32 	%f463, %f461, %f462;
	mov.b32 	%r321, %f463;
	shfl.sync.down.b32	%r322|%p111, %r321, 1, 31, -1;
	mov.b32 	%f464, %r322;
	add.f32 	%f465, %f463, %f464;
	mul.f32 	%f466, %f1062, %f465;
	mov.b32 	%r323, %f466;
	shfl.sync.idx.b32	%r324|%p112, %r323, 0, 31, -1;
	mov.b32 	%f467, %r324;
	max.f32 	%f468, %f1089, %f467;
	sub.f32 	%f469, %f1089, %f468;
	mul.f32 	%f428, %f469, 0f3FB8AA3B;
	// begin inline asm
	ex2.approx.ftz.f32 %f427, %f428;
	// end inline asm
	sub.f32 	%f470, %f467, %f468;
	mul.f32 	%f432, %f470, 0f3FB8AA3B;
	// begin inline asm
	ex2.approx.ftz.f32 %f429, %f432;
	// end inline asm
	fma.rn.f32 	%f471, %f1090, %f427, %f429;
	// begin inline asm
	ex2.approx.ftz.f32 %f431, %f432;
	// end inline asm
	add.s64 	%rd160, %rd67, %rd165;
	// begin inline asm
	ld.global.nc.v2.u32 {%r306,%r307}, [%rd160];
	// end inline asm
	mov.b32 	{%rs109, %rs110}, %r306;
	// begin inline asm
	{ cvt.f32.bf16 %f433, %rs109;}

	// end inline asm
	mul.f32 	%f472, %f431, %f433;
	fma.rn.f32 	%f473, %f1085, %f427, %f472;
	// begin inline asm
	{ cvt.f32.bf16 %f434, %rs110;}

	// end inline asm
	mul.f32 	%f474, %f431, %f434;
	fma.rn.f32 	%f475, %f1086, %f427, %f474;
	mov.b32 	{%rs111, %rs112}, %r307;
	// begin inline asm
	{ cvt.f32.bf16 %f435, %rs111;}

	// end inline asm
	mul.f32 	%f476, %f431, %f435;
	fma.rn.f32 	%f477, %f1087, %f427, %f476;
	// begin inline asm
	{ cvt.f32.bf16 %f436, %rs112;}

	// end inline asm
	mul.f32 	%f478, %f431, %f436;
	fma.rn.f32 	%f479, %f1088, %f427, %f478;
	add.s32 	%r325, %r312, 2048;
	cvt.u64.u32 	%rd166, %r325;
	add.s64 	%rd167, %rd49, %rd166;
	shl.b64 	%rd168, %rd167, 1;
	add.s64 	%rd161, %rd66, %rd168;
	// begin inline asm
	ld.global.nc.v2.u32 {%r308,%r309}, [%rd161];
	// end inline asm
	mov.b32 	{%rs113, %rs114}, %r308;
	// begin inline asm
	{ cvt.f32.bf16 %f437, %rs113;}

	// end inline asm
	// begin inline asm
	{ cvt.f32.bf16 %f438, %rs114;}

	// end inline asm
	mul.f32 	%f480, %f16, %f438;
	fma.rn.f32 	%f481, %f15, %f437, %f480;
	mov.b32 	{%rs115, %rs116}, %r309;
	// begin inline asm
	{ cvt.f32.bf16 %f439, %rs115;}

	// end inline asm
	fma.rn.f32 	%f482, %f17, %f439, %f481;
	// begin inline asm
	{ cvt.f32.bf16 %f440, %rs116;}

	// end inline asm
	fma.rn.f32 	%f483, %f18, %f440, %f482;
	add.f32 	%f484, %f483, 0f00000000;
	mov.b32 	%r326, %f484;
	shfl.sync.down.b32	%r327|%p113, %r326, 16, 31, -1;
	mov.b32 	%f485, %r327;
	add.f32 	%f486, %f484, %f485;
	mov.b32 	%r328, %f486;
	shfl.sync.down.b32	%r329|%p114, %r328, 8, 31, -1;
	mov.b32 	%f487, %r329;
	add.f32 	%f488, %f486, %f487;
	mov.b32 	%r330, %f488;
	shfl.sync.down.b32	%r331|%p115, %r330, 4, 31, -1;
	mov.b32 	%f489, %r331;
	add.f32 	%f490, %f488, %f489;
	mov.b32 	%r332, %f490;
	shfl.sync.down.b32	%r333|%p116, %r332, 2, 31, -1;
	mov.b32 	%f491, %r333;
	add.f32 	%f492, %f490, %f491;
	mov.b32 	%r334, %f492;
	shfl.sync.down.b32	%r335|%p117, %r334, 1, 31, -1;
	mov.b32 	%f493, %r335;
	add.f32 	%f494, %f492, %f493;
	mul.f32 	%f495, %f1062, %f494;
	mov.b32 	%r336, %f495;
	shfl.sync.idx.b32	%r337|%p118, %r336, 0, 31, -1;
	mov.b32 	%f496, %r337;
	max.f32 	%f1089, %f468, %f496;
	sub.f32 	%f497, %f468, %f1089;
	mul.f32 	%f442, %f497, 0f3FB8AA3B;
	// begin inline asm
	ex2.approx.ftz.f32 %f441, %f442;
	// end inline asm
	sub.f32 	%f498, %f496, %f1089;
	mul.f32 	%f446, %f498, 0f3FB8AA3B;
	// begin inline asm
	ex2.approx.ftz.f32 %f443, %f446;
	// end inline asm
	fma.rn.f32 	%f1090, %f471, %f441, %f443;
	// begin inline asm
	ex2.approx.ftz.f32 %f445, %f446;
	// end inline asm
	add.s64 	%rd162, %rd67, %rd168;
	// begin inline asm
	ld.global.nc.v2.u32 {%r310,%r311}, [%rd162];
	// end inline asm
	mov.b32 	{%rs117, %rs118}, %r310;
	// begin inline asm
	{ cvt.f32.bf16 %f447, %rs117;}

	// end inline asm
	mul.f32 	%f499, %f445, %f447;
	fma.rn.f32 	%f1085, %f473, %f441, %f499;
	// begin inline asm
	{ cvt.f32.bf16 %f448, %rs118;}

	// end inline asm
	mul.f32 	%f500, %f445, %f448;
	fma.rn.f32 	%f1086, %f475, %f441, %f500;
	mov.b32 	{%rs119, %rs120}, %r311;
	// begin inline asm
	{ cvt.f32.bf16 %f449, %rs119;}

	// end inline asm
	mul.f32 	%f501, %f445, %f449;
	fma.rn.f32 	%f1087, %f477, %f441, %f501;
	// begin inline asm
	{ cvt.f32.bf16 %f450, %rs120;}

	// end inline asm
	mul.f32 	%f502, %f445, %f450;
	fma.rn.f32 	%f1088, %f479, %f441, %f502;
	add.s32 	%r582, %r582, 32;
	setp.le.s32 	%p119, %r582, %r109;
	@%p119 bra 	$L__BB4_89;
$L__BB4_90:
	setp.ne.s32 	%p120, %r5, 0;
	@%p120 bra 	$L__BB4_92;
	shl.b32 	%r338, %r4, 2;
	mov.u32 	%r339, _ZZ13ldg_attentionI14AtomicGridSyncEvRT_PfS3_PKfP13__nv_bfloat16S7_S3_iifPKS6_S9_S9_S9_iS9_S9_S9_S9_PjSA_iE11s_max_score;
	add.s32 	%r340, %r339, %r338;
	st.shared.f32 	[%r340], %f1089;
	mov.u32 	%r341, _ZZ13ldg_attentionI14AtomicGridSyncEvRT_PfS3_PKfP13__nv_bfloat16S7_S3_iifPKS6_S9_S9_S9_iS9_S9_S9_S9_PjSA_iE9s_sum_exp;
	add.s32 	%r342, %r341, %r338;
	st.shared.f32 	[%r342], %f1090;
$L__BB4_92:
	setp.gt.u32 	%p121, %r3, 31;
	shl.b32 	%r343, %r4, 9;
	mov.u32 	%r344, _ZZ13ldg_attentionI14AtomicGridSyncEvRT_PfS3_PKfP13__nv_bfloat16S7_S3_iifPKS6_S9_S9_S9_iS9_S9_S9_S9_PjSA_iE9s_out_acc;
	add.s32 	%r345, %r344, %r343;
	shl.b32 	%r346, %r5, 4;
	add.s32 	%r347, %r345, %r346;
	st.shared.f32 	[%r347], %f1085;
	st.shared.f32 	[%r347+4], %f1086;
	st.shared.f32 	[%r347+8], %f1087;
	st.shared.f32 	[%r347+12], %f1088;
	bar.sync 	0;
	@%p121 bra 	$L__BB4_104;
	ld.shared.f32 	%f504, [_ZZ13ldg_attentionI14AtomicGridSyncEvRT_PfS3_PKfP13__nv_bfloat16S7_S3_iifPKS6_S9_S9_S9_iS9_S9_S9_S9_PjSA_iE11s_max_score];
	ld.shared.f32 	%f505, [_ZZ13ldg_attentionI14AtomicGridSyncEvRT_PfS3_PKfP13__nv_bfloat16S7_S3_iifPKS6_S9_S9_S9_iS9_S9_S9_S9_PjSA_iE11s_max_score+4];
	setp.equ.f32 	%p122, %f505, 0fFF800000;
	max.f32 	%f506, %f504, %f505;
	selp.f32 	%f507, %f504, %f506, %p122;
	ld.shared.f32 	%f508, [_ZZ13ldg_attentionI14AtomicGridSyncEvRT_PfS3_PKfP13__nv_bfloat16S7_S3_iifPKS6_S9_S9_S9_iS9_S9_S9_S9_PjSA_iE11s_max_score+8];
	setp.equ.f32 	%p123, %f508, 0fFF800000;
	max.f32 	%f509, %f507, %f508;
	selp.f32 	%f510, %f507, %f509, %p123;
	ld.shared.f32 	%f511, [_ZZ13ldg_attentionI14AtomicGridSyncEvRT_PfS3_PKfP13__nv_bfloat16S7_S3_iifPKS6_S9_S9_S9_iS9_S9_S9_S9_PjSA_iE11s_max_score+12];
	setp.equ.f32 	%p124, %f511, 0fFF800000;
	max.f32 	%f512, %f510, %f511;
	selp.f32 	%f513, %f510, %f512, %p124;
	ld.shared.f32 	%f514, [_ZZ13ldg_attentionI14AtomicGridSyncEvRT_PfS3_PKfP13__nv_bfloat16S7_S3_iifPKS6_S9_S9_S9_iS9_S9_S9_S9_PjSA_iE11s_max_score+16];
	setp.equ.f32 	%p125, %f514, 0fFF800000;
	max.f32 	%f515, %f513, %f514;
	selp.f32 	%f516, %f513, %f515, %p125;
	ld.shared.f32 	%f517, [_ZZ13ldg_attentionI14AtomicGridSyncEvRT_PfS3_PKfP13__nv_bfloat16S7_S3_iifPKS6_S9_S9_S9_iS9_S9_S9_S9_PjSA_iE11s_max_score+20];
	setp.equ.f32 	%p126, %f517, 0fFF800000;
	max.f32 	%f518, %f516, %f517;
	selp.f32 	%f519, %f516, %f518, %p126;
	ld.shared.f32 	%f520, [_ZZ13ldg_attentionI14AtomicGridSyncEvRT_PfS3_PKfP13__nv_bfloat16S7_S3_iifPKS6_S9_S9_S9_iS9_S9_S9_S9_PjSA_iE11s_max_score+24];
	setp.equ.f32 	%p127, %f520, 0fFF800000;
	max.f32 	%f521, %f519, %f520;
	selp.f32 	%f522, %f519, %f521, %p127;
	ld.shared.f32 	%f523, [_ZZ13ldg_attentionI14AtomicGridSyncEvRT_PfS3_PKfP13__nv_bfloat16S7_S3_iifPKS6_S9_S9_S9_iS9_S9_S9_S9_PjSA_iE11s_max_score+28];
	setp.equ.f32 	%p128, %f523, 0fFF800000;
	max.f32 	%f524, %f522, %f523;
	selp.f32 	%f525, %f522, %f524, %p128;
	ld.shared.f32 	%f526, [_ZZ13ldg_attentionI14AtomicGridSyncEvRT_PfS3_PKfP13__nv_bfloat16S7_S3_iifPKS6_S9_S9_S9_iS9_S9_S9_S9_PjSA_iE11s_max_score+32];
	setp.equ.f32 	%p129, %f526, 0fFF800000;
	max.f32 	%f527, %f525, %f526;
	selp.f32 	%f528, %f525, %f527, %p129;
	ld.shared.f32 	%f529, [_ZZ13ldg_attentionI14AtomicGridSyncEvRT_PfS3_PKfP13__nv_bfloat16S7_S3_iifPKS6_S9_S9_S9_iS9_S9_S9_S9_PjSA_iE11s_max_score+36];
	setp.equ.f32 	%p130, %f529, 0fFF800000;
	max.f32 	%f530, %f528, %f529;
	selp.f32 	%f531, %f528, %f530, %p130;
	ld.shared.f32 	%f532, [_ZZ13ldg_attentionI14AtomicGridSyncEvRT_PfS3_PKfP13__nv_bfloat16S7_S3_iifPKS6_S9_S9_S9_iS9_S9_S9_S9_PjSA_iE11s_max_score+40];
	setp.equ.f32 	%p131, %f532, 0fFF800000;
	max.f32 	%f533, %f531, %f532;
	selp.f32 	%f534, %f531, %f533, %p131;
	ld.shared.f32 	%f535, [_ZZ13ldg_attentionI14AtomicGridSyncEvRT_PfS3_PKfP13__nv_bfloat16S7_S3_iifPKS6_S9_S9_S9_iS9_S9_S9_S9_PjSA_iE11s_max_score+44];
	setp.equ.f32 	%p132, %f535, 0fFF800000;
	max.f32 	%f536, %f534, %f535;
	selp.f32 	%f537, %f534, %f536, %p132;
	ld.shared.f32 	%f538, [_ZZ13ldg_attentionI14AtomicGridSyncEvRT_PfS3_PKfP13__nv_bfloat16S7_S3_iifPKS6_S9_S9_S9_iS9_S9_S9_S9_PjSA_iE11s_max_score+48];
	setp.equ.f32 	%p133, %f538, 0fFF800000;
	max.f32 	%f539, %f537, %f538;
	selp.f32 	%f540, %f537, %f539, %p133;
	ld.shared.f32 	%f541, [_ZZ13ldg_attentionI14AtomicGridSyncEvRT_PfS3_PKfP13__nv_bfloat16S7_S3_iifPKS6_S9_S9_S9_iS9_S9_S9_S9_PjSA_iE11s_max_score+52];
	setp.equ.f32 	%p134, %f541, 0fFF800000;
	max.f32 	%f542, %f540, %f541;
	selp.f32 	%f543, %f540, %f542, %p134;
	ld.shared.f32 	%f544, [_ZZ13ldg_attentionI14AtomicGridSyncEvRT_PfS3_PKfP13__nv_bfloat16S7_S3_iifPKS6_S9_S9_S9_iS9_S9_S9_S9_PjSA_iE11s_max_score+56];
	setp.equ.f32 	%p135, %f544, 0fFF800000;
	max.f32 	%f545, %f543, %f544;
	selp.f32 	%f546, %f543, %f545, %p135;
	ld.shared.f32 	%f547, [_ZZ13ldg_attentionI14AtomicGridSyncEvRT_PfS3_PKfP13__nv_bfloat16S7_S3_iifPKS6_S9_S9_S9_iS9_S9_S9_S9_PjSA_iE11s_max_score+60];
	setp.equ.f32 	%p136, %f547, 0fFF800000;
	max.f32 	%f548, %f546, %f547;
	selp.f32 	%f55, %f546, %f548, %p136;
	mov.f32 	%f1100, 0f00000000;
	mov.b32 	%r583, 0;
	mov.f32 	%f1099, %f1100;
	mov.f32 	%f1098, %f1100;
	mov.f32 	%f1097, %f1100;
	mov.f32 	%f1096, %f1100;
$L__BB4_94:
	cvt.u32.u64 	%r349, %rd16;
	shl.b32 	%r350, %r583, 2;
	mov.u32 	%r351, _ZZ13ldg_attentionI14AtomicGridSyncEvRT_PfS3_PKfP13__nv_bfloat16S7_S3_iifPKS6_S9_S9_S9_iS9_S9_S9_S9_PjSA_iE11s_max_score;
	add.s32 	%r67, %r351, %r350;
	ld.shared.f32 	%f61, [%r67];
	setp.equ.f32 	%p137, %f61, 0fFF800000;
	mov.u32 	%r352, _ZZ13ldg_attentionI14AtomicGridSyncEvRT_PfS3_PKfP13__nv_bfloat16S7_S3_iifPKS6_S9_S9_S9_iS9_S9_S9_S9_PjSA_iE9s_sum_exp;
	add.s32 	%r68, %r352, %r350;
	shl.b32 	%r353, %r583, 9;
	add.s32 	%r355, %r344, %r353;
	shl.b32 	%r356, %r349, 2;
	add.s32 	%r69, %r355, %r356;
	@%p137 bra 	$L__BB4_96;
	sub.f32 	%f551, %f61, %f55;
	mul.f32 	%f550, %f551, 0f3FB8AA3B;
	// begin inline asm
	ex2.approx.ftz.f32 %f549, %f550;
	// end inline asm
	ld.shared.f32 	%f552, [%r68];
	fma.rn.f32 	%f1100, %f549, %f552, %f1100;
	ld.shared.f32 	%f553, [%r69];
	fma.rn.f32 	%f1096, %f549, %f553, %f1096;
	ld.shared.f32 	%f554, [%r69+4];
	fma.rn.f32 	%f1097, %f549, %f554, %f1097;
	ld.shared.f32 	%f555, [%r69+8];
	fma.rn.f32 	%f1098, %f549, %f555, %f1098;
	ld.shared.f32 	%f556, [%r69+12];
	fma.rn.f32 	%f1099, %f549, %f556, %f1099;
$L__BB4_96:
	ld.shared.f32 	%f72, [%r67+4];
	setp.equ.f32 	%p138, %f72, 0fFF800000;
	@%p138 bra 	$L__BB4_98;
	sub.f32 	%f559, %f72, %f55;
	mul.f32 	%f558, %f559, 0f3FB8AA3B;
	// begin inline asm
	ex2.approx.ftz.f32 %f557, %f558;
	// end inline asm
	ld.shared.f32 	%f560, [%r68+4];
	fma.rn.f32 	%f1100, %f557, %f560, %f1100;
	ld.shared.f32 	%f561, [%r69+512];
	fma.rn.f32 	%f1096, %f557, %f561, %f1096;
	ld.shared.f32 	%f562, [%r69+516];
	fma.rn.f32 	%f1097, %f557, %f562, %f1097;
	ld.shared.f32 	%f563, [%r69+520];
	fma.rn.f32 	%f1098, %f557, %f563, %f1098;
	ld.shared.f32 	%f564, [%r69+524];
	fma.rn.f32 	%f1099, %f557, %f564, %f1099;
$L__BB4_98:
	ld.shared.f32 	%f83, [%r67+8];
	setp.equ.f32 	%p139, %f83, 0fFF800000;
	@%p139 bra 	$L__BB4_100;
	sub.f32 	%f567, %f83, %f55;
	mul.f32 	%f566, %f567, 0f3FB8AA3B;
	// begin inline asm
	ex2.approx.ftz.f32 %f565, %f566;
	// end inline asm
	ld.shared.f32 	%f568, [%r68+8];
	fma.rn.f32 	%f1100, %f565, %f568, %f1100;
	ld.shared.f32 	%f569, [%r69+1024];
	fma.rn.f32 	%f1096, %f565, %f569, %f1096;
	ld.shared.f32 	%f570, [%r69+1028];
	fma.rn.f32 	%f1097, %f565, %f570, %f1097;
	ld.shared.f32 	%f571, [%r69+1032];
	fma.rn.f32 	%f1098, %f565, %f571, %f1098;
	ld.shared.f32 	%f572, [%r69+1036];
	fma.rn.f32 	%f1099, %f565, %f572, %f1099;
$L__BB4_100:
	ld.shared.f32 	%f94, [%r67+12];
	setp.equ.f32 	%p140, %f94, 0fFF800000;
	@%p140 bra 	$L__BB4_102;
	sub.f32 	%f575, %f94, %f55;
	mul.f32 	%f574, %f575, 0f3FB8AA3B;
	// begin inline asm
	ex2.approx.ftz.f32 %f573, %f574;
	// end inline asm
	ld.shared.f32 	%f576, [%r68+12];
	fma.rn.f32 	%f1100, %f573, %f576, %f1100;
	ld.shared.f32 	%f577, [%r69+1536];
	fma.rn.f32 	%f1096, %f573, %f577, %f1096;
	ld.shared.f32 	%f578, [%r69+1540];
	fma.rn.f32 	%f1097, %f573, %f578, %f1097;
	ld.shared.f32 	%f579, [%r69+1544];
	fma.rn.f32 	%f1098, %f573, %f579, %f1098;
	ld.shared.f32 	%f580, [%r69+1548];
	fma.rn.f32 	%f1099, %f573, %f580, %f1099;
$L__BB4_102:
	add.s32 	%r583, %r583, 4;
	setp.ne.s32 	%p141, %r583, 16;
	@%p141 bra 	$L__BB4_94;
	div.rn.f32 	%f581, %f1096, %f1100;
	shl.b32 	%r358, %r1, 7;
	or.b32  	%r359, %r358, %r349;
	mul.wide.u32 	%rd169, %r359, 4;
	add.s64 	%rd170, %rd3, %rd169;
	st.global.f32 	[%rd170], %f581;
	div.rn.f32 	%f582, %f1097, %f1100;
	st.global.f32 	[%rd170+4], %f582;
	div.rn.f32 	%f583, %f1098, %f1100;
	st.global.f32 	[%rd170+8], %f583;
	div.rn.f32 	%f584, %f1099, %f1100;
	st.global.f32 	[%rd170+12], %f584;
$L__BB4_104:
	bar.sync 	0;
$L__BB4_105:
	ld.param.u64 	%rd228, [_Z24ldg_decode_kernel_directPK13__nv_bfloat16PK15LDGLayerWeightsS1_S1_S1_PS_S5_S5_PfS6_S6_S6_S6_S6_S6_S6_PjS7_S7_S7_iiiif_param_19];
	setp.eq.s64 	%p142, %rd228, 0;
	@%p142 bra 	$L__BB4_123;
	setp.gt.u32 	%p143, %r1, 15;
	@%p143 bra 	$L__BB4_109;
	setp.ne.s32 	%p144, %r3, 0;
	// begin inline asm
	fence.acq_rel.gpu;
	// end inline asm
	@%p144 bra 	$L__BB4_109;
	atom.global.add.u32 	%r360, [%rd8], 1;
$L__BB4_109:
	@%p145 bra 	$L__BB4_119;
	add.s32 	%r361, %r2, 11534319;
	add.s32 	%r362, %r2, -16;
	div.s32 	%r363, %r361, %r362;
	mul.lo.s32 	%r364, %r363, %r10;
	add.s32 	%r365, %r364, %r363;
	min.s32 	%r71, %r365, 11534336;
	add.s32 	%r584, %r13, %r364;
	setp.ge.s32 	%p146, %r584, %r71;
	@%p146 bra 	$L__BB4_119;
$L__BB4_111:
	setp.gt.s32 	%p147, %r584, 2097151;
	@%p147 bra 	$L__BB4_113;
	mul.wide.s32 	%rd174, %r584, 2;
	add.s64 	%rd232, %rd45, %rd174;
	bra.uni 	$L__BB4_118;
$L__BB4_113:
	setp.gt.u32 	%p148, %r584, 5242879;
	@%p148 bra 	$L__BB4_115;
	add.s32 	%r368, %r584, -2097152;
	mul.wide.u32 	%rd173, %r368, 2;
	add.s64 	%rd232, %rd46, %rd173;
	bra.uni 	$L__BB4_118;
$L__BB4_115:
	setp.gt.u32 	%p149, %r584, 8388607;
	@%p149 bra 	$L__BB4_117;
	add.s32 	%r367, %r584, -5242880;
	mul.wide.u32 	%rd172, %r367, 2;
	add.s64 	%rd232, %rd47, %rd172;
	bra.uni 	$L__BB4_118;
$L__BB4_117:
	add.s32 	%r366, %r584, -8388608;
	mul.wide.u32 	%rd171, %r366, 2;
	add.s64 	%rd232, %rd48, %rd171;
$L__BB4_118:
	// begin inline asm
	prefetch.global.L2 [%rd232];
	// end inline asm
	add.s32 	%r584, %r584, 511;
	setp.lt.s32 	%p150, %r584, %r71;
	@%p150 bra 	$L__BB4_111;
$L__BB4_119:
	setp.ne.s32 	%p151, %r3, 0;
	@%p151 bra 	$L__BB4_122;
	shl.b32 	%r369, %r565, 4;
	add.s32 	%r75, %r369, 16;
$L__BB4_121:
	ld.volatile.global.u32 	%r370, [%rd8];
	setp.lt.u32 	%p152, %r370, %r75;
	@%p152 bra 	$L__BB4_121;
$L__BB4_122:
	bar.sync 	0;
	bra.uni 	$L__BB4_129;
$L__BB4_123:
	setp.ne.s32 	%p153, %r3, 0;
	bar.sync 	0;
	@%p153 bra 	$L__BB4_128;
	// begin inline asm
	fence.acq_rel.gpu;
	// end inline asm
	atom.global.add.u32 	%r371, [%rd11], 1;
	setp.eq.s32 	%p154, %r371, %r8;
	@%p154 bra 	$L__BB4_125;
	bra.uni 	$L__BB4_126;
$L__BB4_125:
	mov.b32 	%r373, 0;
	st.global.u32 	[%rd11], %r373;
	// begin inline asm
	fence.acq_rel.gpu;
	// end inline asm
	atom.global.add.u32 	%r374, [%rd10], 1;
	bra.uni 	$L__BB4_127;
$L__BB4_126:
	ld.volatile.global.u32 	%r372, [%rd10];
	setp.le.u32 	%p155, %r372, %r571;
	@%p155 bra 	$L__BB4_126;
$L__BB4_127:
	add.s32 	%r571, %r571, 1;
$L__BB4_128:
	bar.sync 	0;
$L__BB4_129:
	ld.global.nc.u64 	%rd55, [%rd25+56];
	mov.u32 	%r587, %r3;
$L__BB4_130:
	mul.wide.u32 	%rd176, %r587, 4;
	add.s64 	%rd177, %rd3, %rd176;
	ld.global.f32 	%f585, [%rd177];
	shl.b32 	%r375, %r587, 2;
	mov.u32 	%r376, _ZZ23ldg_o_proj_postnorm_mlpI14AtomicGridSyncEvRT_PK13__nv_bfloat16S5_S5_S5_S5_PKfPfS8_S8_PS3_E6s_attn;
	add.s32 	%r377, %r376, %r375;
	st.shared.f32 	[%r377], %f585;
	add.s32 	%r80, %r587, 512;
	setp.lt.u32 	%p156, %r587, 1536;
	mov.u32 	%r587, %r80;
	@%p156 bra 	$L__BB4_130;
	bar.sync 	0;
	add.s32 	%r378, %r2, 1023;
	div.u32 	%r379, %r378, %r2;
	mul.lo.s32 	%r593, %r379, %r1;
	add.s32 	%r380, %r593, %r379;
	min.s32 	%r82, %r380, 1024;
	setp.ge.u32 	%p157, %r593, %r82;
	@%p157 bra 	$L__BB4_139;
	mov.u32 	%r588, %r593;
$L__BB4_133:
	add.s32 	%r84, %r588, %r4;
	setp.ge.u32 	%p158, %r84, %r82;
	@%p158 bra 	$L__BB4_138;
	shl.b32 	%r85, %r84, 11;
	mov.f32 	%f1116, 0f00000000;
	mov.u32 	%r589, %r7;
$L__BB4_135:
	.pragma "nounroll";
	add.s32 	%r397, %r85, %r589;
	mul.wide.u32 	%rd182, %r397, 2;
	add.s64 	%rd178, %rd45, %rd182;
	// begin inline asm
	ld.global.L1::no_allocate.v4.b32 {%r381, %r382, %r383, %r384}, [%rd178];
	// end inline asm
	shl.b32 	%r398, %r589, 2;
	mov.u32 	%r399, _ZZ23ldg_o_proj_postnorm_mlpI14AtomicGridSyncEvRT_PK13__nv_bfloat16S5_S5_S5_S5_PKfPfS8_S8_PS3_E6s_attn;
	add.s32 	%r400, %r399, %r398;
	ld.shared.v4.f32 	{%f619, %f620, %f621, %f622}, [%r400];
	ld.shared.v4.f32 	{%f623, %f624, %f625, %f626}, [%r400+16];
	mov.b32 	{%rs121, %rs122}, %r381;
	// begin inline asm
	{ cvt.f32.bf16 %f587, %rs121;}

	// end inline asm
	// begin inline asm
	{ cvt.f32.bf16 %f588, %rs122;}

	// end inline asm
	mul.f32 	%f627, %f620, %f588;
	fma.rn.f32 	%f628, %f619, %f587, %f627;
	mov.b32 	{%rs123, %rs124}, %r382;
	// begin inline asm
	{ cvt.f32.bf16 %f589, %rs123;}

	// end inline asm
	fma.rn.f32 	%f629, %f621, %f589, %f628;
	// begin inline asm
	{ cvt.f32.bf16 %f590, %rs124;}

	// end inline asm
	fma.rn.f32 	%f630, %f622, %f590, %f629;
	mov.b32 	{%rs125, %rs126}, %r383;
	// begin inline asm
	{ cvt.f32.bf16 %f591, %rs125;}

	// end inline asm
	fma.rn.f32 	%f631, %f623, %f591, %f630;
	// begin inline asm
	{ cvt.f32.bf16 %f592, %rs126;}

	// end inline asm
	fma.rn.f32 	%f632, %f624, %f592, %f631;
	mov.b32 	{%rs127, %rs128}, %r384;
	// begin inline asm
	{ cvt.f32.bf16 %f593, %rs127;}

	// end inline asm
	fma.rn.f32 	%f633, %f625, %f593, %f632;
	// begin inline asm
	{ cvt.f32.bf16 %f594, %rs128;}

	// end inline asm
	fma.rn.f32 	%f634, %f626, %f594, %f633;
	add.f32 	%f635, %f1116, %f634;
	cvt.u64.u32 	%rd183, %r85;
	cvt.u64.u32 	%rd184, %r589;
	add.s64 	%rd185, %rd183, %rd184;
	shl.b64 	%rd186, %rd185, 1;
	add.s64 	%rd187, %rd45, %rd186;
	add.s64 	%rd179, %rd187, 512;
	// begin inline asm
	ld.global.L1::no_allocate.v4.b32 {%r385, %r386, %r387, %r388}, [%rd179];
	// end inline asm
	ld.shared.v4.f32 	{%f636, %f637, %f638, %f639}, [%r400+1024];
	ld.shared.v4.f32 	{%f640, %f641, %f642, %f643}, [%r400+1040];
	mov.b32 	{%rs129, %rs130}, %r385;
	// begin inline asm
	{ cvt.f32.bf16 %f595, %rs129;}

	// end inline asm
	// begin inline asm
	{ cvt.f32.bf16 %f596, %rs130;}

	// end inline asm
	mul.f32 	%f644, %f637, %f596;
	fma.rn.f32 	%f645, %f636, %f595, %f644;
	mov.b32 	{%rs131, %rs132}, %r386;
	// begin inline asm
	{ cvt.f32.bf16 %f597, %rs131;}

	// end inline asm
	fma.rn.f32 	%f646, %f638, %f597, %f645;
	// begin inline asm
	{ cvt.f32.bf16 %f598, %rs132;}

	// end inline asm
	fma.rn.f32 	%f647, %f639, %f598, %f646;
	mov.b32 	{%rs133, %rs134}, %r387;
	// begin inline asm
	{ cvt.f32.bf16 %f599, %rs133;}

	// end inline asm
	fma.rn.f32 	%f648, %f640, %f599, %f647;
	// begin inline asm
	{ cvt.f32.bf16 %f600, %rs134;}

	// end inline asm
	fma.rn.f32 	%f649, %f641, %f600, %f648;
	mov.b32 	{%rs135, %rs136}, %r388;
	// begin inline asm
	{ cvt.f32.bf16 %f601, %rs135;}

	// end inline asm
	fma.rn.f32 	%f650, %f642, %f601, %f649;
	// begin inline asm
	{ cvt.f32.bf16 %f602, %rs136;}

	// end inline asm
	fma.rn.f32 	%f651, %f643, %f602, %f650;
	add.f32 	%f652, %f635, %f651;
	add.s64 	%rd180, %rd187, 1024;
	// begin inline asm
	ld.global.L1::no_allocate.v4.b32 {%r389, %r390, %r391, %r392}, [%rd180];
	// end inline asm
	ld.shared.v4.f32 	{%f653, %f654, %f655, %f656}, [%r400+2048];
	ld.shared.v4.f32 	{%f657, %f658, %f659, %f660}, [%r400+2064];
	mov.b32 	{%rs137, %rs138}, %r389;
	// begin inline asm
	{ cvt.f32.bf16 %f603, %rs137;}

	// end inline asm
	// begin inline asm
	{ cvt.f32.bf16 %f604, %rs138;}

	// end inline asm
	mul.f32 	%f661, %f654, %f604;
	fma.rn.f32 	%f662, %f653, %f603, %f661;
	mov.b32 	{%rs139, %rs140}, %r390;
	// begin inline asm
	{ cvt.f32.bf16 %f605, %rs139;}

	// end inline asm
	fma.rn.f32 	%f663, %f655, %f605, %f662;
	// begin inline asm
	{ cvt.f32.bf16 %f606, %rs140;}

	// end inline asm
	fma.rn.f32 	%f664, %f656, %f606, %f663;
	mov.b32 	{%rs141, %rs142}, %r391;
	// begin inline asm
	{ cvt.f32.bf16 %f607, %rs141;}

	// end inline asm
	fma.rn.f32 	%f665, %f657, %f607, %f664;
	// begin inline asm
	{ cvt.f32.bf16 %f608, %rs142;}

	// end inline asm
	fma.rn.f32 	%f666, %f658, %f608, %f665;
	mov.b32 	{%rs143, %rs144}, %r392;
	// begin inline asm
	{ cvt.f32.bf16 %f609, %rs143;}

	// end inline asm
	fma.rn.f32 	%f667, %f659, %f609, %f666;
	// begin inline asm
	{ cvt.f32.bf16 %f610, %rs144;}

	// end inline asm
	fma.rn.f32 	%f668, %f660, %f610, %f667;
	add.f32 	%f669, %f652, %f668;
	add.s64 	%rd181, %rd187, 1536;
	// begin inline asm
	ld.global.L1::no_allocate.v4.b32 {%r393, %r394, %r395, %r396}, [%rd181];
	// end inline asm
	ld.shared.v4.f32 	{%f670, %f671, %f672, %f673}, [%r400+3072];
	ld.shared.v4.f32 	{%f674, %f675, %f676, %f677}, [%r400+3088];
	mov.b32 	{%rs145, %rs146}, %r393;
	// begin inline asm
	{ cvt.f32.bf16 %f611, %rs145;}

	// end inline asm
	// begin inline asm
	{ cvt.f32.bf16 %f612, %rs146;}

	// end inline asm
	mul.f32 	%f678, %f671, %f612;
	fma.rn.f32 	%f679, %f670, %f611, %f678;
	mov.b32 	{%rs147, %rs148}, %r394;
	// begin inline asm
	{ cvt.f32.bf16 %f613, %rs147;}

	// end inline asm
	fma.rn.f32 	%f680, %f672, %f613, %f679;
	// begin inline asm
	{ cvt.f32.bf16 %f614, %rs148;}

	// end inline asm
	fma.rn.f32 	%f681, %f673, %f614, %f680;
	mov.b32 	{%rs149, %rs150}, %r395;
	// begin inline asm
	{ cvt.f32.bf16 %f615, %rs149;}

	// end inline asm
	fma.rn.f32 	%f682, %f674, %f615, %f681;
	// begin inline asm
	{ cvt.f32.bf16 %f616, %rs150;}

	// end inline asm
	fma.rn.f32 	%f683, %f675, %f616, %f682;
	mov.b32 	{%rs151, %rs152}, %r396;
	// begin inline asm
	{ cvt.f32.bf16 %f617, %rs151;}

	// end inline asm
	fma.rn.f32 	%f684, %f676, %f617, %f683;
	// begin inline asm
	{ cvt.f32.bf16 %f618, %rs152;}

	// end inline asm
	fma.rn.f32 	%f685, %f677, %f618, %f684;
	add.f32 	%f1116, %f669, %f685;
	add.s32 	%r87, %r589, 1024;
	setp.lt.u32 	%p159, %r589, 1024;
	mov.u32 	%r589, %r87;
	@%p159 bra 	$L__BB4_135;
	setp.ne.s32 	%p160, %r5, 0;
	mov.b32 	%r401, %f1116;
	shfl.sync.down.b32	%r402|%p161, %r401, 16, 31, -1;
	mov.b32 	%f686, %r402;
	add.f32 	%f687, %f1116, %f686;
	mov.b32 	%r403, %f687;
	shfl.sync.down.b32	%r404|%p162, %r403, 8, 31, -1;
	mov.b32 	%f688, %r404;
	add.f32 	%f689, %f687, %f688;
	mov.b32 	%r405, %f689;
	shfl.sync.down.b32	%r406|%p163, %r405, 4, 31, -1;
	mov.b32 	%f690, %r406;
	add.f32 	%f691, %f689, %f690;
	mov.b32 	%r407, %f691;
	shfl.sync.down.b32	%r408|%p164, %r407, 2, 31, -1;
	mov.b32 	%f692, %r408;
	add.f32 	%f693, %f691, %f692;
	mov.b32 	%r409, %f693;
	shfl.sync.down.b32	%r410|%p165, %r409, 1, 31, -1;
	mov.b32 	%f694, %r410;
	add.f32 	%f107, %f693, %f694;
	@%p160 bra 	$L__BB4_138;
	mul.wide.u32 	%rd188, %r84, 4;
	add.s64 	%rd189, %rd5, %rd188;
	ld.global.f32 	%f695, [%rd189];
	add.f32 	%f696, %f107, %f695;
	add.s64 	%rd190, %rd7, %rd188;
	st.global.f32 	[%rd190], %f696;
$L__BB4_138:
	add.s32 	%r588, %r588, 16;
	setp.lt.u32 	%p166, %r588, %r82;
	@%p166 bra 	$L__BB4_133;
$L__BB4_139:
	setp.ne.s32 	%p167, %r3, 0;
	bar.sync 	0;
	@%p167 bra 	$L__BB4_144;
	// begin inline asm
	fence.acq_rel.gpu;
	// end inline asm
	atom.global.add.u32 	%r411, [%rd11], 1;
	setp.eq.s32 	%p168, %r411, %r8;
	@%p168 bra 	$L__BB4_141;
	bra.uni 	$L__BB4_142;
$L__BB4_141:
	mov.b32 	%r413, 0;
	st.global.u32 	[%rd11], %r413;
	// begin inline asm
	fence.acq_rel.gpu;
	// end inline asm
	atom.global.add.u32 	%r414, [%rd10], 1;
	bra.uni 	$L__BB4_143;
$L__BB4_142:
	ld.volatile.global.u32 	%r412, [%rd10];
	setp.le.u32 	%p169, %r412, %r571;
	@%p169 bra 	$L__BB4_142;
$L__BB4_143:
	add.s32 	%r571, %r571, 1;
$L__BB4_144:
	setp.gt.u32 	%p170, %r3, 511;
	bar.sync 	0;
	ld.global.f32 	%f108, [%rd17];
	st.shared.f32 	[%r14], %f108;
	fma.rn.f32 	%f1117, %f108, %f108, 0f00000000;
	@%p170 bra 	$L__BB4_146;
	ld.global.f32 	%f697, [%rd17+2048];
	st.shared.f32 	[%r14+2048], %f697;
	fma.rn.f32 	%f1117, %f697, %f697, %f1117;
$L__BB4_146:
	setp.ne.s32 	%p171, %r1, 0;
	@%p171 bra 	$L__BB4_149;
	setp.gt.u32 	%p172, %r3, 511;
	st.global.f32 	[%rd13], %f108;
	@%p172 bra 	$L__BB4_149;
	ld.shared.f32 	%f698, [%r14+2048];
	st.global.f32 	[%rd13+2048], %f698;
$L__BB4_149:
	setp.ne.s32 	%p173, %r5, 0;
	mov.b32 	%r415, %f1117;
	shfl.sync.down.b32	%r416|%p174, %r415, 16, 31, -1;
	mov.b32 	%f699, %r416;
	add.f32 	%f700, %f1117, %f699;
	mov.b32 	%r417, %f700;
	shfl.sync.down.b32	%r418|%p175, %r417, 8, 31, -1;
	mov.b32 	%f701, %r418;
	add.f32 	%f702, %f700, %f701;
	mov.b32 	%r419, %f702;
	shfl.sync.down.b32	%r420|%p176, %r419, 4, 31, -1;
	mov.b32 	%f703, %r420;
	add.f32 	%f704, %f702, %f703;
	mov.b32 	%r421, %f704;
	shfl.sync.down.b32	%r422|%p177, %r421, 2, 31, -1;
	mov.b32 	%f705, %r422;
	add.f32 	%f706, %f704, %f705;
	mov.b32 	%r423, %f706;
	shfl.sync.down.b32	%r424|%p178, %r423, 1, 31, -1;
	mov.b32 	%f707, %r424;
	add.f32 	%f112, %f706, %f707;
	@%p173 bra 	$L__BB4_151;
	shl.b32 	%r425, %r4, 2;
	mov.u32 	%r426, _ZZ23ldg_o_proj_postnorm_mlpI14AtomicGridSyncEvRT_PK13__nv_bfloat16S5_S5_S5_S5_PKfPfS8_S8_PS3_E11smem_reduce;
	add.s32 	%r427, %r426, %r425;
	st.shared.f32 	[%r427], %f112;
$L__BB4_151:
	setp.gt.u32 	%p179, %r3, 31;
	bar.sync 	0;
	@%p179 bra 	$L__BB4_156;
	setp.gt.u32 	%p180, %r5, 15;
	mov.f32 	%f1118, 0f00000000;
	@%p180 bra 	$L__BB4_154;
	shl.b32 	%r428, %r5, 2;
	mov.u32 	%r429, _ZZ23ldg_o_proj_postnorm_mlpI14AtomicGridSyncEvRT_PK13__nv_bfloat16S5_S5_S5_S5_PKfPfS8_S8_PS3_E11smem_reduce;
	add.s32 	%r430, %r429, %r428;
	ld.shared.f32 	%f1118, [%r430];
$L__BB4_154:
	setp.ne.s32 	%p181, %r5, 0;
	mov.b32 	%r431, %f1118;
	shfl.sync.down.b32	%r432|%p182, %r431, 16, 31, -1;
	mov.b32 	%f709, %r432;
	add.f32 	%f710, %f1118, %f709;
	mov.b32 	%r433, %f710;
	shfl.sync.down.b32	%r434|%p183, %r433, 8, 31, -1;
	mov.b32 	%f711, %r434;
	add.f32 	%f712, %f710, %f711;
	mov.b32 	%r435, %f712;
	shfl.sync.down.b32	%r436|%p184, %r435, 4, 31, -1;
	mov.b32 	%f713, %r436;
	add.f32 	%f714, %f712, %f713;
	mov.b32 	%r437, %f714;
	shfl.sync.down.b32	%r438|%p185, %r437, 2, 31, -1;
	mov.b32 	%f715, %r438;
	add.f32 	%f716, %f714, %f715;
	mov.b32 	%r439, %f716;
	shfl.sync.down.b32	%r440|%p186, %r439, 1, 31, -1;
	mov.b32 	%f717, %r440;
	add.f32 	%f115, %f716, %f717;
	@%p181 bra 	$L__BB4_156;
	fma.rn.f32 	%f718, %f115, 0f3A800000, 0f358637BD;
	rsqrt.approx.f32 	%f719, %f718;
	st.shared.f32 	[_ZZ23ldg_o_proj_postnorm_mlpI14AtomicGridSyncEvRT_PK13__nv_bfloat16S5_S5_S5_S5_PKfPfS8_S8_PS3_E11smem_reduce], %f719;
$L__BB4_156:
	setp.gt.u32 	%p187, %r3, 511;
	bar.sync 	0;
	ld.shared.f32 	%f116, [_ZZ23ldg_o_proj_postnorm_mlpI14AtomicGridSyncEvRT_PK13__nv_bfloat16S5_S5_S5_S5_PKfPfS8_S8_PS3_E11smem_reduce];
	mul.wide.u32 	%rd192, %r3, 2;
	add.s64 	%rd191, %rd55, %rd192;
	// begin inline asm
	ld.global.nc.b16 %rs153, [%rd191];
	// end inline asm
	// begin inline asm
	{ cvt.f32.bf16 %f720, %rs153;}

	// end inline asm
	ld.shared.f32 	%f721, [%r14];
	mul.f32 	%f722, %f116, %f721;
	mul.f32 	%f723, %f720, %f722;
	st.shared.f32 	[%r14], %f723;
	@%p187 bra 	$L__BB4_158;
	add.s64 	%rd193, %rd191, 1024;
	// begin inline asm
	ld.global.nc.b16 %rs155, [%rd193];
	// end inline asm
	// begin inline asm
	{ cvt.f32.bf16 %f724, %rs155;}

	// end inline asm
	ld.shared.f32 	%f725, [%r14+2048];
	mul.f32 	%f726, %f116, %f725;
	mul.f32 	%f727, %f724, %f726;
	st.shared.f32 	[%r14+2048], %f727;
$L__BB4_158:
	bar.sync 	0;
	add.s32 	%r441, %r2, 3071;
	div.u32 	%r442, %r441, %r2;
	mul.lo.s32 	%r591, %r442, %r1;
	add.s32 	%r443, %r591, %r442;
	min.s32 	%r92, %r443, 3072;
	setp.ge.u32 	%p188, %r591, %r92;
	@%p188 bra 	$L__BB4_163;
$L__BB4_159:
	add.s32 	%r94, %r591, %r4;
	setp.ge.u32 	%p189, %r94, %r92;
	@%p189 bra 	$L__BB4_162;
	setp.ne.s32 	%p190, %r5, 0;
	shl.b32 	%r476, %r94, 10;
	or.b32  	%r477, %r476, %r7;
	mul.wide.u32 	%rd202, %r477, 2;
	add.s64 	%rd194, %rd46, %rd202;
	// begin inline asm
	ld.global.L1::no_allocate.v4.b32 {%r444, %r445, %r446, %r447}, [%rd194];
	// end inline asm
	add.s64 	%rd195, %rd47, %rd202;
	// begin inline asm
	ld.global.L1::no_allocate.v4.b32 {%r448, %r449, %r450, %r451}, [%rd195];
	// end inline asm
	shl.b32 	%r478, %r7, 2;
	mov.u32 	%r479, _ZZ23ldg_o_proj_postnorm_mlpI14AtomicGridSyncEvRT_PK13__nv_bfloat16S5_S5_S5_S5_PKfPfS8_S8_PS3_E5s_act;
	add.s32 	%r480, %r479, %r478;
	ld.shared.v4.f32 	{%f792, %f793, %f794, %f795}, [%r480];
	ld.shared.v4.f32 	{%f796, %f797, %f798, %f799}, [%r480+16];
	mov.b32 	{%rs157, %rs158}, %r444;
	// begin inline asm
	{ cvt.f32.bf16 %f728, %rs157;}

	// end inline asm
	// begin inline asm
	{ cvt.f32.bf16 %f729, %rs158;}

	// end inline asm
	mul.f32 	%f800, %f793, %f729;
	fma.rn.f32 	%f801, %f792, %f728, %f800;
	mov.b32 	{%rs159, %rs160}, %r445;
	// begin inline asm
	{ cvt.f32.bf16 %f730, %rs159;}

	// end inline asm
	fma.rn.f32 	%f802, %f794, %f730, %f801;
	// begin inline asm
	{ cvt.f32.bf16 %f731, %rs160;}

	// end inline asm
	fma.rn.f32 	%f803, %f795, %f731, %f802;
	mov.b32 	{%rs161, %rs162}, %r446;
	// begin inline asm
	{ cvt.f32.bf16 %f732, %rs161;}

	// end inline asm
	fma.rn.f32 	%f804, %f796, %f732, %f803;
	// begin inline asm
	{ cvt.f32.bf16 %f733, %rs162;}

	// end inline asm
	fma.rn.f32 	%f805, %f797, %f733, %f804;
	mov.b32 	{%rs163, %rs164}, %r447;
	// begin inline asm
	{ cvt.f32.bf16 %f734, %rs163;}

	// end inline asm
	fma.rn.f32 	%f806, %f798, %f734, %f805;
	// begin inline asm
	{ cvt.f32.bf16 %f735, %rs164;}

	// end inline asm
	fma.rn.f32 	%f807, %f799, %f735, %f806;
	add.f32 	%f808, %f807, 0f00000000;
	mov.b32 	{%rs165, %rs166}, %r448;
	// begin inline asm
	{ cvt.f32.bf16 %f736, %rs165;}

	// end inline asm
	// begin inline asm
	{ cvt.f32.bf16 %f737, %rs166;}

	// end inline asm
	mul.f32 	%f809, %f793, %f737;
	fma.rn.f32 	%f810, %f792, %f736, %f809;
	mov.b32 	{%rs167, %rs168}, %r449;
	// begin inline asm
	{ cvt.f32.bf16 %f738, %rs167;}

	// end inline asm
	fma.rn.f32 	%f811, %f794, %f738, %f810;
	// begin inline asm
	{ cvt.f32.bf16 %f739, %rs168;}

	// end inline asm
	fma.rn.f32 	%f812, %f795, %f739, %f811;
	mov.b32 	{%rs169, %rs170}, %r450;
	// begin inline asm
	{ cvt.f32.bf16 %f740, %rs169;}

	// end inline asm
	fma.rn.f32 	%f813, %f796, %f740, %f812;
	// begin inline asm
	{ cvt.f32.bf16 %f741, %rs170;}

	// end inline asm
	fma.rn.f32 	%f814, %f797, %f741, %f813;
	mov.b32 	{%rs171, %rs172}, %r451;
	// begin inline asm
	{ cvt.f32.bf16 %f742, %rs171;}

	// end inline asm
	fma.rn.f32 	%f815, %f798, %f742, %f814;
	// begin inline asm
	{ cvt.f32.bf16 %f743, %rs172;}

	// end inline asm
	fma.rn.f32 	%f816, %f799, %f743, %f815;
	add.f32 	%f817, %f816, 0f00000000;
	add.s64 	%rd196, %rd194, 512;
	// begin inline asm
	ld.global.L1::no_allocate.v4.b32 {%r452, %r453, %r454, %r455}, [%rd196];
	// end inline asm
	add.s64 	%rd197, %rd195, 512;
	// begin inline asm
	ld.global.L1::no_allocate.v4.b32 {%r456, %r457, %r458, %r459}, [%rd197];
	// end inline asm
	ld.shared.v4.f32 	{%f818, %f819, %f820, %f821}, [%r480+1024];
	ld.shared.v4.f32 	{%f822, %f823, %f824, %f825}, [%r480+1040];
	mov.b32 	{%rs173, %rs174}, %r452;
	// begin inline asm
	{ cvt.f32.bf16 %f744, %rs173;}

	// end inline asm
	// begin inline asm
	{ cvt.f32.bf16 %f745, %rs174;}

	// end inline asm
	mul.f32 	%f826, %f819, %f745;
	fma.rn.f32 	%f827, %f818, %f744, %f826;
	mov.b32 	{%rs175, %rs176}, %r453;
	// begin inline asm
	{ cvt.f32.bf16 %f746, %rs175;}

	// end inline asm
	fma.rn.f32 	%f828, %f820, %f746, %f827;
	// begin inline asm
	{ cvt.f32.bf16 %f747, %rs176;}

	// end inline asm
	fma.rn.f32 	%f829, %f821, %f747, %f828;
	mov.b32 	{%rs177, %rs178}, %r454;
	// begin inline asm
	{ cvt.f32.bf16 %f748, %rs177;}

	// end inline asm
	fma.rn.f32 	%f830, %f822, %f748, %f829;
	// begin inline asm
	{ cvt.f32.bf16 %f749, %rs178;}

	// end inline asm
	fma.rn.f32 	%f831, %f823, %f749, %f830;
	mov.b32 	{%rs179, %rs180}, %r455;
	// begin inline asm
	{ cvt.f32.bf16 %f750, %rs179;}

	// end inline asm
	fma.rn.f32 	%f832, %f824, %f750, %f831;
	// begin inline asm
	{ cvt.f32.bf16 %f751, %rs180;}

	// end inline asm
	fma.rn.f32 	%f833, %f825, %f751, %f832;
	add.f32 	%f834, %f808, %f833;
	mov.b32 	{%rs181, %rs182}, %r456;
	// begin inline asm
	{ cvt.f32.bf16 %f752, %rs181;}

	// end inline asm
	// begin inline asm
	{ cvt.f32.bf16 %f753, %rs182;}

	// end inline asm
	mul.f32 	%f835, %f819, %f753;
	fma.rn.f32 	%f836, %f818, %f752, %f835;
	mov.b32 	{%rs183, %rs184}, %r457;
	// begin inline asm
	{ cvt.f32.bf16 %f754, %rs183;}

	// end inline asm
	fma.rn.f32 	%f837, %f820, %f754, %f836;
	// begin inline asm
	{ cvt.f32.bf16 %f755, %rs184;}

	// end inline asm
	fma.rn.f32 	%f838, %f821, %f755, %f837;
	mov.b32 	{%rs185, %rs186}, %r458;
	// begin inline asm
	{ cvt.f32.bf16 %f756, %rs185;}

	// end inline asm
	fma.rn.f32 	%f839, %f822, %f756, %f838;
	// begin inline asm
	{ cvt.f32.bf16 %f757, %rs186;}

	// end inline asm
	fma.rn.f32 	%f840, %f823, %f757, %f839;
	mov.b32 	{%rs187, %rs188}, %r459;
	// begin inline asm
	{ cvt.f32.bf16 %f758, %rs187;}

	// end inline asm
	fma.rn.f32 	%f841, %f824, %f758, %f840;
	// begin inline asm
	{ cvt.f32.bf16 %f759, %rs188;}

	// end inline asm
	fma.rn.f32 	%f842, %f825, %f759, %f841;
	add.f32 	%f843, %f817, %f842;
	add.s64 	%rd198, %rd194, 1024;
	// begin inline asm
	ld.global.L1::no_allocate.v4.b32 {%r460, %r461, %r462, %r463}, [%rd198];
	// end inline asm
	add.s64 	%rd199, %rd195, 1024;
	// begin inline asm
	ld.global.L1::no_allocate.v4.b32 {%r464, %r465, %r466, %r467}, [%rd199];
	// end inline asm
	ld.shared.v4.f32 	{%f844, %f845, %f846, %f847}, [%r480+2048];
	ld.shared.v4.f32 	{%f848, %f849, %f850, %f851}, [%r480+2064];
	mov.b32 	{%rs189, %rs190}, %r460;
	// begin inline asm
	{ cvt.f32.bf16 %f760, %rs189;}

	// end inline asm
	// begin inline asm
	{ cvt.f32.bf16 %f761, %rs190;}

	// end inline asm
	mul.f32 	%f852, %f845, %f761;
	fma.rn.f32 	%f853, %f844, %f760, %f852;
	mov.b32 	{%rs191, %rs192}, %r461;
	// begin inline asm
	{ cvt.f32.bf16 %f762, %rs191;}

	// end inline asm
	fma.rn.f32 	%f854, %f846, %f762, %f853;
	// begin inline asm
	{ cvt.f32.bf16 %f763, %rs192;}

	// end inline asm
	fma.rn.f32 	%f855, %f847, %f763, %f854;
	mov.b32 	{%rs193, %rs194}, %r462;
	// begin inline asm
	{ cvt.f32.bf16 %f764, %rs193;}

	// end inline asm
	fma.rn.f32 	%f856, %f848, %f764, %f855;
	// begin inline asm
	{ cvt.f32.bf16 %f765, %rs194;}

	// end inline asm
	fma.rn.f32 	%f857, %f849, %f765, %f856;
	mov.b32 	{%rs195, %rs196}, %r463;
	// begin inline asm
	{ cvt.f32.bf16 %f766, %rs195;}

	// end inline asm
	fma.rn.f32 	%f858, %f850, %f766, %f857;
	// begin inline asm
	{ cvt.f32.bf16 %f767, %rs196;}

	// end inline asm
	fma.rn.f32 	%f859, %f851, %f767, %f858;
	add.f32 	%f860, %f834, %f859;
	mov.b32 	{%rs197, %rs198}, %r464;
	// begin inline asm
	{ cvt.f32.bf16 %f768, %rs197;}

	// end inline asm
	// begin inline asm
	{ cvt.f32.bf16 %f769, %rs198;}

	// end inline asm
	mul.f32 	%f861, %f845, %f769;
	fma.rn.f32 	%f862, %f844, %f768, %f861;
	mov.b32 	{%rs199, %rs200}, %r465;
	// begin inline asm
	{ cvt.f32.bf16 %f770, %rs199;}

	// end inline asm
	fma.rn.f32 	%f863, %f846, %f770, %f862;
	// begin inline asm
	{ cvt.f32.bf16 %f771, %rs200;}

	// end inline asm
	fma.rn.f32 	%f864, %f847, %f771, %f863;
	mov.b32 	{%rs201, %rs202}, %r466;
	// begin inline asm
	{ cvt.f32.bf16 %f772, %rs201;}

	// end inline asm
	fma.rn.f32 	%f865, %f848, %f772, %f864;
	// begin inline asm
	{ cvt.f32.bf16 %f773, %rs202;}

	// end inline asm
	fma.rn.f32 	%f866, %f849, %f773, %f865;
	mov.b32 	{%rs203, %rs204}, %r467;
	// begin inline asm
	{ cvt.f32.bf16 %f774, %rs203;}

	// end inline asm
	fma.rn.f32 	%f867, %f850, %f774, %f866;
	// begin inline asm
	{ cvt.f32.bf16 %f775, %rs204;}

	// end inline asm
	fma.rn.f32 	%f868, %f851, %f775, %f867;
	add.f32 	%f869, %f843, %f868;
	add.s64 	%rd200, %rd194, 1536;
	// begin inline asm
	ld.global.L1::no_allocate.v4.b32 {%r468, %r469, %r470, %r471}, [%rd200];
	// end inline asm
	add.s64 	%rd201, %rd195, 1536;
	// begin inline asm
	ld.global.L1::no_allocate.v4.b32 {%r472, %r473, %r474, %r475}, [%rd201];
	// end inline asm
	ld.shared.v4.f32 	{%f870, %f871, %f872, %f873}, [%r480+3072];
	ld.shared.v4.f32 	{%f874, %f875, %f876, %f877}, [%r480+3088];
	mov.b32 	{%rs205, %rs206}, %r468;
	// begin inline asm
	{ cvt.f32.bf16 %f776, %rs205;}

	// end inline asm
	// begin inline asm
	{ cvt.f32.bf16 %f777, %rs206;}

	// end inline asm
	mul.f32 	%f878, %f871, %f777;
	fma.rn.f32 	%f879, %f870, %f776, %f878;
	mov.b32 	{%rs207, %rs208}, %r469;
	// begin inline asm
	{ cvt.f32.bf16 %f778, %rs207;}

	// end inline asm
	fma.rn.f32 	%f880, %f872, %f778, %f879;
	// begin inline asm
	{ cvt.f32.bf16 %f779, %rs208;}

	// end inline asm
	fma.rn.f32 	%f881, %f873, %f779, %f880;
	mov.b32 	{%rs209, %rs210}, %r470;
	// begin inline asm
	{ cvt.f32.bf16 %f780, %rs209;}

	// end inline asm
	fma.rn.f32 	%f882, %f874, %f780, %f881;
	// begin inline asm
	{ cvt.f32.bf16 %f781, %rs210;}

	// end inline asm
	fma.rn.f32 	%f883, %f875, %f781, %f882;
	mov.b32 	{%rs211, %rs212}, %r471;
	// begin inline asm
	{ cvt.f32.bf16 %f782, %rs211;}

	// end inline asm
	fma.rn.f32 	%f884, %f876, %f782, %f883;
	// begin inline asm
	{ cvt.f32.bf16 %f783, %rs212;}

	// end inline asm
	fma.rn.f32 	%f885, %f877, %f783, %f884;
	add.f32 	%f886, %f860, %f885;
	mov.b32 	{%rs213, %rs214}, %r472;
	// begin inline asm
	{ cvt.f32.bf16 %f784, %rs213;}

	// end inline asm
	// begin inline asm
	{ cvt.f32.bf16 %f785, %rs214;}

	// end inline asm
	mul.f32 	%f887, %f871, %f785;
	fma.rn.f32 	%f888, %f870, %f784, %f887;
	mov.b32 	{%rs215, %rs216}, %r473;
	// begin inline asm
	{ cvt.f32.bf16 %f786, %rs215;}

	// end inline asm
	fma.rn.f32 	%f889, %f872, %f786, %f888;
	// begin inline asm
	{ cvt.f32.bf16 %f787, %rs216;}

	// end inline asm
	fma.rn.f32 	%f890, %f873, %f787, %f889;
	mov.b32 	{%rs217, %rs218}, %r474;
	// begin inline asm
	{ cvt.f32.bf16 %f788, %rs217;}

	// end inline asm
	fma.rn.f32 	%f891, %f874, %f788, %f890;
	// begin inline asm
	{ cvt.f32.bf16 %f789, %rs218;}

	// end inline asm
	fma.rn.f32 	%f892, %f875, %f789, %f891;
	mov.b32 	{%rs219, %rs220}, %r475;
	// begin inline asm
	{ cvt.f32.bf16 %f790, %rs219;}

	// end inline asm
	fma.rn.f32 	%f893, %f876, %f790, %f892;
	// begin inline asm
	{ cvt.f32.bf16 %f791, %rs220;}

	// end inline asm
	fma.rn.f32 	%f894, %f877, %f791, %f893;
	add.f32 	%f895, %f869, %f894;
	mov.b32 	%r481, %f886;
	shfl.sync.down.b32	%r482|%p191, %r481, 16, 31, -1;
	mov.b32 	%f896, %r482;
	add.f32 	%f897, %f886, %f896;
	mov.b32 	%r483, %f897;
	shfl.sync.down.b32	%r484|%p192, %r483, 8, 31, -1;
	mov.b32 	%f898, %r484;
	add.f32 	%f899, %f897, %f898;
	mov.b32 	%r485, %f899;
	shfl.sync.down.b32	%r486|%p193, %r485, 4, 31, -1;
	mov.b32 	%f900, %r486;
	add.f32 	%f901, %f899, %f900;
	mov.b32 	%r487, %f901;
	shfl.sync.down.b32	%r488|%p194, %r487, 2, 31, -1;
	mov.b32 	%f902, %r488;
	add.f32 	%f903, %f901, %f902;
	mov.b32 	%r489, %f903;
	shfl.sync.down.b32	%r490|%p195, %r489, 1, 31, -1;
	mov.b32 	%f904, %r490;
	add.f32 	%f117, %f903, %f904;
	mov.b32 	%r491, %f895;
	shfl.sync.down.b32	%r492|%p196, %r491, 16, 31, -1;
	mov.b32 	%f905, %r492;
	add.f32 	%f906, %f895, %f905;
	mov.b32 	%r493, %f906;
	shfl.sync.down.b32	%r494|%p197, %r493, 8, 31, -1;
	mov.b32 	%f907, %r494;
	add.f32 	%f908, %f906, %f907;
	mov.b32 	%r495, %f908;
	shfl.sync.down.b32	%r496|%p198, %r495, 4, 31, -1;
	mov.b32 	%f909, %r496;
	add.f32 	%f910, %f908, %f909;
	mov.b32 	%r497, %f910;
	shfl.sync.down.b32	%r498|%p199, %r497, 2, 31, -1;
	mov.b32 	%f911, %r498;
	add.f32 	%f912, %f910, %f911;
	mov.b32 	%r499, %f912;
	shfl.sync.down.b32	%r500|%p200, %r499, 1, 31, -1;
	mov.b32 	%f913, %r500;
	add.f32 	%f118, %f912, %f913;
	@%p190 bra 	$L__BB4_162;
	mul.f32 	%f915, %f117, 0fBFB8AA3B;
	// begin inline asm
	ex2.approx.ftz.f32 %f914, %f915;
	// end inline asm
	add.f32 	%f917, %f914, 0f3F800000;
	// begin inline asm
	rcp.approx.ftz.f32 %f916, %f917;
	// end inline asm
	mul.f32 	%f918, %f117, %f916;
	mul.f32 	%f919, %f118, %f918;
	mul.wide.u32 	%rd203, %r94, 4;
	add.s64 	%rd204, %rd4, %rd203;
	st.global.f32 	[%rd204], %f919;
$L__BB4_162:
	add.s32 	%r591, %r591, 16;
	setp.lt.u32 	%p201, %r591, %r92;
	@%p201 bra 	$L__BB4_159;
$L__BB4_163:
	setp.ne.s32 	%p202, %r3, 0;
	bar.sync 	0;
	@%p202 bra 	$L__BB4_168;
	// begin inline asm
	fence.acq_rel.gpu;
	// end inline asm
	atom.global.add.u32 	%r501, [%rd11], 1;
	setp.eq.s32 	%p203, %r501, %r8;
	@%p203 bra 	$L__BB4_165;
	bra.uni 	$L__BB4_166;
$L__BB4_165:
	mov.b32 	%r503, 0;
	st.global.u32 	[%rd11], %r503;
	// begin inline asm
	fence.acq_rel.gpu;
	// end inline asm
	atom.global.add.u32 	%r504, [%rd10], 1;
	bra.uni 	$L__BB4_167;
$L__BB4_166:
	ld.volatile.global.u32 	%r502, [%rd10];
	setp.le.u32 	%p204, %r502, %r571;
	@%p204 bra 	$L__BB4_166;
$L__BB4_167:
	add.s32 	%r571, %r571, 1;
$L__BB4_168:
	setp.ge.u32 	%p205, %r593, %r82;
	bar.sync 	0;
	bar.sync 	0;
	@%p205 bra 	$L__BB4_175;
$L__BB4_169:
	add.s32 	%r99, %r593, %r4;
	setp.ge.u32 	%p206, %r99, %r82;
	@%p206 bra 	$L__BB4_174;
	mul.lo.s32 	%r100, %r99, 3072;
	mov.f32 	%f1119, 0f00000000;
	mov.u32 	%r594, %r7;
$L__BB4_171:
	.pragma "nounroll";
	add.s32 	%r521, %r594, %r100;
	mul.wide.u32 	%rd209, %r521, 2;
	add.s64 	%rd205, %rd48, %rd209;
	// begin inline asm
	ld.global.L1::no_allocate.v4.b32 {%r505, %r506, %r507, %r508}, [%rd205];
	// end inline asm
	mul.wide.u32 	%rd210, %r594, 4;
	add.s64 	%rd211, %rd4, %rd210;
	ld.global.v4.f32 	{%f953, %f954, %f955, %f956}, [%rd211];
	ld.global.v4.f32 	{%f957, %f958, %f959, %f960}, [%rd211+16];
	mov.b32 	{%rs221, %rs222}, %r505;
	// begin inline asm
	{ cvt.f32.bf16 %f921, %rs221;}

	// end inline asm
	// begin inline asm
	{ cvt.f32.bf16 %f922, %rs222;}

	// end inline asm
	mul.f32 	%f961, %f954, %f922;
	fma.rn.f32 	%f962, %f953, %f921, %f961;
	mov.b32 	{%rs223, %rs224}, %r506;
	// begin inline asm
	{ cvt.f32.bf16 %f923, %rs223;}

	// end inline asm
	fma.rn.f32 	%f963, %f955, %f923, %f962;
	// begin inline asm
	{ cvt.f32.bf16 %f924, %rs224;}

	// end inline asm
	fma.rn.f32 	%f964, %f956, %f924, %f963;
	mov.b32 	{%rs225, %rs226}, %r507;
	// begin inline asm
	{ cvt.f32.bf16 %f925, %rs225;}

	// end inline asm
	fma.rn.f32 	%f965, %f957, %f925, %f964;
	// begin inline asm
	{ cvt.f32.bf16 %f926, %rs226;}

	// end inline asm
	fma.rn.f32 	%f966, %f958, %f926, %f965;
	mov.b32 	{%rs227, %rs228}, %r508;
	// begin inline asm
	{ cvt.f32.bf16 %f927, %rs227;}

	// end inline asm
	fma.rn.f32 	%f967, %f959, %f927, %f966;
	// begin inline asm
	{ cvt.f32.bf16 %f928, %rs228;}

	// end inline asm
	fma.rn.f32 	%f968, %f960, %f928, %f967;
	add.f32 	%f969, %f1119, %f968;
	add.s64 	%rd206, %rd205, 512;
	// begin inline asm
	ld.global.L1::no_allocate.v4.b32 {%r509, %r510, %r511, %r512}, [%rd206];
	// end inline asm
	ld.global.v4.f32 	{%f970, %f971, %f972, %f973}, [%rd211+1024];
	ld.global.v4.f32 	{%f974, %f975, %f976, %f977}, [%rd211+1040];
	mov.b32 	{%rs229, %rs230}, %r509;
	// begin inline asm
	{ cvt.f32.bf16 %f929, %rs229;}

	// end inline asm
	// begin inline asm
	{ cvt.f32.bf16 %f930, %rs230;}

	// end inline asm
	mul.f32 	%f978, %f971, %f930;
	fma.rn.f32 	%f979, %f970, %f929, %f978;
	mov.b32 	{%rs231, %rs232}, %r510;
	// begin inline asm
	{ cvt.f32.bf16 %f931, %rs231;}

	// end inline asm
	fma.rn.f32 	%f980, %f972, %f931, %f979;
	// begin inline asm
	{ cvt.f32.bf16 %f932, %rs232;}

	// end inline asm
	fma.rn.f32 	%f981, %f973, %f932, %f980;
	mov.b32 	{%rs233, %rs234}, %r511;
	// begin inline asm
	{ cvt.f32.bf16 %f933, %rs233;}

	// end inline asm
	fma.rn.f32 	%f982, %f974, %f933, %f981;
	// begin inline asm
	{ cvt.f32.bf16 %f934, %rs234;}

	// end inline asm
	fma.rn.f32 	%f983, %f975, %f934, %f982;
	mov.b32 	{%rs235, %rs236}, %r512;
	// begin inline asm
	{ cvt.f32.bf16 %f935, %rs235;}

	// end inline asm
	fma.rn.f32 	%f984, %f976, %f935, %f983;
	// begin inline asm
	{ cvt.f32.bf16 %f936, %rs236;}

	// end inline asm
	fma.rn.f32 	%f985, %f977, %f936, %f984;
	add.f32 	%f986, %f969, %f985;
	add.s64 	%rd207, %rd205, 1024;
	// begin inline asm
	ld.global.L1::no_allocate.v4.b32 {%r513, %r514, %r515, %r516}, [%rd207];
	// end inline asm
	ld.global.v4.f32 	{%f987, %f988, %f989, %f990}, [%rd211+2048];
	ld.global.v4.f32 	{%f991, %f992, %f993, %f994}, [%rd211+2064];
	mov.b32 	{%rs237, %rs238}, %r513;
	// begin inline asm
	{ cvt.f32.bf16 %f937, %rs237;}

	// end inline asm
	// begin inline asm
	{ cvt.f32.bf16 %f938, %rs238;}

	// end inline asm
	mul.f32 	%f995, %f988, %f938;
	fma.rn.f32 	%f996, %f987, %f937, %f995;
	mov.b32 	{%rs239, %rs240}, %r514;
	// begin inline asm
	{ cvt.f32.bf16 %f939, %rs239;}

	// end inline asm
	fma.rn.f32 	%f997, %f989, %f939, %f996;
	// begin inline asm
	{ cvt.f32.bf16 %f940, %rs240;}

	// end inline asm
	fma.rn.f32 	%f998, %f990, %f940, %f997;
	mov.b32 	{%rs241, %rs242}, %r515;
	// begin inline asm
	{ cvt.f32.bf16 %f941, %rs241;}

	// end inline asm
	fma.rn.f32 	%f999, %f991, %f941, %f998;
	// begin inline asm
	{ cvt.f32.bf16 %f942, %rs242;}

	// end inline asm
	fma.rn.f32 	%f1000, %f992, %f942, %f999;
	mov.b32 	{%rs243, %rs244}, %r516;
	// begin inline asm
	{ cvt.f32.bf16 %f943, %rs243;}

	// end inline asm
	fma.rn.f32 	%f1001, %f993, %f943, %f1000;
	// begin inline asm
	{ cvt.f32.bf16 %f944, %rs244;}

	// end inline asm
	fma.rn.f32 	%f1002, %f994, %f944, %f1001;
	add.f32 	%f1003, %f986, %f1002;
	add.s64 	%rd208, %rd205, 1536;
	// begin inline asm
	ld.global.L1::no_allocate.v4.b32 {%r517, %r518, %r519, %r520}, [%rd208];
	// end inline asm
	ld.global.v4.f32 	{%f1004, %f1005, %f1006, %f1007}, [%rd211+3072];
	ld.global.v4.f32 	{%f1008, %f1009, %f1010, %f1011}, [%rd211+3088];
	mov.b32 	{%rs245, %rs246}, %r517;
	// begin inline asm
	{ cvt.f32.bf16 %f945, %rs245;}

	// end inline asm
	// begin inline asm
	{ cvt.f32.bf16 %f946, %rs246;}

	// end inline asm
	mul.f32 	%f1012, %f1005, %f946;
	fma.rn.f32 	%f1013, %f1004, %f945, %f1012;
	mov.b32 	{%rs247, %rs248}, %r518;
	// begin inline asm
	{ cvt.f32.bf16 %f947, %rs247;}

	// end inline asm
	fma.rn.f32 	%f1014, %f1006, %f947, %f1013;
	// begin inline asm
	{ cvt.f32.bf16 %f948, %rs248;}

	// end inline asm
	fma.rn.f32 	%f1015, %f1007, %f948, %f1014;
	mov.b32 	{%rs249, %rs250}, %r519;
	// begin inline asm
	{ cvt.f32.bf16 %f949, %rs249;}

	// end inline asm
	fma.rn.f32 	%f1016, %f1008, %f949, %f1015;
	// begin inline asm
	{ cvt.f32.bf16 %f950, %rs250;}

	// end inline asm
	fma.rn.f32 	%f1017, %f1009, %f950, %f1016;
	mov.b32 	{%rs251, %rs252}, %r520;
	// begin inline asm
	{ cvt.f32.bf16 %f951, %rs251;}

	// end inline asm
	fma.rn.f32 	%f1018, %f1010, %f951, %f1017;
	// begin inline asm
	{ cvt.f32.bf16 %f952, %rs252;}

	// end inline asm
	fma.rn.f32 	%f1019, %f1011, %f952, %f1018;
	add.f32 	%f1119, %f1003, %f1019;
	add.s32 	%r102, %r594, 1024;
	setp.lt.u32 	%p207, %r594, 2048;
	mov.u32 	%r594, %r102;
	@%p207 bra 	$L__BB4_171;
	setp.ne.s32 	%p208, %r5, 0;
	mov.b32 	%r522, %f1119;
	shfl.sync.down.b32	%r523|%p209, %r522, 16, 31, -1;
	mov.b32 	%f1020, %r523;
	add.f32 	%f1021, %f1119, %f1020;
	mov.b32 	%r524, %f1021;
	shfl.sync.down.b32	%r525|%p210, %r524, 8, 31, -1;
	mov.b32 	%f1022, %r525;
	add.f32 	%f1023, %f1021, %f1022;
	mov.b32 	%r526, %f1023;
	shfl.sync.down.b32	%r527|%p211, %r526, 4, 31, -1;
	mov.b32 	%f1024, %r527;
	add.f32 	%f1025, %f1023, %f1024;
	mov.b32 	%r528, %f1025;
	shfl.sync.down.b32	%r529|%p212, %r528, 2, 31, -1;
	mov.b32 	%f1026, %r529;
	add.f32 	%f1027, %f1025, %f1026;
	mov.b32 	%r530, %f1027;
	shfl.sync.down.b32	%r531|%p213, %r530, 1, 31, -1;
	mov.b32 	%f1028, %r531;
	add.f32 	%f121, %f1027, %f1028;
	@%p208 bra 	$L__BB4_174;
	mul.wide.u32 	%rd212, %r99, 4;
	add.s64 	%rd213, %rd5, %rd212;
	ld.global.f32 	%f1030, [%rd213];
	add.f32 	%f1029, %f121, %f1030;
	// begin inline asm
	{  cvt.rn.bf16.f32 %rs253, %f1029;}

	// end inline asm
	mul.wide.u32 	%rd214, %r99, 2;
	add.s64 	%rd215, %rd6, %rd214;
	st.global.u16 	[%rd215], %rs253;
$L__BB4_174:
	add.s32 	%r593, %r593, 16;
	setp.lt.u32 	%p214, %r593, %r82;
	@%p214 bra 	$L__BB4_169;
$L__BB4_175:
	setp.ne.s32 	%p215, %r3, 0;
	bar.sync 	0;
	@%p215 bra 	$L__BB4_180;
	// begin inline asm
	fence.acq_rel.gpu;
	// end inline asm
	atom.global.add.u32 	%r532, [%rd11], 1;
	setp.eq.s32 	%p216, %r532, %r8;
	@%p216 bra 	$L__BB4_177;
	bra.uni 	$L__BB4_178;
$L__BB4_177:
	mov.b32 	%r534, 0;
	st.global.u32 	[%rd11], %r534;
	// begin inline asm
	fence.acq_rel.gpu;
	// end inline asm
	atom.global.add.u32 	%r535, [%rd10], 1;
	bra.uni 	$L__BB4_179;
$L__BB4_178:
	ld.volatile.global.u32 	%r533, [%rd10];
	setp.le.u32 	%p217, %r533, %r571;
	@%p217 bra 	$L__BB4_178;
$L__BB4_179:
	add.s32 	%r571, %r571, 1;
$L__BB4_180:
	ld.param.u32 	%r564, [_Z24ldg_decode_kernel_directPK13__nv_bfloat16PK15LDGLayerWeightsS1_S1_S1_PS_S5_S5_PfS6_S6_S6_S6_S6_S6_S6_PjS7_S7_S7_iiiif_param_20];
	bar.sync 	0;
	add.s32 	%r565, %r565, 1;
	setp.ne.s32 	%p218, %r565, %r564;
	@%p218 bra 	$L__BB4_9;
$L__BB4_181:
	setp.ne.s32 	%p219, %r1, 0;
	@%p219 bra 	$L__BB4_193;
	and.b32  	%r107, %r3, 31;
	mul.wide.u32 	%rd216, %r3, 2;
	add.s64 	%rd57, %rd6, %rd216;
	ld.global.u16 	%rs254, [%rd57];
	// begin inline asm
	{ cvt.f32.bf16 %f1031, %rs254;}

	// end inline asm
	mul.wide.u32 	%rd217, %r3, 4;
	add.s64 	%rd58, %rd7, %rd217;
	st.global.f32 	[%rd58], %f1031;
	fma.rn.f32 	%f1120, %f1031, %f1031, 0f00000000;
	setp.gt.u32 	%p220, %r3, 511;
	@%p220 bra 	$L__BB4_184;
	ld.global.u16 	%rs255, [%rd57+1024];
	// begin inline asm
	{ cvt.f32.bf16 %f1032, %rs255;}

	// end inline asm
	st.global.f32 	[%rd58+2048], %f1032;
	fma.rn.f32 	%f1120, %f1032, %f1032, %f1120;
$L__BB4_184:
	mov.b32 	%r536, %f1120;
	shfl.sync.down.b32	%r537|%p221, %r536, 16, 31, -1;
	mov.b32 	%f1033, %r537;
	add.f32 	%f1034, %f1120, %f1033;
	mov.b32 	%r538, %f1034;
	shfl.sync.down.b32	%r539|%p222, %r538, 8, 31, -1;
	mov.b32 	%f1035, %r539;
	add.f32 	%f1036, %f1034, %f1035;
	mov.b32 	%r540, %f1036;
	shfl.sync.down.b32	%r541|%p223, %r540, 4, 31, -1;
	mov.b32 	%f1037, %r541;
	add.f32 	%f1038, %f1036, %f1037;
	mov.b32 	%r542, %f1038;
	shfl.sync.down.b32	%r543|%p224, %r542, 2, 31, -1;
	mov.b32 	%f1039, %r543;
	add.f32 	%f1040, %f1038, %f1039;
	mov.b32 	%r544, %f1040;
	shfl.sync.down.b32	%r545|%p225, %r544, 1, 31, -1;
	mov.b32 	%f1041, %r545;
	add.f32 	%f126, %f1040, %f1041;
	setp.ne.s32 	%p226, %r107, 0;
	@%p226 bra 	$L__BB4_186;
	shr.u32 	%r546, %r3, 3;
	and.b32  	%r547, %r546, 124;
	mov.u32 	%r548, _ZZ24ldg_decode_kernel_directPK13__nv_bfloat16PK15LDGLayerWeightsS1_S1_S1_PS_S5_S5_PfS6_S6_S6_S6_S6_S6_S6_PjS7_S7_S7_iiiifE11smem_reduce;
	add.s32 	%r549, %r548, %r547;
	st.shared.f32 	[%r549], %f126;
$L__BB4_186:
	bar.sync 	0;
	setp.gt.u32 	%p227, %r3, 31;
	@%p227 bra 	$L__BB4_191;
	setp.gt.u32 	%p228, %r107, 15;
	mov.f32 	%f1121, 0f00000000;
	@%p228 bra 	$L__BB4_189;
	shl.b32 	%r550, %r107, 2;
	mov.u32 	%r551, _ZZ24ldg_decode_kernel_directPK13__nv_bfloat16PK15LDGLayerWeightsS1_S1_S1_PS_S5_S5_PfS6_S6_S6_S6_S6_S6_S6_PjS7_S7_S7_iiiifE11smem_reduce;
	add.s32 	%r552, %r551, %r550;
	ld.shared.f32 	%f1121, [%r552];
$L__BB4_189:
	setp.ne.s32 	%p229, %r107, 0;
	mov.b32 	%r553, %f1121;
	shfl.sync.down.b32	%r554|%p230, %r553, 16, 31, -1;
	mov.b32 	%f1043, %r554;
	add.f32 	%f1044, %f1121, %f1043;
	mov.b32 	%r555, %f1044;
	shfl.sync.down.b32	%r556|%p231, %r555, 8, 31, -1;
	mov.b32 	%f1045, %r556;
	add.f32 	%f1046, %f1044, %f1045;
	mov.b32 	%r557, %f1046;
	shfl.sync.down.b32	%r558|%p232, %r557, 4, 31, -1;
	mov.b32 	%f1047, %r558;
	add.f32 	%f1048, %f1046, %f1047;
	mov.b32 	%r559, %f1048;
	shfl.sync.down.b32	%r560|%p233, %r559, 2, 31, -1;
	mov.b32 	%f1049, %r560;
	add.f32 	%f1050, %f1048, %f1049;
	mov.b32 	%r561, %f1050;
	shfl.sync.down.b32	%r562|%p234, %r561, 1, 31, -1;
	mov.b32 	%f1051, %r562;
	add.f32 	%f129, %f1050, %f1051;
	@%p229 bra 	$L__BB4_191;
	fma.rn.f32 	%f1052, %f129, 0f3A800000, 0f358637BD;
	rsqrt.approx.f32 	%f1053, %f1052;
	st.shared.f32 	[_ZZ24ldg_decode_kernel_directPK13__nv_bfloat16PK15LDGLayerWeightsS1_S1_S1_PS_S5_S5_PfS6_S6_S6_S6_S6_S6_S6_PjS7_S7_S7_iiiifE11smem_reduce], %f1053;
$L__BB4_191:
	ld.param.u64 	%rd226, [_Z24ldg_decode_kernel_directPK13__nv_bfloat16PK15LDGLayerWeightsS1_S1_S1_PS_S5_S5_PfS6_S6_S6_S6_S6_S6_S6_PjS7_S7_S7_iiiif_param_15];
	ld.param.u64 	%rd223, [_Z24ldg_decode_kernel_directPK13__nv_bfloat16PK15LDGLayerWeightsS1_S1_S1_PS_S5_S5_PfS6_S6_S6_S6_S6_S6_S6_PjS7_S7_S7_iiiif_param_2];
	setp.gt.u32 	%p235, %r3, 511;
	bar.sync 	0;
	ld.shared.f32 	%f130, [_ZZ24ldg_decode_kernel_directPK13__nv_bfloat16PK15LDGLayerWeightsS1_S1_S1_PS_S5_S5_PfS6_S6_S6_S6_S6_S6_S6_PjS7_S7_S7_iiiifE11smem_reduce];
	add.s64 	%rd218, %rd223, %rd216;
	// begin inline asm
	ld.global.nc.b16 %rs256, [%rd218];
	// end inline asm
	// begin inline asm
	{ cvt.f32.bf16 %f1054, %rs256;}

	// end inline asm
	mul.f32 	%f1055, %f130, %f1031;
	mul.f32 	%f1056, %f1054, %f1055;
	cvta.to.global.u64 	%rd220, %rd226;
	add.s64 	%rd60, %rd220, %rd217;
	st.global.f32 	[%rd60], %f1056;
	@%p235 bra 	$L__BB4_193;
	add.s64 	%rd222, %rd218, 1024;
	// begin inline asm
	ld.global.nc.b16 %rs258, [%rd222];
	// end inline asm
	// begin inline asm
	{ cvt.f32.bf16 %f1057, %rs258;}

	// end inline asm
	ld.global.f32 	%f1058, [%rd58+2048];
	mul.f32 	%f1059, %f130, %f1058;
	mul.f32 	%f1060, %f1057, %f1059;
	st.global.f32 	[%rd60+2048], %f1060;
$L__BB4_193:
	ret;

}
	// .globl	_Z15ldg_update_stepPKiPiS1_S1_S1_
.visible .entry _Z15ldg_update_stepPKiPiS1_S1_S1_(
	.param .u64 .ptr .align 1 _Z15ldg_update_stepPKiPiS1_S1_S1__param_0,
	.param .u64 .ptr .align 1 _Z15ldg_update_stepPKiPiS1_S1_S1__param_1,
	.param .u64 .ptr .align 1 _Z15ldg_update_stepPKiPiS1_S1_S1__param_2,
	.param .u64 .ptr .align 1 _Z15ldg_update_stepPKiPiS1_S1_S1__param_3,
	.param .u64 .ptr .align 1 _Z15ldg_update_stepPKiPiS1_S1_S1__param_4
)
{
	.reg .b32 	%r<6>;
	.reg .b64 	%rd<13>;

	ld.param.u64 	%rd1, [_Z15ldg_update_stepPKiPiS1_S1_S1__param_0];
	ld.param.u64 	%rd2, [_Z15ldg_update_stepPKiPiS1_S1_S1__param_1];
	ld.param.u64 	%rd3, [_Z15ldg_update_stepPKiPiS1_S1_S1__param_2];
	ld.param.u64 	%rd4, [_Z15ldg_update_stepPKiPiS1_S1_S1__param_3];
	ld.param.u64 	%rd5, [_Z15ldg_update_stepPKiPiS1_S1_S1__param_4];
	cvta.to.global.u64 	%rd6, %rd4;
	cvta.to.global.u64 	%rd7, %rd3;
	cvta.to.global.u64 	%rd8, %rd2;
	cvta.to.global.u64 	%rd9, %rd5;
	cvta.to.global.u64 	%rd10, %rd1;
	ld.global.nc.u32 	%r1, [%rd10];
	ld.global.u32 	%r2, [%rd9];
	st.global.u32 	[%rd8], %r1;
	ld.global.u32 	%r3, [%rd7];
	add.s32 	%r4, %r3, 1;
	st.global.u32 	[%rd7], %r4;
	mul.wide.s32 	%rd11, %r2, 4;
	add.s64 	%rd12, %rd6, %rd11;
	st.global.u32 	[%rd12], %r1;
	add.s32 	%r5, %r2, 1;
	st.global.u32 	[%rd9], %r5;
	ret;

}


// ===== COMPILED SASS (sm_100) =====

	.target	sm_100

	.elftype	@"ET_EXEC"


//--------------------- .note.nv.tkinfo           --------------------------
	.section	.note.nv.tkinfo,"",@"SHT_NOTE"
	.sectionflags	@"SHF_NOTE_NV_TKINFO"
	.tkinfo
        /*0018*/ 	.word	0x00000002
        /*0030*/ 	.string	""
        /*0030*/ 	.string	"ptxas"
        /*0030*/ 	.string	"Cuda compilation tools, release 13.0, V13.0.88"
        /*0030*/ 	.string	"Build cuda_13.0.r13.0/compiler.36424714_0"
        /*0030*/ 	.string	"-arch sm_100 -m 64 "



//--------------------- .note.nv.cuinfo           --------------------------
	.section	.note.nv.cuinfo,"",@"SHT_NOTE"
	.sectionflags	@"SHF_NOTE_NV_CUINFO"
        /*0018*/ 	.short	0x0002
        /*001a*/ 	.short	0x0064
        /*001c*/ 	.short	0x0082
	.zero		2


//--------------------- .nv.info                  --------------------------
	.section	.nv.info,"",@"SHT_CUDA_INFO"
	.align	4


	//----- nvinfo : EIATTR_REGCOUNT
	.align		4
        /*0000*/ 	.byte	0x04, 0x2f
        /*0002*/ 	.short	(.L_1 - .L_0)
	.align		4
.L_0:
        /*0004*/ 	.word	index@(_Z18ldg_lm_head_phase1PKfPK13__nv_bfloat16PfPi)
        /*0008*/ 	.word	0x00000036


	//----- nvinfo : EIATTR_FRAME_SIZE
	.align		4
.L_1:
        /*000c*/ 	.byte	0x04, 0x11
        /*000e*/ 	.short	(.L_3 - .L_2)
	.align		4
.L_2:
        /*0010*/ 	.word	index@(_Z18ldg_lm_head_phase1PKfPK13__nv_bfloat16PfPi)
        /*0014*/ 	.word	0x00000000


	//----- nvinfo : EIATTR_REGCOUNT
	.align		4
.L_3:
        /*0018*/ 	.byte	0x04, 0x2f
        /*001a*/ 	.short	(.L_5 - .L_4)
	.align		4
.L_4:
        /*001c*/ 	.word	index@(_Z18ldg_lm_head_phase2PKfPKiPii)
        /*0020*/ 	.word	0x00000012


	//----- nvinfo : EIATTR_FRAME_SIZE
	.align		4
.L_5:
        /*0024*/ 	.byte	0x04, 0x11
        /*0026*/ 	.short	(.L_7 - .L_6)
	.align		4
.L_6:
        /*0028*/ 	.word	index@(_Z18ldg_lm_head_phase2PKfPKiPii)
        /*002c*/ 	.word	0x00000000


	//----- nvinfo : EIATTR_REGCOUNT
	.align		4
.L_7:
        /*0030*/ 	.byte	0x04, 0x2f
        /*0032*/ 	.short	(.L_9 - .L_8)
	.align		4
.L_8:
        /*0034*/ 	.word	index@(_Z17ldg_lm_head_fusedPKfPK13__nv_bfloat16PfPiS5_Pji)
        /*0038*/ 	.word	0x00000036


	//----- nvinfo : EIATTR_FRAME_SIZE
	.align		4
.L_9:
        /*003c*/ 	.byte	0x04, 0x11
        /*003e*/ 	.short	(.L_11 - .L_10)
	.align		4
.L_10:
        /*0040*/ 	.word	index@(_Z17ldg_lm_head_fusedPKfPK13__nv_bfloat16PfPiS5_Pji)
        /*0044*/ 	.word	0x00000000


	//----- nvinfo : EIATTR_REGCOUNT
	.align		4
.L_11:
        /*0048*/ 	.byte	0x04, 0x2f
        /*004a*/ 	.short	(.L_13 - .L_12)
	.align		4
.L_12:
        /*004c*/ 	.word	index@(_Z28ldg_decode_kernel_persistentPK13__nv_bfloat16PK15LDGLayerWeightsS1_S1_S1_PS_S5_S5_PfS6_S6_S6_S6_S6_S6_S6_PjS7_S7_S7_iPKiS9_if)
        /*0050*/ 	.word	0x00000060


	//----- nvinfo : EIATTR_FRAME_SIZE
	.align		4
.L_13:
        /*0054*/ 	.byte	0x04, 0x11
        /*0056*/ 	.short	(.L_15 - .L_14)
	.align		4
.L_14:
        /*0058*/ 	.word	index@($__internal_1_$__cuda_sm3x_div_rn_noftz_f32_slowpath)
        /*005c*/ 	.word	0x00000000


	//----- nvinfo : EIATTR_FRAME_SIZE
	.align		4
.L_15:
        /*0060*/ 	.byte	0x04, 0x11
        /*0062*/ 	.short	(.L_17 - .L_16)
	.align		4
.L_16:
        /*0064*/ 	.word	index@(_Z28ldg_decode_kernel_persistentPK13__nv_bfloat16PK15LDGLayerWeightsS1_S1_S1_PS_S5_S5_PfS6_S6_S6_S6_S6_S6_S6_PjS7_S7_S7_iPKiS9_if)
        /*0068*/ 	.word	0x00000000


	//----- nvinfo : EIATTR_REGCOUNT
	.align		4
.L_17:
        /*006c*/ 	.byte	0x04, 0x2f
        /*006e*/ 	.short	(.L_19 - .L_18)
	.align		4
.L_18:
        /*0070*/ 	.word	index@(_Z24ldg_decode_kernel_directPK13__nv_bfloat16PK15LDGLayerWeightsS1_S1_S1_PS_S5_S5_PfS6_S6_S6_S6_S6_S6_S6_PjS7_S7_S7_iiiif)
        /*0074*/ 	.word	0x00000066


	//----- nvinfo : EIATTR_FRAME_SIZE
	.align		4
.L_19:
        /*0078*/ 	.byte	0x04, 0x11
        /*007a*/ 	.short	(.L_21 - .L_20)
	.align		4
.L_20:
        /*007c*/ 	.word	index@($__internal_0_$__cuda_sm3x_div_rn_noftz_f32_slowpath)
        /*0080*/ 	.word	0x00000000


	//----- nvinfo : EIATTR_FRAME_SIZE
	.align		4
.L_21:
        /*0084*/ 	.byte	0x04, 0x11
        /*0086*/ 	.short	(.L_23 - .L_22)
	.align		4
.L_22:
        /*0088*/ 	.word	index@(_Z24ldg_decode_kernel_directPK13__nv_bfloat16PK15LDGLayerWeightsS1_S1_S1_PS_S5_S5_PfS6_S6_S6_S6_S6_S6_S6_PjS7_S7_S7_iiiif)
        /*008c*/ 	.word	0x00000000


	//----- nvinfo : EIATTR_REGCOUNT
	.align		4
.L_23:
        /*0090*/ 	.byte	0x04, 0x2f
        /*0092*/ 	.short	(.L_25 - .L_24)
	.align		4
.L_24:
        /*0094*/ 	.word	index@(_Z15ldg_update_stepPKiPiS1_S1_S1_)
        /*0098*/ 	.word	0x00000012


	//----- nvinfo : EIATTR_FRAME_SIZE
	.align		4
.L_25:
        /*009c*/ 	.byte	0x04, 0x11
        /*009e*/ 	.short	(.L_27 - .L_26)
	.align		4
.L_26:
        /*00a0*/ 	.word	index@(_Z15ldg_update_stepPKiPiS1_S1_S1_)
        /*00a4*/ 	.word	0x00000000


	//----- nvinfo : EIATTR_MIN_STACK_SIZE
	.align		4
.L_27:
        /*00a8*/ 	.byte	0x04, 0x12
        /*00aa*/ 	.short	(.L_29 - .L_28)
	.align		4
.L_28:
        /*00ac*/ 	.word	index@(_Z15ldg_update_stepPKiPiS1_S1_S1_)
        /*00b0*/ 	.word	0x00000000


	//----- nvinfo : EIATTR_MIN_STACK_SIZE
	.align		4
.L_29:
        /*00b4*/ 	.byte	0x04, 0x12
        /*00b6*/ 	.short	(.L_31 - .L_30)
	.align		4
.L_30:
        /*00b8*/ 	.word	index@(_Z24ldg_decode_kernel_directPK13__nv_bfloat16PK15LDGLayerWeightsS1_S1_S1_PS_S5_S5_PfS6_S6_S6_S6_S6_S6_S6_PjS7_S7_S7_iiiif)
        /*00bc*/ 	.word	0x00000000


	//----- nvinfo : EIATTR_MIN_STACK_SIZE
	.align		4
.L_31:
        /*00c0*/ 	.byte	0x04, 0x12
        /*00c2*/ 	.short	(.L_33 - .L_32)
	.align		4
.L_32:
        /*00c4*/ 	.word	index@(_Z28ldg_decode_kernel_persistentPK13__nv_bfloat16PK15LDGLayerWeightsS1_S1_S1_PS_S5_S5_PfS6_S6_S6_S6_S6_S6_S6_PjS7_S7_S7_iPKiS9_if)
        /*00c8*/ 	.word	0x00000000


	//----- nvinfo : EIATTR_MIN_STACK_SIZE
	.align		4
.L_33:
        /*00cc*/ 	.byte	0x04, 0x12
        /*00ce*/ 	.short	(.L_35 - .L_34)
	.align		4
.L_34:
        /*00d0*/ 	.word	index@(_Z17ldg_lm_head_fusedPKfPK13__nv_bfloat16PfPiS5_Pji)
        /*00d4*/ 	.word	0x00000000


	//----- nvinfo : EIATTR_MIN_STACK_SIZE
	.align		4
.L_35:
        /*00d8*/ 	.byte	0x04, 0x12
        /*00da*/ 	.short	(.L_37 - .L_36)
	.align		4
.L_36:
        /*00dc*/ 	.word	index@(_Z18ldg_lm_head_phase2PKfPKiPii)
        /*00e0*/ 	.word	0x00000000


	//----- nvinfo : EIATTR_MIN_STACK_SIZE
	.align		4
.L_37:
        /*00e4*/ 	.byte	0x04, 0x12
        /*00e6*/ 	.short	(.L_39 - .L_38)
	.align		4
.L_38:
        /*00e8*/ 	.word	index@(_Z18ldg_lm_head_phase1PKfPK13__nv_bfloat16PfPi)
        /*00ec*/ 	.word	0x00000000
.L_39:


//--------------------- .nv.compat                --------------------------
	.section	.nv.compat,"",@"SHT_CUDA_COMPAT_INFO"
	.align	4
        /*0000*/ 	.byte	0x02, 0x09, 0x00, 0x00, 0x02, 0x02, 0x01, 0x00, 0x02, 0x05, 0x05, 0x00, 0x03, 0x07, 0x01, 0x01
        /*0010*/ 	.byte	0x02, 0x03, 0x00, 0x00, 0x02, 0x06, 0x01, 0x00, 0x04, 0x0b, 0x08, 0x00, 0x01, 0x00, 0x00, 0x00
        /*0020*/ 	.byte	0x00, 0x00, 0x00, 0x00


//--------------------- .nv.info._Z15ldg_update_stepPKiPiS1_S1_S1_ --------------------------
	.section	.nv.info._Z15ldg_update_stepPKiPiS1_S1_S1_,"",@"SHT_CUDA_INFO"
	.sectionflags	@""
	.align	4


	//----- nvinfo : EIATTR_CUDA_API_VERSION
	.align		4
        /*0000*/ 	.byte	0x04, 0x37
        /*0002*/ 	.short	(.L_41 - .L_40)
.L_40:
        /*0004*/ 	.word	0x00000082


	//----- nvinfo : EIATTR_KPARAM_INFO
	.align		4
.L_41:
        /*0008*/ 	.byte	0x04, 0x17
        /*000a*/ 	.short	(.L_43 - .L_42)
.L_42:
        /*000c*/ 	.word	0x00000000
        /*0010*/ 	.short	0x0004
        /*0012*/ 	.short	0x0020
        /*0014*/ 	.byte	0x00, 0xf5, 0x21, 0x00


	//----- nvinfo : EIATTR_KPARAM_INFO
	.align		4
.L_43:
        /*0018*/ 	.byte	0x04, 0x17
        /*001a*/ 	.short	(.L_45 - .L_44)
.L_44:
        /*001c*/ 	.word	0x00000000
        /*0020*/ 	.short	0x0003
        /*0022*/ 	.short	0x0018
        /*0024*/ 	.byte	0x00, 0xf5, 0x21, 0x00


	//----- nvinfo : EIATTR_KPARAM_INFO
	.align		4
.L_45:
        /*0028*/ 	.byte	0x04, 0x17
        /*002a*/ 	.short	(.L_47 - .L_46)
.L_46:
        /*002c*/ 	.word	0x00000000
        /*0030*/ 	.short	0x0002
        /*0032*/ 	.short	0x0010
        /*0034*/ 	.byte	0x00, 0xf5, 0x21, 0x00


	//----- nvinfo : EIATTR_KPARAM_INFO
	.align		4
.L_47:
        /*0038*/ 	.byte	0x04, 0x17
        /*003a*/ 	.short	(.L_49 - .L_48)
.L_48:
        /*003c*/ 	.word	0x00000000
        /*0040*/ 	.short	0x0001
        /*0042*/ 	.short	0x0008
        /*0044*/ 	.byte	0x00, 0xf5, 0x21, 0x00


	//----- nvinfo : EIATTR_KPARAM_INFO
	.align		4
.L_49:
        /*0048*/ 	.byte	0x04, 0x17
        /*004a*/ 	.short	(.L_51 - .L_50)
.L_50:
        /*004c*/ 	.word	0x00000000
        /*0050*/ 	.short	0x0000
        /*0052*/ 	.short	0x0000
        /*0054*/ 	.byte	0x00, 0xf5, 0x21, 0x00


	//----- nvinfo : EIATTR_SPARSE_MMA_MASK
	.align		4
.L_51:
        /*0058*/ 	.byte	0x03, 0x50
        /*005a*/ 	.short	0x0000


	//----- nvinfo : EIATTR_MAXREG_COUNT
	.align		4
        /*005c*/ 	.byte	0x03, 0x1b
        /*005e*/ 	.short	0x00ff


	//----- nvinfo : EIATTR_MERCURY_ISA_VERSION
	.align		4
        /*0060*/ 	.byte	0x03, 0x5f
        /*0062*/ 	.short	0x0101


	//----- nvinfo : EIATTR_VRC_CTA_INIT_COUNT
	.align		4
        /*0064*/ 	.byte	0x02, 0x4a
	.zero		1
	.zero		1


	//----- nvinfo : EIATTR_EXIT_INSTR_OFFSETS
	.align		4
        /*0068*/ 	.byte	0x04, 0x1c
        /*006a*/ 	.short	(.L_53 - .L_52)


	//   ....[0]....
.L_52:
        /*006c*/ 	.word	0x00000110


	//----- nvinfo : EIATTR_CBANK_PARAM_SIZE
	.align		4
.L_53:
        /*0070*/ 	.byte	0x03, 0x19
        /*0072*/ 	.short	0x0028


	//----- nvinfo : EIATTR_PARAM_CBANK
	.align		4
        /*0074*/ 	.byte	0x04, 0x0a
        /*0076*/ 	.short	(.L_55 - .L_54)
	.align		4
.L_54:
        /*0078*/ 	.word	index@(.nv.constant0._Z15ldg_update_stepPKiPiS1_S1_S1_)
        /*007c*/ 	.short	0x0380
        /*007e*/ 	.short	0x0028


	//----- nvinfo : EIATTR_SW_WAR
	.align		4
.L_55:
        /*0080*/ 	.byte	0x04, 0x36
        /*0082*/ 	.short	(.L_57 - .L_56)
.L_56:
        /*0084*/ 	.word	0x00000008
.L_57:


//--------------------- .nv.info._Z24ldg_decode_kernel_directPK13__nv_bfloat16PK15LDGLayerWeightsS1_S1_S1_PS_S5_S5_PfS6_S6_S6_S6_S6_S6_S6_PjS7_S7_S7_iiiif --------------------------
	.section	.nv.info._Z24ldg_decode_kernel_directPK13__nv_bfloat16PK15LDGLayerWeightsS1_S1_S1_PS_S5_S5_PfS6_S6_S6_S6_S6_S6_S6_PjS7_S7_S7_iiiif,"",@"SHT_CUDA_INFO"
	.sectionflags	@""
	.align	4


	//----- nvinfo : EIATTR_CUDA_API_VERSION
	.align		4
        /*0000*/ 	.byte	0x04, 0x37
        /*0002*/ 	.short	(.L_59 - .L_58)
.L_58:
        /*0004*/ 	.word	0x00000082


	//----- nvinfo : EIATTR_KPARAM_INFO
	.align		4
.L_59:
        /*0008*/ 	.byte	0x04, 0x17
        /*000a*/ 	.short	(.L_61 - .L_60)
.L_60:
        /*000c*/ 	.word	0x00000000
        /*0010*/ 	.short	0x0018
        /*0012*/ 	.short	0x00b0
        /*0014*/ 	.byte	0x00, 0xf0, 0x11, 0x00


	//----- nvinfo : EIATTR_KPARAM_INFO
	.align		4
.L_61:
        /*0018*/ 	.byte	0x04, 0x17
        /*001a*/ 	.short	(.L_63 - .L_62)
.L_62:
        /*001c*/ 	.word	0x00000000
        /*0020*/ 	.short	0x0017
        /*0022*/ 	.short	0x00ac
        /*0024*/ 	.byte	0x00, 0xf0, 0x11, 0x00


	//----- nvinfo : EIATTR_KPARAM_INFO
	.align		4
.L_63:
        /*0028*/ 	.byte	0x04, 0x17
        /*002a*/ 	.short	(.L_65 - .L_64)
.L_64:
        /*002c*/ 	.word	0x00000000
        /*0030*/ 	.short	0x0016
        /*0032*/ 	.short	0x00a8
        /*0034*/ 	.byte	0x00, 0xf0, 0x11, 0x00


	//----- nvinfo : EIATTR_KPARAM_INFO
	.align		4
.L_65:
        /*0038*/ 	.byte	0x04, 0x17
        /*003a*/ 	.short	(.L_67 - .L_66)
.L_66:
        /*003c*/ 	.word	0x00000000
        /*0040*/ 	.short	0x0015
        /*0042*/ 	.short	0x00a4
        /*0044*/ 	.byte	0x00, 0xf0, 0x11, 0x00


	//----- nvinfo : EIATTR_KPARAM_INFO
	.align		4
.L_67:
        /*0048*/ 	.byte	0x04, 0x17
        /*004a*/ 	.short	(.L_69 - .L_68)
.L_68:
        /*004c*/ 	.word	0x00000000
        /*0050*/ 	.short	0x0014
        /*0052*/ 	.short	0x00a0
        /*0054*/ 	.byte	0x00, 0xf0, 0x11, 0x00


	//----- nvinfo : EIATTR_KPARAM_INFO
	.align		4
.L_69:
        /*0058*/ 	.byte	0x04, 0x17
        /*005a*/ 	.short	(.L_71 - .L_70)
.L_70:
        /*005c*/ 	.word	0x00000000
        /*0060*/ 	.short	0x0013
        /*0062*/ 	.short	0x0098
        /*0064*/ 	.byte	0x00, 0xf5, 0x21, 0x00


	//----- nvinfo : EIATTR_KPARAM_INFO
	.align		4
.L_71:
        /*0068*/ 	.byte	0x04, 0x17
        /*006a*/ 	.short	(.L_73 - .L_72)
.L_72:
        /*006c*/ 	.word	0x00000000
        /*0070*/ 	.short	0x0012
        /*0072*/ 	.short	0x0090
        /*0074*/ 	.byte	0x00, 0xf5, 0x21, 0x00


	//----- nvinfo : EIATTR_KPARAM_INFO
	.align		4
.L_73:
        /*0078*/ 	.byte	0x04, 0x17
        /*007a*/ 	.short	(.L_75 - .L_74)
.L_74:
        /*007c*/ 	.word	0x00000000
        /*0080*/ 	.short	0x0011
        /*0082*/ 	.short	0x0088
        /*0084*/ 	.byte	0x00, 0xf5, 0x21, 0x00


	//----- nvinfo : EIATTR_KPARAM_INFO
	.align		4
.L_75:
        /*0088*/ 	.byte	0x04, 0x17
        /*008a*/ 	.short	(.L_77 - .L_76)
.L_76:
        /*008c*/ 	.word	0x00000000
        /*0090*/ 	.short	0x0010
        /*0092*/ 	.short	0x0080
        /*0094*/ 	.byte	0x00, 0xf5, 0x21, 0x00


	//----- nvinfo : EIATTR_KPARAM_INFO
	.align		4
.L_77:
        /*0098*/ 	.byte	0x04, 0x17
        /*009a*/ 	.short	(.L_79 - .L_78)
.L_78:
        /*009c*/ 	.word	0x00000000
        /*00a0*/ 	.short	0x000f
        /*00a2*/ 	.short	0x0078
        /*00a4*/ 	.byte	0x00, 0xf5, 0x21, 0x00


	//----- nvinfo : EIATTR_KPARAM_INFO
	.align		4
.L_79:
        /*00a8*/ 	.byte	0x04, 0x17
        /*00aa*/ 	.short	(.L_81 - .L_80)
.L_80:
        /*00ac*/ 	.word	0x00000000
        /*00b0*/ 	.short	0x000e
        /*00b2*/ 	.short	0x0070
        /*00b4*/ 	.byte	0x00, 0xf5, 0x21, 0x00


	//----- nvinfo : EIATTR_KPARAM_INFO
	.align		4
.L_81:
        /*00b8*/ 	.byte	0x04, 0x17
        /*00ba*/ 	.short	(.L_83 - .L_82)
.L_82:
        /*00bc*/ 	.word	0x00000000
        /*00c0*/ 	.short	0x000d
        /*00c2*/ 	.short	0x0068
        /*00c4*/ 	.byte	0x00, 0xf5, 0x21, 0x00


	//----- nvinfo : EIATTR_KPARAM_INFO
	.align		4
.L_83:
        /*00c8*/ 	.byte	0x04, 0x17
        /*00ca*/ 	.short	(.L_85 - .L_84)
.L_84:
        /*00cc*/ 	.word	0x00000000
        /*00d0*/ 	.short	0x000c
        /*00d2*/ 	.short	0x0060
        /*00d4*/ 	.byte	0x00, 0xf5, 0x21, 0x00


	//----- nvinfo : EIATTR_KPARAM_INFO
	.align		4
.L_85:
        /*00d8*/ 	.byte	0x04, 0x17
        /*00da*/ 	.short	(.L_87 - .L_86)
.L_86:
        /*00dc*/ 	.word	0x00000000
        /*00e0*/ 	.short	0x000b
        /*00e2*/ 	.short	0x0058
        /*00e4*/ 	.byte	0x00, 0xf5, 0x21, 0x00


	//----- nvinfo : EIATTR_KPARAM_INFO
	.align		4
.L_87:
        /*00e8*/ 	.byte	0x04, 0x17
        /*00ea*/ 	.short	(.L_89 - .L_88)
.L_88:
        /*00ec*/ 	.word	0x00000000
        /*00f0*/ 	.short	0x000a
        /*00f2*/ 	.short	0x0050
        /*00f4*/ 	.byte	0x00, 0xf5, 0x21, 0x00


	//----- nvinfo : EIATTR_KPARAM_INFO
	.align		4
.L_89:
        /*00f8*/ 	.byte	0x04, 0x17
        /*00fa*/ 	.short	(.L_91 - .L_90)
.L_90:
        /*00fc*/ 	.word	0x00000000
        /*0100*/ 	.short	0x0009
        /*0102*/ 	.short	0x0048
        /*0104*/ 	.byte	0x00, 0xf5, 0x21, 0x00


	//----- nvinfo : EIATTR_KPARAM_INFO
	.align		4
.L_91:
        /*0108*/ 	.byte	0x04, 0x17
        /*010a*/ 	.short	(.L_93 - .L_92)
.L_92:
        /*010c*/ 	.word	0x00000000
        /*0110*/ 	.short	0x0008
        /*0112*/ 	.short	0x0040
        /*0114*/ 	.byte	0x00, 0xf5, 0x21, 0x00


	//----- nvinfo : EIATTR_KPARAM_INFO
	.align		4
.L_93:
        /*0118*/ 	.byte	0x04, 0x17
        /*011a*/ 	.short	(.L_95 - .L_94)
.L_94:
        /*011c*/ 	.word	0x00000000
        /*0120*/ 	.short	0x0007
        /*0122*/ 	.short	0x0038
        /*0124*/ 	.byte	0x00, 0xf5, 0x21, 0x00


	//----- nvinfo : EIATTR_KPARAM_INFO
	.align		4
.L_95:
        /*0128*/ 	.byte	0x04, 0x17
        /*012a*/ 	.short	(.L_97 - .L_96)
.L_96:
        /*012c*/ 	.word	0x00000000
        /*0130*/ 	.short	0x0006
        /*0132*/ 	.short	0x0030
        /*0134*/ 	.byte	0x00, 0xf5, 0x21, 0x00


	//----- nvinfo : EIATTR_KPARAM_INFO
	.align		4
.L_97:
        /*0138*/ 	.byte	0x04, 0x17
        /*013a*/ 	.short	(.L_99 - .L_98)
.L_98:
        /*013c*/ 	.word	0x00000000
        /*0140*/ 	.short	0x0005
        /*0142*/ 	.short	0x0028
        /*0144*/ 	.byte	0x00, 0xf5, 0x21, 0x00


	//----- nvinfo : EIATTR_KPARAM_INFO
	.align		4
.L_99:
        /*0148*/ 	.byte	0x04, 0x17
        /*014a*/ 	.short	(.L_101 - .L_100)
.L_100:
        /*014c*/ 	.word	0x00000000
        /*0150*/ 	.short	0x0004
        /*0152*/ 	.short	0x0020
        /*0154*/ 	.byte	0x00, 0xf5, 0x21, 0x00


	//----- nvinfo : EIATTR_KPARAM_INFO
	.align		4
.L_101:
        /*0158*/ 	.byte	0x04, 0x17
        /*015a*/ 	.short	(.L_103 - .L_102)
.L_102:
        /*015c*/ 	.word	0x00000000
        /*0160*/ 	.short	0x0003
        /*0162*/ 	.short	0x0018
        /*0164*/ 	.byte	0x00, 0xf5, 0x21, 0x00


	//----- nvinfo : EIATTR_KPARAM_INFO
	.align		4
.L_103:
        /*0168*/ 	.byte	0x04, 0x17
        /*016a*/ 	.short	(.L_105 - .L_104)
.L_104:
        /*016c*/ 	.word	0x00000000
        /*0170*/ 	.short	0x0002
        /*0172*/ 	.short	0x0010
        /*0174*/ 	.byte	0x00, 0xf5, 0x21, 0x00


	//----- nvinfo : EIATTR_KPARAM_INFO
	.align		4
.L_105:
        /*0178*/ 	.byte	0x04, 0x17
        /*017a*/ 	.short	(.L_107 - .L_106)
.L_106:
        /*017c*/ 	.word	0x00000000
        /*0180*/ 	.short	0x0001
        /*0182*/ 	.short	0x0008
        /*0184*/ 	.byte	0x00, 0xf5, 0x21, 0x00


	//----- nvinfo : EIATTR_KPARAM_INFO
	.align		4
.L_107:
        /*0188*/ 	.byte	0x04, 0x17
        /*018a*/ 	.short	(.L_109 - .L_108)
.L_108:
        /*018c*/ 	.word	0x00000000
        /*0190*/ 	.short	0x0000
        /*0192*/ 	.short	0x0000
        /*0194*/ 	.byte	0x00, 0xf5, 0x21, 0x00


	//----- nvinfo : EIATTR_SPARSE_MMA_MASK
	.align		4
.L_109:
        /*0198*/ 	.byte	0x03, 0x50
        /*019a*/ 	.short	0x0000


	//----- nvinfo : EIATTR_MAXREG_COUNT
	.align		4
        /*019c*/ 	.byte	0x03, 0x1b
        /*019e*/ 	.short	0x0080


	//----- nvinfo : EIATTR_NUM_BARRIERS
	.align		4
        /*01a0*/ 	.byte	0x02, 0x4c
        /*01a2*/ 	.byte	0x01
	.zero		1


	//----- nvinfo : EIATTR_MERCURY_ISA_VERSION
	.align		4
        /*01a4*/ 	.byte	0x03, 0x5f
        /*01a6*/ 	.short	0x0101


	//----- nvinfo : EIATTR_COOP_GROUP_MASK_REGIDS
	.align		4
        /*01a8*/ 	.byte	0x04, 0x29
        /*01aa*/ 	.short	(.L_111 - .L_110)


	//   ....[0]....
.L_110:
        /*01ac*/ 	.word	0xffffffff


	//   ....[1]....
        /*01b0*/ 	.word	0xffffffff


	//   ....[2]....
        /*01b4*/ 	.word	0xffffffff


	//   ....[3]....
        /*01b8*/ 	.word	0xffffffff


	//   ....[4]....
        /*01bc*/ 	.word	0xffffffff


	//   ....[5]....
        /*01c0*/ 	.word	0xffffffff


	//   ....[6]....
        /*01c4*/ 	.word	0xffffffff


	//   ....[7]....
        /*01c8*/ 	.word	0xffffffff


	//   ....[8]....
        /*01cc*/ 	.word	0xffffffff


	//   ....[9]....
        /*01d0*/ 	.word	0xffffffff


	//   ....[10]....
        /*01d4*/ 	.word	0xffffffff


	//   ....[11]....
        /*01d8*/ 	.word	0xffffffff


	//   ....[12]....
        /*01dc*/ 	.word	0xffffffff


	//   ....[13]....
        /*01e0*/ 	.word	0xffffffff


	//   ....[14]....
        /*01e4*/ 	.word	0xffffffff


	//   ....[15]....
        /*01e8*/ 	.word	0xffffffff


	//   ....[16]....
        /*01ec*/ 	.word	0xffffffff


	//   ....[17]....
        /*01f0*/ 	.word	0xffffffff


	//   ....[18]....
        /*01f4*/ 	.word	0xffffffff


	//   ....[19]....
        /*01f8*/ 	.word	0xffffffff


	//   ....[20]....
        /*01fc*/ 	.word	0xffffffff


	//   ....[21]....
        /*0200*/ 	.word	0xffffffff


	//   ....[22]....
        /*0204*/ 	.word	0xffffffff


	//   ....[23]....
        /*0208*/ 	.word	0xffffffff


	//   ....[24]....
        /*020c*/ 	.word	0xffffffff


	//   ....[25]....
        /*0210*/ 	.word	0xffffffff


	//   ....[26]....
        /*0214*/ 	.word	0xffffffff


	//   ....[27]....
        /*0218*/ 	.word	0xffffffff


	//   ....[28]....
        /*021c*/ 	.word	0xffffffff


	//   ....[29]....
        /*0220*/ 	.word	0xffffffff


	//   ....[30]....
        /*0224*/ 	.word	0xffffffff


	//   ....[31]....
        /*0228*/ 	.word	0xffffffff


	//   ....[32]....
        /*022c*/ 	.word	0xffffffff


	//   ....[33]....
        /*0230*/ 	.word	0xffffffff


	//   ....[34]....
        /*0234*/ 	.word	0xffffffff


	//   ....[35]....
        /*0238*/ 	.word	0xffffffff


	//   ....[36]....
        /*023c*/ 	.word	0xffffffff


	//   ....[37]....
        /*0240*/ 	.word	0xffffffff


	//   ....[38]....
        /*0244*/ 	.word	0xffffffff


	//   ....[39]....
        /*0248*/ 	.word	0xffffffff


	//   ....[40]....
        /*024c*/ 	.word	0xffffffff


	//   ....[41]....
        /*0250*/ 	.word	0xffffffff


	//   ....[42]....
        /*0254*/ 	.word	0xffffffff


	//   ....[43]....
        /*0258*/ 	.word	0xffffffff


	//   ....[44]....
        /*025c*/ 	.word	0xffffffff


	//   ....[45]....
        /*0260*/ 	.word	0xffffffff


	//   ....[46]....
        /*0264*/ 	.word	0xffffffff


	//   ....[47]....
        /*0268*/ 	.word	0xffffffff


	//   ....[48]....
        /*026c*/ 	.word	0xffffffff


	//   ....[49]....
        /*0270*/ 	.word	0xffffffff


	//   ....[50]....
        /*0274*/ 	.word	0xffffffff


	//   ....[51]....
        /*0278*/ 	.word	0xffffffff


	//   ....[52]....
        /*027c*/ 	.word	0xffffffff


	//   ....[53]....
        /*0280*/ 	.word	0xffffffff


	//   ....[54]....
        /*0284*/ 	.word	0xffffffff


	//   ....[55]....
        /*0288*/ 	.word	0xffffffff


	//   ....[56]....
        /*028c*/ 	.word	0xffffffff


	//   ....[57]....
        /*0290*/ 	.word	0xffffffff


	//   ....[58]....
        /*0294*/ 	.word	0xffffffff


	//   ....[59]....
        /*0298*/ 	.word	0xffffffff


	//   ....[60]....
        /*029c*/ 	.word	0xffffffff


	//   ....[61]....
        /*02a0*/ 	.word	0xffffffff


	//   ....[62]....
        /*02a4*/ 	.word	0xffffffff


	//   ....[63]....
        /*02a8*/ 	.word	0xffffffff


	//   ....[64]....
        /*02ac*/ 	.word	0xffffffff


	//   ....[65]....
        /*02b0*/ 	.word	0xffffffff


	//   ....[66]....
        /*02b4*/ 	.word	0xffffffff


	//   ....[67]....
        /*02b8*/ 	.word	0xffffffff


	//   ....[68]....
        /*02bc*/ 	.word	0xffffffff


	//   ....[69]....
        /*02c0*/ 	.word	0xffffffff


	//   ....[70]....
        /*02c4*/ 	.word	0xffffffff


	//   ....[71]....
        /*02c8*/ 	.word	0xffffffff


	//   ....[72]....
        /*02cc*/ 	.word	0xffffffff


	//   ....[73]....
        /*02d0*/ 	.word	0xffffffff


	//   ....[74]....
        /*02d4*/ 	.word	0xffffffff


	//   ....[75]....
        /*02d8*/ 	.word	0xffffffff


	//   ....[76]....
        /*02dc*/ 	.word	0xffffffff


	//   ....[77]....
        /*02e0*/ 	.word	0xffffffff


	//   ....[78]....
        /*02e4*/ 	.word	0xffffffff


	//   ....[79]....
        /*02e8*/ 	.word	0xffffffff


	//   ....[80]....
        /*02ec*/ 	.word	0xffffffff


	//   ....[81]....
        /*02f0*/ 	.word	0xffffffff


	//   ....[82]....
        /*02f4*/ 	.word	0xffffffff


	//   ....[83]....
        /*02f8*/ 	.word	0xffffffff


	//   ....[84]....
        /*02fc*/ 	.word	0xffffffff


	//   ....[85]....
        /*0300*/ 	.word	0xffffffff


	//   ....[86]....
        /*0304*/ 	.word	0xffffffff


	//   ....[87]....
        /*0308*/ 	.word	0xffffffff


	//   ....[88]....
        /*030c*/ 	.word	0xffffffff


	//   ....[89]....
        /*0310*/ 	.word	0xffffffff


	//   ....[90]....
        /*0314*/ 	.word	0xffffffff


	//   ....[91]....
        /*0318*/ 	.word	0xffffffff


	//   ....[92]....
        /*031c*/ 	.word	0xffffffff


	//   ....[93]....
        /*0320*/ 	.word	0x05000018


	//   ....[94]....
        /*0324*/ 	.word	0x05000018


	//   ....[95]....
        /*0328*/ 	.word	0x05000018


	//   ....[96]....
        /*032c*/ 	.word	0x05000018


	//   ....[97]....
        /*0330*/ 	.word	0x05000018


	//   ....[98]....
        /*0334*/ 	.word	0x05000018


	//   ....[99]....
        /*0338*/ 	.word	0x05000018


	//   ....[100]....
        /*033c*/ 	.word	0x05000018


	//   ....[101]....
        /*0340*/ 	.word	0x05000018


	//   ....[102]....
        /*0344*/ 	.word	0x05000018


	//   ....[103]....
        /*0348*/ 	.word	0x05000018


	//   ....[104]....
        /*034c*/ 	.word	0x05000018


	//   ....[105]....
        /*0350*/ 	.word	0x05000018


	//   ....[106]....
        /*0354*/ 	.word	0x05000018


	//   ....[107]....
        /*0358*/ 	.word	0x05000018


	//   ....[108]....
        /*035c*/ 	.word	0x05000018


	//   ....[109]....
        /*0360*/ 	.word	0x05000018


	//   ....[110]....
        /*0364*/ 	.word	0x05000018


	//   ....[111]....
        /*0368*/ 	.word	0x05000018


	//   ....[112]....
        /*036c*/ 	.word	0x05000018


	//   ....[113]....
        /*0370*/ 	.word	0x05000018


	//   ....[114]....
        /*0374*/ 	.word	0x05000018


	//   ....[115]....
        /*0378*/ 	.word	0x05000018


	//   ....[116]....
        /*037c*/ 	.word	0x05000018


	//   ....[117]....
        /*0380*/ 	.word	0x05000018


	//   ....[118]....
        /*0384*/ 	.word	0x05000018


	//   ....[119]....
        /*0388*/ 	.word	0x05000018


	//   ....[120]....
        /*038c*/ 	.word	0x05000018


	//   ....[121]....
        /*0390*/ 	.word	0x05000018


	//   ....[122]....
        /*0394*/ 	.word	0x05000018


	//   ....[123]....
        /*0398*/ 	.word	0x05000018


	//   ....[124]....
        /*039c*/ 	.word	0x05000018


	//   ....[125]....
        /*03a0*/ 	.word	0x05000018


	//   ....[126]....
        /*03a4*/ 	.word	0x05000018


	//   ....[127]....
        /*03a8*/ 	.word	0x05000018


	//   ....[128]....
        /*03ac*/ 	.word	0x05000018


	//   ....[129]....
        /*03b0*/ 	.word	0x05000018


	//   ....[130]....
        /*03b4*/ 	.word	0x05000018


	//   ....[131]....
        /*03b8*/ 	.word	0x05000018


	//   ....[132]....
        /*03bc*/ 	.word	0x05000018


	//   ....[133]....
        /*03c0*/ 	.word	0x05000018


	//   ....[134]....
        /*03c4*/ 	.word	0x05000018


	//   ....[135]....
        /*03c8*/ 	.word	0x05000018


	//   ....[136]....
        /*03cc*/ 	.word	0x05000018


	//   ....[137]....
        /*03d0*/ 	.word	0x05000018


	//   ....[138]....
        /*03d4*/ 	.word	0x05000018


	//   ....[139]....
        /*03d8*/ 	.word	0x05000018


	//   ....[140]....
        /*03dc*/ 	.word	0x05000018


	//   ....[141]....
        /*03e0*/ 	.word	0x05000018


	//   ....[142]....
        /*03e4*/ 	.word	0x05000018


	//   ....[143]....
        /*03e8*/ 	.word	0x05000018


	//   ....[144]....
        /*03ec*/ 	.word	0x05000018


	//   ....[145]....
        /*03f0*/ 	.word	0x05000018


	//   ....[146]....
        /*03f4*/ 	.word	0x05000018


	//   ....[147]....
        /*03f8*/ 	.word	0x05000018


	//   ....[148]....
        /*03fc*/ 	.word	0x05000018


	//   ....[149]....
        /*0400*/ 	.word	0x05000018


	//   ....[150]....
        /*0404*/ 	.word	0x05000018


	//   ....[151]....
        /*0408*/ 	.word	0x05000018


	//   ....[152]....
        /*040c*/ 	.word	0x05000018


	//   ....[153]....
        /*0410*/ 	.word	0x05000018


	//   ....[154]....
        /*0414*/ 	.word	0x05000018


	//   ....[155]....
        /*0418*/ 	.word	0x05000018


	//   ....[156]....
        /*041c*/ 	.word	0x05000018


	//   ....[157]....
        /*0420*/ 	.word	0x05000018


	//   ....[158]....
        /*0424*/ 	.word	0x05000018


	//   ....[159]....
        /*0428*/ 	.word	0x05000018


	//   ....[160]....
        /*042c*/ 	.word	0x05000018


	//   ....[161]....
        /*0430*/ 	.word	0x05000018


	//   ....[162]....
        /*0434*/ 	.word	0x05000018


	//   ....[163]....
        /*0438*/ 	.word	0x05000018


	//   ....[164]....
        /*043c*/ 	.word	0x05000018


	//   ....[165]....
        /*0440*/ 	.word	0x05000018


	//   ....[166]....
        /*0444*/ 	.word	0x05000018


	//   ....[167]....
        /*0448*/ 	.word	0x05000018


	//   ....[168]....
        /*044c*/ 	.word	0x05000018


	//   ....[169]....
        /*0450*/ 	.word	0x05000018


	//   ....[170]....
        /*0454*/ 	.word	0x05000018


	//----- nvinfo : EIATTR_COOP_GROUP_INSTR_OFFSETS
	.align		4
.L_111:
        /*0458*/ 	.byte	0x04, 0x28
        /*045a*/ 	.short	(.L_113 - .L_112)


	//   ....[0]....
.L_112:
        /*045c*/ 	.word	0x000008b0


	//   ....[1]....
        /*0460*/ 	.word	0x00000940


	//   ....[2]....
        /*0464*/ 	.word	0x00000980


	//   ....[3]....
        /*0468*/ 	.word	0x000009b0


	//   ....[4]....
        /*046c*/ 	.word	0x000009d0


	//   ....[5]....
        /*0470*/ 	.word	0x00000ac0


	//   ....[6]....
        /*0474*/ 	.word	0x00000ae0


	//   ....[7]....
        /*0478*/ 	.word	0x00000b00


	//   ....[8]....
        /*047c*/ 	.word	0x00000b20


	//   ....[9]....
        /*0480*/ 	.word	0x00000b40


	//   ....[10]....
        /*0484*/ 	.word	0x00001700


	//   ....[11]....
        /*0488*/ 	.word	0x00001720


	//   ....[12]....
        /*048c*/ 	.word	0x00001740


	//   ....[13]....
        /*0490*/ 	.word	0x00001760


	//   ....[14]....
        /*0494*/ 	.word	0x00001780


	//   ....[15]....
        /*0498*/ 	.word	0x00001bf0


	//   ....[16]....
        /*049c*/ 	.word	0x00001c80


	//   ....[17]....
        /*04a0*/ 	.word	0x00001ca0


	//   ....[18]....
        /*04a4*/ 	.word	0x00001cd0


	//   ....[19]....
        /*04a8*/ 	.word	0x00001d10


	//   ....[20]....
        /*04ac*/ 	.word	0x00001d80


	//   ....[21]....
        /*04b0*/ 	.word	0x00001e10


	//   ....[22]....
        /*04b4*/ 	.word	0x00001fa0


	//   ....[23]....
        /*04b8*/ 	.word	0x000020b0


	//   ....[24]....
        /*04bc*/ 	.word	0x00002190


	//   ....[25]....
        /*04c0*/ 	.word	0x000024a0


	//   ....[26]....
        /*04c4*/ 	.word	0x000024c0


	//   ....[27]....
        /*04c8*/ 	.word	0x000024e0


	//   ....[28]....
        /*04cc*/ 	.word	0x00002500


	//   ....[29]....
        /*04d0*/ 	.word	0x00002530


	//   ....[30]....
        /*04d4*/ 	.word	0x000025a0


	//   ....[31]....
        /*04d8*/ 	.word	0x00002630


	//   ....[32]....
        /*04dc*/ 	.word	0x00002650


	//   ....[33]....
        /*04e0*/ 	.word	0x00002660


	//   ....[34]....
        /*04e4*/ 	.word	0x00002790


	//   ....[35]....
        /*04e8*/ 	.word	0x00002ef0


	//   ....[36]....
        /*04ec*/ 	.word	0x00002f20


	//   ....[37]....
        /*04f0*/ 	.word	0x00002f40


	//   ....[38]....
        /*04f4*/ 	.word	0x00002f60


	//   ....[39]....
        /*04f8*/ 	.word	0x00002f80


	//   ....[40]....
        /*04fc*/ 	.word	0x00002fb0


	//   ....[41]....
        /*0500*/ 	.word	0x00003390


	//   ....[42]....
        /*0504*/ 	.word	0x000033b0


	//   ....[43]....
        /*0508*/ 	.word	0x000033d0


	//   ....[44]....
        /*050c*/ 	.word	0x00003490


	//   ....[45]....
        /*0510*/ 	.word	0x000034c0


	//   ....[46]....
        /*0514*/ 	.word	0x000034d0


	//   ....[47]....
        /*0518*/ 	.word	0x00003500


	//   ....[48]....
        /*051c*/ 	.word	0x00003510


	//   ....[49]....
        /*0520*/ 	.word	0x00003540


	//   ....[50]....
        /*0524*/ 	.word	0x00003560


	//   ....[51]....
        /*0528*/ 	.word	0x000035a0


	//   ....[52]....
        /*052c*/ 	.word	0x00003670


	//   ....[53]....
        /*0530*/ 	.word	0x00005f80


	//   ....[54]....
        /*0534*/ 	.word	0x00005fa0


	//   ....[55]....
        /*0538*/ 	.word	0x00005fc0


	//   ....[56]....
        /*053c*/ 	.word	0x00005fe0


	//   ....[57]....
        /*0540*/ 	.word	0x00006000


	//   ....[58]....
        /*0544*/ 	.word	0x00006360


	//   ....[59]....
        /*0548*/ 	.word	0x000063d0


	//   ....[60]....
        /*054c*/ 	.word	0x00006410


	//   ....[61]....
        /*0550*/ 	.word	0x00006440


	//   ....[62]....
        /*0554*/ 	.word	0x00006460


	//   ....[63]....
        /*0558*/ 	.word	0x00006550


	//   ....[64]....
        /*055c*/ 	.word	0x00006570


	//   ....[65]....
        /*0560*/ 	.word	0x00006590


	//   ....[66]....
        /*0564*/ 	.word	0x000065b0


	//   ....[67]....
        /*0568*/ 	.word	0x000065d0


	//   ....[68]....
        /*056c*/ 	.word	0x000075f0


	//   ....[69]....
        /*0570*/ 	.word	0x00007600


	//   ....[70]....
        /*0574*/ 	.word	0x00007630


	//   ....[71]....
        /*0578*/ 	.word	0x00007640


	//   ....[72]....
        /*057c*/ 	.word	0x00007670


	//   ....[73]....
        /*0580*/ 	.word	0x00007680


	//   ....[74]....
        /*0584*/ 	.word	0x000076b0


	//   ....[75]....
        /*0588*/ 	.word	0x000076c0


	//   ....[76]....
        /*058c*/ 	.word	0x000076f0


	//   ....[77]....
        /*0590*/ 	.word	0x00007700


	//   ....[78]....
        /*0594*/ 	.word	0x00008140


	//   ....[79]....
        /*0598*/ 	.word	0x00008160


	//   ....[80]....
        /*059c*/ 	.word	0x00008180


	//   ....[81]....
        /*05a0*/ 	.word	0x000081a0


	//   ....[82]....
        /*05a4*/ 	.word	0x000081c0


	//   ....[83]....
        /*05a8*/ 	.word	0x00008610


	//   ....[84]....
        /*05ac*/ 	.word	0x00008640


	//   ....[85]....
        /*05b0*/ 	.word	0x00008680


	//   ....[86]....
        /*05b4*/ 	.word	0x000086a0


	//   ....[87]....
        /*05b8*/ 	.word	0x000086c0


	//   ....[88]....
        /*05bc*/ 	.word	0x000087a0


	//   ....[89]....
        /*05c0*/ 	.word	0x000087c0


	//   ....[90]....
        /*05c4*/ 	.word	0x000087e0


	//   ....[91]....
        /*05c8*/ 	.word	0x00008800


	//   ....[92]....
        /*05cc*/ 	.word	0x00008820


	//   ....[93]....
        /*05d0*/ 	.word	0x00008aa0


	//   ....[94]....
        /*05d4*/ 	.word	0x00008b00


	//   ....[95]....
        /*05d8*/ 	.word	0x00008b60


	//   ....[96]....
        /*05dc*/ 	.word	0x00008bc0


	//   ....[97]....
        /*05e0*/ 	.word	0x00008c20


	//   ....[98]....
        /*05e4*/ 	.word	0x00008ca0


	//   ....[99]....
        /*05e8*/ 	.word	0x00008d20


	//   ....[100]....
        /*05ec*/ 	.word	0x00008d80


	//   ....[101]....
        /*05f0*/ 	.word	0x00008de0


	//   ....[102]....
        /*05f4*/ 	.word	0x00008e40


	//   ....[103]....
        /*05f8*/ 	.word	0x00008f80


	//   ....[104]....
        /*05fc*/ 	.word	0x00009000


	//   ....[105]....
        /*0600*/ 	.word	0x00009060


	//   ....[106]....
        /*0604*/ 	.word	0x000090d0


	//   ....[107]....
        /*0608*/ 	.word	0x00009130


	//   ....[108]....
        /*060c*/ 	.word	0x000091e0


	//   ....[109]....
        /*0610*/ 	.word	0x00009270


	//   ....[110]....
        /*0614*/ 	.word	0x00009480


	//   ....[111]....
        /*0618*/ 	.word	0x000095a0


	//   ....[112]....
        /*061c*/ 	.word	0x00009700


	//   ....[113]....
        /*0620*/ 	.word	0x000098d0


	//   ....[114]....
        /*0624*/ 	.word	0x00009990


	//   ....[115]....
        /*0628*/ 	.word	0x00009a10


	//   ....[116]....
        /*062c*/ 	.word	0x00009a70


	//   ....[117]....
        /*0630*/ 	.word	0x00009ae0


	//   ....[118]....
        /*0634*/ 	.word	0x00009b70


	//   ....[119]....
        /*0638*/ 	.word	0x00009c80


	//   ....[120]....
        /*063c*/ 	.word	0x00009ce0


	//   ....[121]....
        /*0640*/ 	.word	0x00009d90


	//   ....[122]....
        /*0644*/ 	.word	0x00009e50


	//   ....[123]....
        /*0648*/ 	.word	0x00009ed0


	//   ....[124]....
        /*064c*/ 	.word	0x00009f70


	//   ....[125]....
        /*0650*/ 	.word	0x00009fd0


	//   ....[126]....
        /*0654*/ 	.word	0x0000a030


	//   ....[127]....
        /*0658*/ 	.word	0x0000a090


	//   ....[128]....
        /*065c*/ 	.word	0x0000a0f0


	//   ....[129]....
        /*0660*/ 	.word	0x0000a210


	//   ....[130]....
        /*0664*/ 	.word	0x0000a2d0


	//   ....[131]....
        /*0668*/ 	.word	0x0000a330


	//   ....[132]....
        /*066c*/ 	.word	0x0000a3e0


	//   ....[133]....
        /*0670*/ 	.word	0x0000a490


	//   ....[134]....
        /*0674*/ 	.word	0x0000a520


	//   ....[135]....
        /*0678*/ 	.word	0x0000a550


	//   ....[136]....
        /*067c*/ 	.word	0x0000a5f0


	//   ....[137]....
        /*0680*/ 	.word	0x0000a6a0


	//   ....[138]....
        /*0684*/ 	.word	0x0000a730


	//   ....[139]....
        /*0688*/ 	.word	0x0000a7a0


	//   ....[140]....
        /*068c*/ 	.word	0x0000a8b0


	//   ....[141]....
        /*0690*/ 	.word	0x0000a980


	//   ....[142]....
        /*0694*/ 	.word	0x0000aa00


	//   ....[143]....
        /*0698*/ 	.word	0x0000aa60


	//   ....[144]....
        /*069c*/ 	.word	0x0000aac0


	//   ....[145]....
        /*06a0*/ 	.word	0x0000ab20


	//   ....[146]....
        /*06a4*/ 	.word	0x0000ab90


	//   ....[147]....
        /*06a8*/ 	.word	0x0000abf0


	//   ....[148]....
        /*06ac*/ 	.word	0x0000ac50


	//   ....[149]....
        /*06b0*/ 	.word	0x0000acb0


	//   ....[150]....
        /*06b4*/ 	.word	0x0000ad10


	//   ....[151]....
        /*06b8*/ 	.word	0x0000ad90


	//   ....[152]....
        /*06bc*/ 	.word	0x0000ae10


	//   ....[153]....
        /*06c0*/ 	.word	0x0000ae70


	//   ....[154]....
        /*06c4*/ 	.word	0x0000aed0


	//   ....[155]....
        /*06c8*/ 	.word	0x0000af30


	//   ....[156]....
        /*06cc*/ 	.word	0x0000af90


	//   ....[157]....
        /*06d0*/ 	.word	0x0000b010


	//   ....[158]....
        /*06d4*/ 	.word	0x0000b080


	//   ....[159]....
        /*06d8*/ 	.word	0x0000b0f0


	//   ....[160]....
        /*06dc*/ 	.word	0x0000b160


	//   ....[161]....
        /*06e0*/ 	.word	0x0000b1f0


	//   ....[162]....
        /*06e4*/ 	.word	0x0000b270


	//   ....[163]....
        /*06e8*/ 	.word	0x0000b2d0


	//   ....[164]....
        /*06ec*/ 	.word	0x0000b330


	//   ....[165]....
        /*06f0*/ 	.word	0x0000b390


	//   ....[166]....
        /*06f4*/ 	.word	0x0000b400


	//   ....[167]....
        /*06f8*/ 	.word	0x0000b460


	//   ....[168]....
        /*06fc*/ 	.word	0x0000b4c0


	//   ....[169]....
        /*0700*/ 	.word	0x0000b520


	//   ....[170]....
        /*0704*/ 	.word	0x0000b580


	//----- nvinfo : EIATTR_VRC_CTA_INIT_COUNT
	.align		4
.L_113:
        /*0708*/ 	.byte	0x02, 0x4a
	.zero		1
	.zero		1


	//----- nvinfo : EIATTR_EXIT_INSTR_OFFSETS
	.align		4
        /*070c*/ 	.byte	0x04, 0x1c
        /*070e*/ 	.short	(.L_115 - .L_114)


	//   ....[0]....
.L_114:
        /*0710*/ 	.word	0x000084d0


	//   ....[1]....
        /*0714*/ 	.word	0x000089e0


	//   ....[2]....
        /*0718*/ 	.word	0x00008a50


	//----- nvinfo : EIATTR_MAX_THREADS
	.align		4
.L_115:
        /*071c*/ 	.byte	0x04, 0x05
        /*071e*/ 	.short	(.L_117 - .L_116)
.L_116:
        /*0720*/ 	.word	0x00000200
        /*0724*/ 	.word	0x00000001
        /*0728*/ 	.word	0x00000001


	//----- nvinfo : EIATTR_CRS_STACK_SIZE
	.align		4
.L_117:
        /*072c*/ 	.byte	0x04, 0x1e
        /*072e*/ 	.short	(.L_119 - .L_118)
.L_118:
        /*0730*/ 	.word	0x00000000


	//----- nvinfo : EIATTR_CBANK_PARAM_SIZE
	.align		4
.L_119:
        /*0734*/ 	.byte	0x03, 0x19
        /*0736*/ 	.short	0x00b4


	//----- nvinfo : EIATTR_PARAM_CBANK
	.align		4
        /*0738*/ 	.byte	0x04, 0x0a
        /*073a*/ 	.short	(.L_121 - .L_120)
	.align		4
.L_120:
        /*073c*/ 	.word	index@(.nv.constant0._Z24ldg_decode_kernel_directPK13__nv_bfloat16PK15LDGLayerWeightsS1_S1_S1_PS_S5_S5_PfS6_S6_S6_S6_S6_S6_S6_PjS7_S7_S7_iiiif)
        /*0740*/ 	.short	0x0380
        /*0742*/ 	.short	0x00b4


	//----- nvinfo : EIATTR_SW_WAR
	.align		4
.L_121:
        /*0744*/ 	.byte	0x04, 0x36
        /*0746*/ 	.short	(.L_123 - .L_122)
.L_122:
        /*0748*/ 	.word	0x00000008
.L_123:


//--------------------- .nv.info._Z28ldg_decode_kernel_persistentPK13__nv_bfloat16PK15LDGLayerWeightsS1_S1_S1_PS_S5_S5_PfS6_S6_S6_S6_S6_S6_S6_PjS7_S7_S7_iPKiS9_if --------------------------
	.section	.nv.info._Z28ldg_decode_kernel_persistentPK13__nv_bfloat16PK15LDGLayerWeightsS1_S1_S1_PS_S5_S5_PfS6_S6_S6_S6_S6_S6_S6_PjS7_S7_S7_iPKiS9_if,"",@"SHT_CUDA_INFO"
	.sectionflags	@""
	.align	4


	//----- nvinfo : EIATTR_CUDA_API_VERSION
	.align		4
        /*0000*/ 	.byte	0x04, 0x37
        /*0002*/ 	.short	(.L_125 - .L_124)
.L_124:
        /*0004*/ 	.word	0x00000082


	//----- nvinfo : EIATTR_KPARAM_INFO
	.align		4
.L_125:
        /*0008*/ 	.byte	0x04, 0x17
        /*000a*/ 	.short	(.L_127 - .L_126)
.L_126:
        /*000c*/ 	.word	0x00000000
        /*0010*/ 	.short	0x0018
        /*0012*/ 	.short	0x00bc
        /*0014*/ 	.byte	0x00, 0xf0, 0x11, 0x00


	//----- nvinfo : EIATTR_KPARAM_INFO
	.align		4
.L_127:
        /*0018*/ 	.byte	0x04, 0x17
        /*001a*/ 	.short	(.L_129 - .L_128)
.L_128:
        /*001c*/ 	.word	0x00000000
        /*0020*/ 	.short	0x0017
        /*0022*/ 	.short	0x00b8
        /*0024*/ 	.byte	0x00, 0xf0, 0x11, 0x00


	//----- nvinfo : EIATTR_KPARAM_INFO
	.align		4
.L_129:
        /*0028*/ 	.byte	0x04, 0x17
        /*002a*/ 	.short	(.L_131 - .L_130)
.L_130:
        /*002c*/ 	.word	0x00000000
        /*0030*/ 	.short	0x0016
        /*0032*/ 	.short	0x00b0
        /*0034*/ 	.byte	0x00, 0xf5, 0x21, 0x00


	//----- nvinfo : EIATTR_KPARAM_INFO
	.align		4
.L_131:
        /*0038*/ 	.byte	0x04, 0x17
        /*003a*/ 	.short	(.L_133 - .L_132)
.L_132:
        /*003c*/ 	.word	0x00000000
        /*0040*/ 	.short	0x0015
        /*0042*/ 	.short	0x00a8
        /*0044*/ 	.byte	0x00, 0xf5, 0x21, 0x00


	//----- nvinfo : EIATTR_KPARAM_INFO
	.align		4
.L_133:
        /*0048*/ 	.byte	0x04, 0x17
        /*004a*/ 	.short	(.L_135 - .L_134)
.L_134:
        /*004c*/ 	.word	0x00000000
        /*0050*/ 	.short	0x0014
        /*0052*/ 	.short	0x00a0
        /*0054*/ 	.byte	0x00, 0xf0, 0x11, 0x00


	//----- nvinfo : EIATTR_KPARAM_INFO
	.align		4
.L_135:
        /*0058*/ 	.byte	0x04, 0x17
        /*005a*/ 	.short	(.L_137 - .L_136)
.L_136:
        /*005c*/ 	.word	0x00000000
        /*0060*/ 	.short	0x0013
        /*0062*/ 	.short	0x0098
        /*0064*/ 	.byte	0x00, 0xf5, 0x21, 0x00


	//----- nvinfo : EIATTR_KPARAM_INFO
	.align		4
.L_137:
        /*0068*/ 	.byte	0x04, 0x17
        /*006a*/ 	.short	(.L_139 - .L_138)
.L_138:
        /*006c*/ 	.word	0x00000000
        /*0070*/ 	.short	0x0012
        /*0072*/ 	.short	0x0090
        /*0074*/ 	.byte	0x00, 0xf5, 0x21, 0x00


	//----- nvinfo : EIATTR_KPARAM_INFO
	.align		4
.L_139:
        /*0078*/ 	.byte	0x04, 0x17
        /*007a*/ 	.short	(.L_141 - .L_140)
.L_140:
        /*007c*/ 	.word	0x00000000
        /*0080*/ 	.short	0x0011
        /*0082*/ 	.short	0x0088
        /*0084*/ 	.byte	0x00, 0xf5, 0x21, 0x00


	//----- nvinfo : EIATTR_KPARAM_INFO
	.align		4
.L_141:
        /*0088*/ 	.byte	0x04, 0x17
        /*008a*/ 	.short	(.L_143 - .L_142)
.L_142:
        /*008c*/ 	.word	0x00000000
        /*0090*/ 	.short	0x0010
        /*0092*/ 	.short	0x0080
        /*0094*/ 	.byte	0x00, 0xf5, 0x21, 0x00


	//----- nvinfo : EIATTR_KPARAM_INFO
	.align		4
.L_143:
        /*0098*/ 	.byte	0x04, 0x17
        /*009a*/ 	.short	(.L_145 - .L_144)
.L_144:
        /*009c*/ 	.word	0x00000000
        /*00a0*/ 	.short	0x000f
        /*00a2*/ 	.short	0x0078
        /*00a4*/ 	.byte	0x00, 0xf5, 0x21, 0x00


	//----- nvinfo : EIATTR_KPARAM_INFO
	.align		4
.L_145:
        /*00a8*/ 	.byte	0x04, 0x17
        /*00aa*/ 	.short	(.L_147 - .L_146)
.L_146:
        /*00ac*/ 	.word	0x00000000
        /*00b0*/ 	.short	0x000e
        /*00b2*/ 	.short	0x0070
        /*00b4*/ 	.byte	0x00, 0xf5, 0x21, 0x00


	//----- nvinfo : EIATTR_KPARAM_INFO
	.align		4
.L_147:
        /*00b8*/ 	.byte	0x04, 0x17
        /*00ba*/ 	.short	(.L_149 - .L_148)
.L_148:
        /*00bc*/ 	.word	0x00000000
        /*00c0*/ 	.short	0x000d
        /*00c2*/ 	.short	0x0068
        /*00c4*/ 	.byte	0x00, 0xf5, 0x21, 0x00


	//----- nvinfo : EIATTR_KPARAM_INFO
	.align		4
.L_149:
        /*00c8*/ 	.byte	0x04, 0x17
        /*00ca*/ 	.short	(.L_151 - .L_150)
.L_150:
        /*00cc*/ 	.word	0x00000000
        /*00d0*/ 	.short	0x000c
        /*00d2*/ 	.short	0x0060
        /*00d4*/ 	.byte	0x00, 0xf5, 0x21, 0x00


	//----- nvinfo : EIATTR_KPARAM_INFO
	.align		4
.L_151:
        /*00d8*/ 	.byte	0x04, 0x17
        /*00da*/ 	.short	(.L_153 - .L_152)
.L_152:
        /*00dc*/ 	.word	0x00000000
        /*00e0*/ 	.short	0x000b
        /*00e2*/ 	.short	0x0058
        /*00e4*/ 	.byte	0x00, 0xf5, 0x21, 0x00


	//----- nvinfo : EIATTR_KPARAM_INFO
	.align		4
.L_153:
        /*00e8*/ 	.byte	0x04, 0x17
        /*00ea*/ 	.short	(.L_155 - .L_154)
.L_154:
        /*00ec*/ 	.word	0x00000000
        /*00f0*/ 	.short	0x000a
        /*00f2*/ 	.short	0x0050
        /*00f4*/ 	.byte	0x00, 0xf5, 0x21, 0x00


	//----- nvinfo : EIATTR_KPARAM_INFO
	.align		4
.L_155:
        /*00f8*/ 	.byte	0x04, 0x17
        /*00fa*/ 	.short	(.L_157 - .L_156)
.L_156:
        /*00fc*/ 	.word	0x00000000
        /*0100*/ 	.short	0x0009
        /*0102*/ 	.short	0x0048
        /*0104*/ 	.byte	0x00, 0xf5, 0x21, 0x00


	//----- nvinfo : EIATTR_KPARAM_INFO
	.align		4
.L_157:
        /*0108*/ 	.byte	0x04, 0x17
        /*010a*/ 	.short	(.L_159 - .L_158)
.L_158:
        /*010c*/ 	.word	0x00000000
        /*0110*/ 	.short	0x0008
        /*0112*/ 	.short	0x0040
        /*0114*/ 	.byte	0x00, 0xf5, 0x21, 0x00


	//----- nvinfo : EIATTR_KPARAM_INFO
	.align		4
.L_159:
        /*0118*/ 	.byte	0x04, 0x17
        /*011a*/ 	.short	(.L_161 - .L_160)
.L_160:
        /*011c*/ 	.word	0x00000000
        /*0120*/ 	.short	0x0007
        /*0122*/ 	.short	0x0038
        /*0124*/ 	.byte	0x00, 0xf5, 0x21, 0x00


	//----- nvinfo : EIATTR_KPARAM_INFO
	.align		4
.L_161:
        /*0128*/ 	.byte	0x04, 0x17
        /*012a*/ 	.short	(.L_163 - .L_162)
.L_162:
        /*012c*/ 	.word	0x00000000
        /*0130*/ 	.short	0x0006
        /*0132*/ 	.short	0x0030
        /*0134*/ 	.byte	0x00, 0xf5, 0x21, 0x00


	//----- nvinfo : EIATTR_KPARAM_INFO
	.align		4
.L_163:
        /*0138*/ 	.byte	0x04, 0x17
        /*013a*/ 	.short	(.L_165 - .L_164)
.L_164:
        /*013c*/ 	.word	0x00000000
        /*0140*/ 	.short	0x0005
        /*0142*/ 	.short	0x0028
        /*0144*/ 	.byte	0x00, 0xf5, 0x21, 0x00


	//----- nvinfo : EIATTR_KPARAM_INFO
	.align		4
.L_165:
        /*0148*/ 	.byte	0x04, 0x17
        /*014a*/ 	.short	(.L_167 - .L_166)
.L_166:
        /*014c*/ 	.word	0x00000000
        /*0150*/ 	.short	0x0004
        /*0152*/ 	.short	0x0020
        /*0154*/ 	.byte	0x00, 0xf5, 0x21, 0x00


	//----- nvinfo : EIATTR_KPARAM_INFO
	.align		4
.L_167:
        /*0158*/ 	.byte	0x04, 0x17
        /*015a*/ 	.short	(.L_169 - .L_168)
.L_168:
        /*015c*/ 	.word	0x00000000
        /*0160*/ 	.short	0x0003
        /*0162*/ 	.short	0x0018
        /*0164*/ 	.byte	0x00, 0xf5, 0x21, 0x00


	//----- nvinfo : EIATTR_KPARAM_INFO
	.align		4
.L_169:
        /*0168*/ 	.byte	0x04, 0x17
        /*016a*/ 	.short	(.L_171 - .L_170)
.L_170:
        /*016c*/ 	.word	0x00000000
        /*0170*/ 	.short	0x0002
        /*0172*/ 	.short	0x0010
        /*0174*/ 	.byte	0x00, 0xf5, 0x21, 0x00


	//----- nvinfo : EIATTR_KPARAM_INFO
	.align		4
.L_171:
        /*0178*/ 	.byte	0x04, 0x17
        /*017a*/ 	.short	(.L_173 - .L_172)
.L_172:
        /*017c*/ 	.word	0x00000000
        /*0180*/ 	.short	0x0001
        /*0182*/ 	.short	0x0008
        /*0184*/ 	.byte	0x00, 0xf5, 0x21, 0x00


	//----- nvinfo : EIATTR_KPARAM_INFO
	.align		4
.L_173:
        /*0188*/ 	.byte	0x04, 0x17
        /*018a*/ 	.short	(.L_175 - .L_174)
.L_174:
        /*018c*/ 	.word	0x00000000
        /*0190*/ 	.short	0x0000
        /*0192*/ 	.short	0x0000
        /*0194*/ 	.byte	0x00, 0xf5, 0x21, 0x00


	//----- nvinfo : EIATTR_SPARSE_MMA_MASK
	.align		4
.L_175:
        /*0198*/ 	.byte	0x03, 0x50
        /*019a*/ 	.short	0x0000


	//----- nvinfo : EIATTR_MAXREG_COUNT
	.align		4
        /*019c*/ 	.byte	0x03, 0x1b
        /*019e*/ 	.short	0x0080


	//----- nvinfo : EIATTR_NUM_BARRIERS
	.align		4
        /*01a0*/ 	.byte	0x02, 0x4c
        /*01a2*/ 	.byte	0x01
	.zero		1


	//----- nvinfo : EIATTR_MERCURY_ISA_VERSION
	.align		4
        /*01a4*/ 	.byte	0x03, 0x5f
        /*01a6*/ 	.short	0x0101


	//----- nvinfo : EIATTR_COOP_GROUP_MASK_REGIDS
	.align		4
        /*01a8*/ 	.byte	0x04, 0x29
        /*01aa*/ 	.short	(.L_177 - .L_176)


	//   ....[0]....
.L_176:
        /*01ac*/ 	.word	0xffffffff


	//   ....[1]....
        /*01b0*/ 	.word	0xffffffff


	//   ....[2]....
        /*01b4*/ 	.word	0xffffffff


	//   ....[3]....
        /*01b8*/ 	.word	0xffffffff


	//   ....[4]....
        /*01bc*/ 	.word	0xffffffff


	//   ....[5]....
        /*01c0*/ 	.word	0xffffffff


	//   ....[6]....
        /*01c4*/ 	.word	0xffffffff


	//   ....[7]....
        /*01c8*/ 	.word	0xffffffff


	//   ....[8]....
        /*01cc*/ 	.word	0xffffffff


	//   ....[9]....
        /*01d0*/ 	.word	0xffffffff


	//   ....[10]....
        /*01d4*/ 	.word	0xffffffff


	//   ....[11]....
        /*01d8*/ 	.word	0xffffffff


	//   ....[12]....
        /*01dc*/ 	.word	0xffffffff


	//   ....[13]....
        /*01e0*/ 	.word	0xffffffff


	//   ....[14]....
        /*01e4*/ 	.word	0xffffffff


	//   ....[15]....
        /*01e8*/ 	.word	0xffffffff


	//   ....[16]....
        /*01ec*/ 	.word	0xffffffff


	//   ....[17]....
        /*01f0*/ 	.word	0xffffffff


	//   ....[18]....
        /*01f4*/ 	.word	0xffffffff


	//   ....[19]....
        /*01f8*/ 	.word	0xffffffff


	//   ....[20]....
        /*01fc*/ 	.word	0xffffffff


	//   ....[21]....
        /*0200*/ 	.word	0xffffffff


	//   ....[22]....
        /*0204*/ 	.word	0xffffffff


	//   ....[23]....
        /*0208*/ 	.word	0xffffffff


	//   ....[24]....
        /*020c*/ 	.word	0xffffffff


	//   ....[25]....
        /*0210*/ 	.word	0xffffffff


	//   ....[26]....
        /*0214*/ 	.word	0xffffffff


	//   ....[27]....
        /*0218*/ 	.word	0xffffffff


	//   ....[28]....
        /*021c*/ 	.word	0xffffffff


	//   ....[29]....
        /*0220*/ 	.word	0xffffffff


	//   ....[30]....
        /*0224*/ 	.word	0xffffffff


	//   ....[31]....
        /*0228*/ 	.word	0xffffffff


	//   ....[32]....
        /*022c*/ 	.word	0xffffffff


	//   ....[33]....
        /*0230*/ 	.word	0xffffffff


	//   ....[34]....
        /*0234*/ 	.word	0xffffffff


	//   ....[35]....
        /*0238*/ 	.word	0xffffffff


	//   ....[36]....
        /*023c*/ 	.word	0xffffffff


	//   ....[37]....
        /*0240*/ 	.word	0xffffffff


	//   ....[38]....
        /*0244*/ 	.word	0xffffffff


	//   ....[39]....
        /*0248*/ 	.word	0xffffffff


	//   ....[40]....
        /*024c*/ 	.word	0xffffffff


	//   ....[41]....
        /*0250*/ 	.word	0xffffffff


	//   ....[42]....
        /*0254*/ 	.word	0xffffffff


	//   ....[43]....
        /*0258*/ 	.word	0xffffffff


	//   ....[44]....
        /*025c*/ 	.word	0xffffffff


	//   ....[45]....
        /*0260*/ 	.word	0xffffffff


	//   ....[46]....
        /*0264*/ 	.word	0xffffffff


	//   ....[47]....
        /*0268*/ 	.word	0xffffffff


	//   ....[48]....
        /*026c*/ 	.word	0xffffffff


	//   ....[49]....
        /*0270*/ 	.word	0xffffffff


	//   ....[50]....
        /*0274*/ 	.word	0xffffffff


	//   ....[51]....
        /*0278*/ 	.word	0xffffffff


	//   ....[52]....
        /*027c*/ 	.word	0xffffffff


	//   ....[53]....
        /*0280*/ 	.word	0xffffffff


	//   ....[54]....
        /*0284*/ 	.word	0xffffffff


	//   ....[55]....
        /*0288*/ 	.word	0xffffffff


	//   ....[56]....
        /*028c*/ 	.word	0xffffffff


	//   ....[57]....
        /*0290*/ 	.word	0xffffffff


	//   ....[58]....
        /*0294*/ 	.word	0xffffffff


	//   ....[59]....
        /*0298*/ 	.word	0xffffffff


	//   ....[60]....
        /*029c*/ 	.word	0xffffffff


	//   ....[61]....
        /*02a0*/ 	.word	0xffffffff


	//   ....[62]....
        /*02a4*/ 	.word	0xffffffff


	//   ....[63]....
        /*02a8*/ 	.word	0xffffffff


	//   ....[64]....
        /*02ac*/ 	.word	0xffffffff


	//   ....[65]....
        /*02b0*/ 	.word	0xffffffff


	//   ....[66]....
        /*02b4*/ 	.word	0xffffffff


	//   ....[67]....
        /*02b8*/ 	.word	0xffffffff


	//   ....[68]....
        /*02bc*/ 	.word	0xffffffff


	//   ....[69]....
        /*02c0*/ 	.word	0xffffffff


	//   ....[70]....
        /*02c4*/ 	.word	0xffffffff


	//   ....[71]....
        /*02c8*/ 	.word	0xffffffff


	//   ....[72]....
        /*02cc*/ 	.word	0xffffffff


	//   ....[73]....
        /*02d0*/ 	.word	0xffffffff


	//   ....[74]....
        /*02d4*/ 	.word	0xffffffff


	//   ....[75]....
        /*02d8*/ 	.word	0xffffffff


	//   ....[76]....
        /*02dc*/ 	.word	0xffffffff


	//   ....[77]....
        /*02e0*/ 	.word	0xffffffff


	//   ....[78]....
        /*02e4*/ 	.word	0xffffffff


	//   ....[79]....
        /*02e8*/ 	.word	0xffffffff


	//   ....[80]....
        /*02ec*/ 	.word	0xffffffff


	//   ....[81]....
        /*02f0*/ 	.word	0xffffffff


	//   ....[82]....
        /*02f4*/ 	.word	0xffffffff


	//   ....[83]....
        /*02f8*/ 	.word	0xffffffff


	//   ....[84]....
        /*02fc*/ 	.word	0xffffffff


	//   ....[85]....
        /*0300*/ 	.word	0xffffffff


	//   ....[86]....
        /*0304*/ 	.word	0xffffffff


	//   ....[87]....
        /*0308*/ 	.word	0xffffffff


	//   ....[88]....
        /*030c*/ 	.word	0xffffffff


	//   ....[89]....
        /*0310*/ 	.word	0xffffffff


	//   ....[90]....
        /*0314*/ 	.word	0xffffffff


	//   ....[91]....
        /*0318*/ 	.word	0xffffffff


	//   ....[92]....
        /*031c*/ 	.word	0xffffffff


	//   ....[93]....
        /*0320*/ 	.word	0x05000010


	//   ....[94]....
        /*0324*/ 	.word	0x05000010


	//   ....[95]....
        /*0328*/ 	.word	0x05000010


	//   ....[96]....
        /*032c*/ 	.word	0x05000010


	//   ....[97]....
        /*0330*/ 	.word	0x05000010


	//   ....[98]....
        /*0334*/ 	.word	0x05000010


	//   ....[99]....
        /*0338*/ 	.word	0x05000010


	//   ....[100]....
        /*033c*/ 	.word	0x05000010


	//   ....[101]....
        /*0340*/ 	.word	0x05000010


	//   ....[102]....
        /*0344*/ 	.word	0x05000010


	//   ....[103]....
        /*0348*/ 	.word	0x05000010


	//   ....[104]....
        /*034c*/ 	.word	0x05000010


	//   ....[105]....
        /*0350*/ 	.word	0x05000010


	//   ....[106]....
        /*0354*/ 	.word	0x05000010


	//   ....[107]....
        /*0358*/ 	.word	0x05000010


	//   ....[108]....
        /*035c*/ 	.word	0x05000010


	//   ....[109]....
        /*0360*/ 	.word	0x05000010


	//   ....[110]....
        /*0364*/ 	.word	0x05000010


	//   ....[111]....
        /*0368*/ 	.word	0x05000010


	//   ....[112]....
        /*036c*/ 	.word	0x05000010


	//   ....[113]....
        /*0370*/ 	.word	0x05000010


	//   ....[114]....
        /*0374*/ 	.word	0x05000010


	//   ....[115]....
        /*0378*/ 	.word	0x05000010


	//   ....[116]....
        /*037c*/ 	.word	0x05000010


	//   ....[117]....
        /*0380*/ 	.word	0x05000010


	//   ....[118]....
        /*0384*/ 	.word	0x05000010


	//   ....[119]....
        /*0388*/ 	.word	0x05000010


	//   ....[120]....
        /*038c*/ 	.word	0x05000010


	//   ....[121]....
        /*0390*/ 	.word	0x05000010


	//   ....[122]....
        /*0394*/ 	.word	0x05000010


	//   ....[123]....
        /*0398*/ 	.word	0x05000010


	//   ....[124]....
        /*039c*/ 	.word	0x05000010


	//   ....[125]....
        /*03a0*/ 	.word	0x05000010


	//   ....[126]....
        /*03a4*/ 	.word	0x05000010


	//   ....[127]....
        /*03a8*/ 	.word	0x05000010


	//   ....[128]....
        /*03ac*/ 	.word	0x05000010


	//   ....[129]....
        /*03b0*/ 	.word	0x05000010


	//   ....[130]....
        /*03b4*/ 	.word	0x05000010


	//   ....[131]....
        /*03b8*/ 	.word	0x05000010


	//   ....[132]....
        /*03bc*/ 	.word	0x05000010


	//   ....[133]....
        /*03c0*/ 	.word	0x05000010


	//   ....[134]....
        /*03c4*/ 	.word	0x05000010


	//   ....[135]....
        /*03c8*/ 	.word	0x05000010


	//   ....[136]....
        /*03cc*/ 	.word	0x05000010


	//   ....[137]....
        /*03d0*/ 	.word	0x05000010


	//   ....[138]....
        /*03d4*/ 	.word	0x05000010


	//   ....[139]....
        /*03d8*/ 	.word	0x05000010


	//   ....[140]....
        /*03dc*/ 	.word	0x05000010


	//   ....[141]....
        /*03e0*/ 	.word	0x05000010


	//   ....[142]....
        /*03e4*/ 	.word	0x05000010


	//   ....[143]....
        /*03e8*/ 	.word	0x05000010


	//   ....[144]....
        /*03ec*/ 	.word	0x05000010


	//   ....[145]....
        /*03f0*/ 	.word	0x05000010


	//   ....[146]....
        /*03f4*/ 	.word	0x05000010


	//   ....[147]....
        /*03f8*/ 	.word	0x05000010


	//   ....[148]....
        /*03fc*/ 	.word	0x05000010


	//   ....[149]....
        /*0400*/ 	.word	0x05000010


	//   ....[150]....
        /*0404*/ 	.word	0x05000010


	//   ....[151]....
        /*0408*/ 	.word	0x05000010


	//   ....[152]....
        /*040c*/ 	.word	0x05000010


	//   ....[153]....
        /*0410*/ 	.word	0x05000010


	//   ....[154]....
        /*0414*/ 	.word	0x05000010


	//   ....[155]....
        /*0418*/ 	.word	0x05000010


	//   ....[156]....
        /*041c*/ 	.word	0x05000010


	//   ....[157]....
        /*0420*/ 	.word	0x05000010


	//   ....[158]....
        /*0424*/ 	.word	0x05000010


	//   ....[159]....
        /*0428*/ 	.word	0x05000010


	//   ....[160]....
        /*042c*/ 	.word	0x05000010


	//   ....[161]....
        /*0430*/ 	.word	0x05000010


	//   ....[162]....
        /*0434*/ 	.word	0x05000010


	//   ....[163]....
        /*0438*/ 	.word	0x05000010


	//   ....[164]....
        /*043c*/ 	.word	0x05000010


	//   ....[165]....
        /*0440*/ 	.word	0x05000010


	//   ....[166]....
        /*0444*/ 	.word	0x05000010


	//   ....[167]....
        /*0448*/ 	.word	0x05000010


	//   ....[168]....
        /*044c*/ 	.word	0x05000010


	//   ....[169]....
        /*0450*/ 	.word	0x05000010


	//   ....[170]....
        /*0454*/ 	.word	0x05000010


	//----- nvinfo : EIATTR_COOP_GROUP_INSTR_OFFSETS
	.align		4
.L_177:
        /*0458*/ 	.byte	0x04, 0x28
        /*045a*/ 	.short	(.L_179 - .L_178)


	//   ....[0]....
.L_178:
        /*045c*/ 	.word	0x000008a0


	//   ....[1]....
        /*0460*/ 	.word	0x00000930


	//   ....[2]....
        /*0464*/ 	.word	0x00000970


	//   ....[3]....
        /*0468*/ 	.word	0x000009a0


	//   ....[4]....
        /*046c*/ 	.word	0x000009c0


	//   ....[5]....
        /*0470*/ 	.word	0x00000ab0


	//   ....[6]....
        /*0474*/ 	.word	0x00000ad0


	//   ....[7]....
        /*0478*/ 	.word	0x00000af0


	//   ....[8]....
        /*047c*/ 	.word	0x00000b10


	//   ....[9]....
        /*0480*/ 	.word	0x00000b30


	//   ....[10]....
        /*0484*/ 	.word	0x00001710


	//   ....[11]....
        /*0488*/ 	.word	0x00001730


	//   ....[12]....
        /*048c*/ 	.word	0x00001750


	//   ....[13]....
        /*0490*/ 	.word	0x00001770


	//   ....[14]....
        /*0494*/ 	.word	0x00001790


	//   ....[15]....
        /*0498*/ 	.word	0x00001c10


	//   ....[16]....
        /*049c*/ 	.word	0x00001ca0


	//   ....[17]....
        /*04a0*/ 	.word	0x00001cc0


	//   ....[18]....
        /*04a4*/ 	.word	0x00001cf0


	//   ....[19]....
        /*04a8*/ 	.word	0x00001d10


	//   ....[20]....
        /*04ac*/ 	.word	0x00001d80


	//   ....[21]....
        /*04b0*/ 	.word	0x00001e40


	//   ....[22]....
        /*04b4*/ 	.word	0x00002000


	//   ....[23]....
        /*04b8*/ 	.word	0x00002130


	//   ....[24]....
        /*04bc*/ 	.word	0x00002200


	//   ....[25]....
        /*04c0*/ 	.word	0x00002510


	//   ....[26]....
        /*04c4*/ 	.word	0x00002530


	//   ....[27]....
        /*04c8*/ 	.word	0x00002550


	//   ....[28]....
        /*04cc*/ 	.word	0x00002570


	//   ....[29]....
        /*04d0*/ 	.word	0x00002590


	//   ....[30]....
        /*04d4*/ 	.word	0x00002610


	//   ....[31]....
        /*04d8*/ 	.word	0x000026a0


	//   ....[32]....
        /*04dc*/ 	.word	0x000026c0


	//   ....[33]....
        /*04e0*/ 	.word	0x000026d0


	//   ....[34]....
        /*04e4*/ 	.word	0x00002800


	//   ....[35]....
        /*04e8*/ 	.word	0x00002f60


	//   ....[36]....
        /*04ec*/ 	.word	0x00002f90


	//   ....[37]....
        /*04f0*/ 	.word	0x00002fb0


	//   ....[38]....
        /*04f4*/ 	.word	0x00002fd0


	//   ....[39]....
        /*04f8*/ 	.word	0x00002ff0


	//   ....[40]....
        /*04fc*/ 	.word	0x00003020


	//   ....[41]....
        /*0500*/ 	.word	0x00003400


	//   ....[42]....
        /*0504*/ 	.word	0x00003420


	//   ....[43]....
        /*0508*/ 	.word	0x00003440


	//   ....[44]....
        /*050c*/ 	.word	0x00003460


	//   ....[45]....
        /*0510*/ 	.word	0x00003540


	//   ....[46]....
        /*0514*/ 	.word	0x00003580


	//   ....[47]....
        /*0518*/ 	.word	0x00003590


	//   ....[48]....
        /*051c*/ 	.word	0x000035c0


	//   ....[49]....
        /*0520*/ 	.word	0x000035e0


	//   ....[50]....
        /*0524*/ 	.word	0x00003630


	//   ....[51]....
        /*0528*/ 	.word	0x000036c0


	//   ....[52]....
        /*052c*/ 	.word	0x00003780


	//   ....[53]....
        /*0530*/ 	.word	0x00005ff0


	//   ....[54]....
        /*0534*/ 	.word	0x00006010


	//   ....[55]....
        /*0538*/ 	.word	0x00006030


	//   ....[56]....
        /*053c*/ 	.word	0x00006050


	//   ....[57]....
        /*0540*/ 	.word	0x00006070


	//   ....[58]....
        /*0544*/ 	.word	0x000063d0


	//   ....[59]....
        /*0548*/ 	.word	0x00006440


	//   ....[60]....
        /*054c*/ 	.word	0x00006480


	//   ....[61]....
        /*0550*/ 	.word	0x000064b0


	//   ....[62]....
        /*0554*/ 	.word	0x000064d0


	//   ....[63]....
        /*0558*/ 	.word	0x000065c0


	//   ....[64]....
        /*055c*/ 	.word	0x000065e0


	//   ....[65]....
        /*0560*/ 	.word	0x00006600


	//   ....[66]....
        /*0564*/ 	.word	0x00006620


	//   ....[67]....
        /*0568*/ 	.word	0x00006640


	//   ....[68]....
        /*056c*/ 	.word	0x00007660


	//   ....[69]....
        /*0570*/ 	.word	0x00007670


	//   ....[70]....
        /*0574*/ 	.word	0x000076a0


	//   ....[71]....
        /*0578*/ 	.word	0x000076b0


	//   ....[72]....
        /*057c*/ 	.word	0x000076e0


	//   ....[73]....
        /*0580*/ 	.word	0x000076f0


	//   ....[74]....
        /*0584*/ 	.word	0x00007720


	//   ....[75]....
        /*0588*/ 	.word	0x00007730


	//   ....[76]....
        /*058c*/ 	.word	0x00007760


	//   ....[77]....
        /*0590*/ 	.word	0x00007770


	//   ....[78]....
        /*0594*/ 	.word	0x000081b0


	//   ....[79]....
        /*0598*/ 	.word	0x000081d0


	//   ....[80]....
        /*059c*/ 	.word	0x000081f0


	//   ....[81]....
        /*05a0*/ 	.word	0x00008210


	//   ....[82]....
        /*05a4*/ 	.word	0x00008230


	//   ....[83]....
        /*05a8*/ 	.word	0x00008680


	//   ....[84]....
        /*05ac*/ 	.word	0x000086b0


	//   ....[85]....
        /*05b0*/ 	.word	0x000086f0


	//   ....[86]....
        /*05b4*/ 	.word	0x00008710


	//   ....[87]....
        /*05b8*/ 	.word	0x00008730


	//   ....[88]....
        /*05bc*/ 	.word	0x00008810


	//   ....[89]....
        /*05c0*/ 	.word	0x00008830


	//   ....[90]....
        /*05c4*/ 	.word	0x00008850


	//   ....[91]....
        /*05c8*/ 	.word	0x00008870


	//   ....[92]....
        /*05cc*/ 	.word	0x00008890


	//   ....[93]....
        /*05d0*/ 	.word	0x00008b10


	//   ....[94]....
        /*05d4*/ 	.word	0x00008b70


	//   ....[95]....
        /*05d8*/ 	.word	0x00008bd0


	//   ....[96]....
        /*05dc*/ 	.word	0x00008c30


	//   ....[97]....
        /*05e0*/ 	.word	0x00008c90


	//   ....[98]....
        /*05e4*/ 	.word	0x00008d10


	//   ....[99]....
        /*05e8*/ 	.word	0x00008d90


	//   ....[100]....
        /*05ec*/ 	.word	0x00008df0


	//   ....[101]....
        /*05f0*/ 	.word	0x00008e50


	//   ....[102]....
        /*05f4*/ 	.word	0x00008eb0


	//   ....[103]....
        /*05f8*/ 	.word	0x00008fc0


	//   ....[104]....
        /*05fc*/ 	.word	0x00009030


	//   ....[105]....
        /*0600*/ 	.word	0x00009090


	//   ....[106]....
        /*0604*/ 	.word	0x000090f0


	//   ....[107]....
        /*0608*/ 	.word	0x00009150


	//   ....[108]....
        /*060c*/ 	.word	0x00009260


	//   ....[109]....
        /*0610*/ 	.word	0x000092f0


	//   ....[110]....
        /*0614*/ 	.word	0x00009590


	//   ....[111]....
        /*0618*/ 	.word	0x000096c0


	//   ....[112]....
        /*061c*/ 	.word	0x00009800


	//   ....[113]....
        /*0620*/ 	.word	0x00009a00


	//   ....[114]....
        /*0624*/ 	.word	0x00009ab0


	//   ....[115]....
        /*0628*/ 	.word	0x00009b20


	//   ....[116]....
        /*062c*/ 	.word	0x00009b80


	//   ....[117]....
        /*0630*/ 	.word	0x00009bf0


	//   ....[118]....
        /*0634*/ 	.word	0x00009cc0


	//   ....[119]....
        /*0638*/ 	.word	0x00009dd0


	//   ....[120]....
        /*063c*/ 	.word	0x00009e50


	//   ....[121]....
        /*0640*/ 	.word	0x00009ed0


	//   ....[122]....
        /*0644*/ 	.word	0x00009f80


	//   ....[123]....
        /*0648*/ 	.word	0x0000a000


	//   ....[124]....
        /*064c*/ 	.word	0x0000a0a0


	//   ....[125]....
        /*0650*/ 	.word	0x0000a100


	//   ....[126]....
        /*0654*/ 	.word	0x0000a160


	//   ....[127]....
        /*0658*/ 	.word	0x0000a1c0


	//   ....[128]....
        /*065c*/ 	.word	0x0000a220


	//   ....[129]....
        /*0660*/ 	.word	0x0000a350


	//   ....[130]....
        /*0664*/ 	.word	0x0000a3f0


	//   ....[131]....
        /*0668*/ 	.word	0x0000a450


	//   ....[132]....
        /*066c*/ 	.word	0x0000a4b0


	//   ....[133]....
        /*0670*/ 	.word	0x0000a540


	//   ....[134]....
        /*0674*/ 	.word	0x0000a670


	//   ....[135]....
        /*0678*/ 	.word	0x0000a6b0


	//   ....[136]....
        /*067c*/ 	.word	0x0000a750


	//   ....[137]....
        /*0680*/ 	.word	0x0000a800


	//   ....[138]....
        /*0684*/ 	.word	0x0000a890


	//   ....[139]....
        /*0688*/ 	.word	0x0000a920


	//   ....[140]....
        /*068c*/ 	.word	0x0000aa30


	//   ....[141]....
        /*0690*/ 	.word	0x0000aad0


	//   ....[142]....
        /*0694*/ 	.word	0x0000ab50


	//   ....[143]....
        /*0698*/ 	.word	0x0000abb0


	//   ....[144]....
        /*069c*/ 	.word	0x0000ac10


	//   ....[145]....
        /*06a0*/ 	.word	0x0000ac70


	//   ....[146]....
        /*06a4*/ 	.word	0x0000ace0


	//   ....[147]....
        /*06a8*/ 	.word	0x0000ad40


	//   ....[148]....
        /*06ac*/ 	.word	0x0000ada0


	//   ....[149]....
        /*06b0*/ 	.word	0x0000ae00


	//   ....[150]....
        /*06b4*/ 	.word	0x0000ae60


	//   ....[151]....
        /*06b8*/ 	.word	0x0000aee0


	//   ....[152]....
        /*06bc*/ 	.word	0x0000af60


	//   ....[153]....
        /*06c0*/ 	.word	0x0000afc0


	//   ....[154]....
        /*06c4*/ 	.word	0x0000b020


	//   ....[155]....
        /*06c8*/ 	.word	0x0000b080


	//   ....[156]....
        /*06cc*/ 	.word	0x0000b0e0


	//   ....[157]....
        /*06d0*/ 	.word	0x0000b160


	//   ....[158]....
        /*06d4*/ 	.word	0x0000b1d0


	//   ....[159]....
        /*06d8*/ 	.word	0x0000b240


	//   ....[160]....
        /*06dc*/ 	.word	0x0000b2b0


	//   ....[161]....
        /*06e0*/ 	.word	0x0000b340


	//   ....[162]....
        /*06e4*/ 	.word	0x0000b3c0


	//   ....[163]....
        /*06e8*/ 	.word	0x0000b420


	//   ....[164]....
        /*06ec*/ 	.word	0x0000b480


	//   ....[165]....
        /*06f0*/ 	.word	0x0000b4e0


	//   ....[166]....
        /*06f4*/ 	.word	0x0000b550


	//   ....[167]....
        /*06f8*/ 	.word	0x0000b5b0


	//   ....[168]....
        /*06fc*/ 	.word	0x0000b610


	//   ....[169]....
        /*0700*/ 	.word	0x0000b670


	//   ....[170]....
        /*0704*/ 	.word	0x0000b6d0


	//----- nvinfo : EIATTR_VRC_CTA_INIT_COUNT
	.align		4
.L_179:
        /*0708*/ 	.byte	0x02, 0x4a
	.zero		1
	.zero		1


	//----- nvinfo : EIATTR_EXIT_INSTR_OFFSETS
	.align		4
        /*070c*/ 	.byte	0x04, 0x1c
        /*070e*/ 	.short	(.L_181 - .L_180)


	//   ....[0]....
.L_180:
        /*0710*/ 	.word	0x00008540


	//   ....[1]....
        /*0714*/ 	.word	0x00008a50


	//   ....[2]....
        /*0718*/ 	.word	0x00008ac0


	//----- nvinfo : EIATTR_MAX_THREADS
	.align		4
.L_181:
        /*071c*/ 	.byte	0x04, 0x05
        /*071e*/ 	.short	(.L_183 - .L_182)
.L_182:
        /*0720*/ 	.word	0x00000200
        /*0724*/ 	.word	0x00000001
        /*0728*/ 	.word	0x00000001


	//----- nvinfo : EIATTR_CRS_STACK_SIZE
	.align		4
.L_183:
        /*072c*/ 	.byte	0x04, 0x1e
        /*072e*/ 	.short	(.L_185 - .L_184)
.L_184:
        /*0730*/ 	.word	0x00000000


	//----- nvinfo : EIATTR_CBANK_PARAM_SIZE
	.align		4
.L_185:
        /*0734*/ 	.byte	0x03, 0x19
        /*0736*/ 	.short	0x00c0


	//----- nvinfo : EIATTR_PARAM_CBANK
	.align		4
        /*0738*/ 	.byte	0x04, 0x0a
        /*073a*/ 	.short	(.L_187 - .L_186)
	.align		4
.L_186:
        /*073c*/ 	.word	index@(.nv.constant0._Z28ldg_decode_kernel_persistentPK13__nv_bfloat16PK15LDGLayerWeightsS1_S1_S1_PS_S5_S5_PfS6_S6_S6_S6_S6_S6_S6_PjS7_S7_S7_iPKiS9_if)
        /*0740*/ 	.short	0x0380
        /*0742*/ 	.short	0x00c0


	//----- nvinfo : EIATTR_SW_WAR
	.align		4
.L_187:
        /*0744*/ 	.byte	0x04, 0x36
        /*0746*/ 	.short	(.L_189 - .L_188)
.L_188:
        /*0748*/ 	.word	0x00000008
.L_189:


//--------------------- .nv.info._Z17ldg_lm_head_fusedPKfPK13__nv_bfloat16PfPiS5_Pji --------------------------
	.section	.nv.info._Z17ldg_lm_head_fusedPKfPK13__nv_bfloat16PfPiS5_Pji,"",@"SHT_CUDA_INFO"
	.sectionflags	@""
	.align	4


	//----- nvinfo : EIATTR_CUDA_API_VERSION
	.align		4
        /*0000*/ 	.byte	0x04, 0x37
        /*0002*/ 	.short	(.L_191 - .L_190)
.L_190:
        /*0004*/ 	.word	0x00000082


	//----- nvinfo : EIATTR_KPARAM_INFO
	.align		4
.L_191:
        /*0008*/ 	.byte	0x04, 0x17
        /*000a*/ 	.short	(.L_193 - .L_192)
.L_192:
        /*000c*/ 	.word	0x00000000
        /*0010*/ 	.short	0x0006
        /*0012*/ 	.short	0x0030
        /*0014*/ 	.byte	0x00, 0xf0, 0x11, 0x00


	//----- nvinfo : EIATTR_KPARAM_INFO
	.align		4
.L_193:
        /*0018*/ 	.byte	0x04, 0x17
        /*001a*/ 	.short	(.L_195 - .L_194)
.L_194:
        /*001c*/ 	.word	0x00000000
        /*0020*/ 	.short	0x0005
        /*0022*/ 	.short	0x0028
        /*0024*/ 	.byte	0x00, 0xf5, 0x21, 0x00


	//----- nvinfo : EIATTR_KPARAM_INFO
	.align		4
.L_195:
        /*0028*/ 	.byte	0x04, 0x17
        /*002a*/ 	.short	(.L_197 - .L_196)
.L_196:
        /*002c*/ 	.word	0x00000000
        /*0030*/ 	.short	0x0004
        /*0032*/ 	.short	0x0020
        /*0034*/ 	.byte	0x00, 0xf5, 0x21, 0x00


	//----- nvinfo : EIATTR_KPARAM_INFO
	.align		4
.L_197:
        /*0038*/ 	.byte	0x04, 0x17
        /*003a*/ 	.short	(.L_199 - .L_198)
.L_198:
        /*003c*/ 	.word	0x00000000
        /*0040*/ 	.short	0x0003
        /*0042*/ 	.short	0x0018
        /*0044*/ 	.byte	0x00, 0xf5, 0x21, 0x00


	//----- nvinfo : EIATTR_KPARAM_INFO
	.align		4
.L_199:
        /*0048*/ 	.byte	0x04, 0x17
        /*004a*/ 	.short	(.L_201 - .L_200)
.L_200:
        /*004c*/ 	.word	0x00000000
        /*0050*/ 	.short	0x0002
        /*0052*/ 	.short	0x0010
        /*0054*/ 	.byte	0x00, 0xf5, 0x21, 0x00


	//----- nvinfo : EIATTR_KPARAM_INFO
	.align		4
.L_201:
        /*0058*/ 	.byte	0x04, 0x17
        /*005a*/ 	.short	(.L_203 - .L_202)
.L_202:
        /*005c*/ 	.word	0x00000000
        /*0060*/ 	.short	0x0001
        /*0062*/ 	.short	0x0008
        /*0064*/ 	.byte	0x00, 0xf5, 0x21, 0x00


	//----- nvinfo : EIATTR_KPARAM_INFO
	.align		4
.L_203:
        /*0068*/ 	.byte	0x04, 0x17
        /*006a*/ 	.short	(.L_205 - .L_204)
.L_204:
        /*006c*/ 	.word	0x00000000
        /*0070*/ 	.short	0x0000
        /*0072*/ 	.short	0x0000
        /*0074*/ 	.byte	0x00, 0xf5, 0x21, 0x00


	//----- nvinfo : EIATTR_SPARSE_MMA_MASK
	.align		4
.L_205:
        /*0078*/ 	.byte	0x03, 0x50
        /*007a*/ 	.short	0x0000


	//----- nvinfo : EIATTR_MAXREG_COUNT
	.align		4
        /*007c*/ 	.byte	0x03, 0x1b
        /*007e*/ 	.short	0x00ff


	//----- nvinfo : EIATTR_NUM_BARRIERS
	.align		4
        /*0080*/ 	.byte	0x02, 0x4c
        /*0082*/ 	.byte	0x01
	.zero		1


	//----- nvinfo : EIATTR_MERCURY_ISA_VERSION
	.align		4
        /*0084*/ 	.byte	0x03, 0x5f
        /*0086*/ 	.short	0x0101


	//----- nvinfo : EIATTR_COOP_GROUP_MASK_REGIDS
	.align		4
        /*0088*/ 	.byte	0x04, 0x29
        /*008a*/ 	.short	(.L_207 - .L_206)


	//   ....[0]....
.L_206:
        /*008c*/ 	.word	0xffffffff


	//   ....[1]....
        /*0090*/ 	.word	0xffffffff


	//   ....[2]....
        /*0094*/ 	.word	0xffffffff


	//   ....[3]....
        /*0098*/ 	.word	0xffffffff


	//   ....[4]....
        /*009c*/ 	.word	0xffffffff


	//   ....[5]....
        /*00a0*/ 	.word	0xffffffff


	//   ....[6]....
        /*00a4*/ 	.word	0xffffffff


	//   ....[7]....
        /*00a8*/ 	.word	0xffffffff


	//   ....[8]....
        /*00ac*/ 	.word	0xffffffff


	//   ....[9]....
        /*00b0*/ 	.word	0xffffffff


	//   ....[10]....
        /*00b4*/ 	.word	0xffffffff


	//   ....[11]....
        /*00b8*/ 	.word	0xffffffff


	//   ....[12]....
        /*00bc*/ 	.word	0xffffffff


	//   ....[13]....
        /*00c0*/ 	.word	0xffffffff


	//   ....[14]....
        /*00c4*/ 	.word	0xffffffff


	//   ....[15]....
        /*00c8*/ 	.word	0xffffffff


	//   ....[16]....
        /*00cc*/ 	.word	0xffffffff


	//   ....[17]....
        /*00d0*/ 	.word	0xffffffff


	//   ....[18]....
        /*00d4*/ 	.word	0xffffffff


	//   ....[19]....
        /*00d8*/ 	.word	0xffffffff


	//   ....[20]....
        /*00dc*/ 	.word	0xffffffff


	//   ....[21]....
        /*00e0*/ 	.word	0xffffffff


	//   ....[22]....
        /*00e4*/ 	.word	0x05000004


	//   ....[23]....
        /*00e8*/ 	.word	0x05000004


	//   ....[24]....
        /*00ec*/ 	.word	0x05000004


	//   ....[25]....
        /*00f0*/ 	.word	0x05000004


	//   ....[26]....
        /*00f4*/ 	.word	0x05000004


	//   ....[27]....
        /*00f8*/ 	.word	0x05000004


	//   ....[28]....
        /*00fc*/ 	.word	0x05000004


	//   ....[29]....
        /*0100*/ 	.word	0x05000004


	//   ....[30]....
        /*0104*/ 	.word	0x05000004


	//   ....[31]....
        /*0108*/ 	.word	0x05000004


	//   ....[32]....
        /*010c*/ 	.word	0x05000004


	//   ....[33]....
        /*0110*/ 	.word	0x05000004


	//   ....[34]....
        /*0114*/ 	.word	0x05000004


	//   ....[35]....
        /*0118*/ 	.word	0x05000004


	//   ....[36]....
        /*011c*/ 	.word	0x05000004


	//   ....[37]....
        /*0120*/ 	.word	0x05000004


	//   ....[38]....
        /*0124*/ 	.word	0x05000004


	//   ....[39]....
        /*0128*/ 	.word	0x05000004


	//   ....[40]....
        /*012c*/ 	.word	0x05000004


	//   ....[41]....
        /*0130*/ 	.word	0x05000004


	//   ....[42]....
        /*0134*/ 	.word	0x05000004


	//   ....[43]....
        /*0138*/ 	.word	0x05000004


	//----- nvinfo : EIATTR_COOP_GROUP_INSTR_OFFSETS
	.align		4
.L_207:
        /*013c*/ 	.byte	0x04, 0x28
        /*013e*/ 	.short	(.L_209 - .L_208)


	//   ....[0]....
.L_208:
        /*0140*/ 	.word	0x000010a0


	//   ....[1]....
        /*0144*/ 	.word	0x000010c0


	//   ....[2]....
        /*0148*/ 	.word	0x000010e0


	//   ....[3]....
        /*014c*/ 	.word	0x00001100


	//   ....[4]....
        /*0150*/ 	.word	0x00001120


	//   ....[5]....
        /*0154*/ 	.word	0x000011d0


	//   ....[6]....
        /*0158*/ 	.word	0x000011f0


	//   ....[7]....
        /*015c*/ 	.word	0x00001210


	//   ....[8]....
        /*0160*/ 	.word	0x00001230


	//   ....[9]....
        /*0164*/ 	.word	0x00001250


	//   ....[10]....
        /*0168*/ 	.word	0x00001360


	//   ....[11]....
        /*016c*/ 	.word	0x00001370


	//   ....[12]....
        /*0170*/ 	.word	0x000015b0


	//   ....[13]....
        /*0174*/ 	.word	0x000015c0


	//   ....[14]....
        /*0178*/ 	.word	0x00001600


	//   ....[15]....
        /*017c*/ 	.word	0x00001610


	//   ....[16]....
        /*0180*/ 	.word	0x00001650


	//   ....[17]....
        /*0184*/ 	.word	0x00001660


	//   ....[18]....
        /*0188*/ 	.word	0x000016a0


	//   ....[19]....
        /*018c*/ 	.word	0x000016b0


	//   ....[20]....
        /*0190*/ 	.word	0x000016f0


	//   ....[21]....
        /*0194*/ 	.word	0x00001700


	//   ....[22]....
        /*0198*/ 	.word	0x00001df0


	//   ....[23]....
        /*019c*/ 	.word	0x00001e80


	//   ....[24]....
        /*01a0*/ 	.word	0x00001ee0


	//   ....[25]....
        /*01a4*/ 	.word	0x00001f40


	//   ....[26]....
        /*01a8*/ 	.word	0x00001fa0


	//   ....[27]....
        /*01ac*/ 	.word	0x00002030


	//   ....[28]....
        /*01b0*/ 	.word	0x000020c0


	//   ....[29]....
        /*01b4*/ 	.word	0x00002120


	//   ....[30]....
        /*01b8*/ 	.word	0x00002180


	//   ....[31]....
        /*01bc*/ 	.word	0x000021e0


	//   ....[32]....
        /*01c0*/ 	.word	0x00002270


	//   ....[33]....
        /*01c4*/ 	.word	0x00002300


	//   ....[34]....
        /*01c8*/ 	.word	0x00002390


	//   ....[35]....
        /*01cc*/ 	.word	0x000023e0


	//   ....[36]....
        /*01d0*/ 	.word	0x00002460


	//   ....[37]....
        /*01d4*/ 	.word	0x000024c0


	//   ....[38]....
        /*01d8*/ 	.word	0x00002540


	//   ....[39]....
        /*01dc*/ 	.word	0x000025a0


	//   ....[40]....
        /*01e0*/ 	.word	0x00002620


	//   ....[41]....
        /*01e4*/ 	.word	0x00002670


	//   ....[42]....
        /*01e8*/ 	.word	0x000026f0


	//   ....[43]....
        /*01ec*/ 	.word	0x00002740


	//----- nvinfo : EIATTR_VRC_CTA_INIT_COUNT
	.align		4
.L_209:
        /*01f0*/ 	.byte	0x02, 0x4a
	.zero		1
	.zero		1


	//----- nvinfo : EIATTR_EXIT_INSTR_OFFSETS
	.align		4
        /*01f4*/ 	.byte	0x04, 0x1c
        /*01f6*/ 	.short	(.L_211 - .L_210)


	//   ....[0]....
.L_210:
        /*01f8*/ 	.word	0x00001860


	//   ....[1]....
        /*01fc*/ 	.word	0x00001920


	//   ....[2]....
        /*0200*/ 	.word	0x00001d10


	//   ....[3]....
        /*0204*/ 	.word	0x00001d80


	//----- nvinfo : EIATTR_CRS_STACK_SIZE
	.align		4
.L_211:
        /*0208*/ 	.byte	0x04, 0x1e
        /*020a*/ 	.short	(.L_213 - .L_212)
.L_212:
        /*020c*/ 	.word	0x00000000


	//----- nvinfo : EIATTR_CBANK_PARAM_SIZE
	.align		4
.L_213:
        /*0210*/ 	.byte	0x03, 0x19
        /*0212*/ 	.short	0x0034


	//----- nvinfo : EIATTR_PARAM_CBANK
	.align		4
        /*0214*/ 	.byte	0x04, 0x0a
        /*0216*/ 	.short	(.L_215 - .L_214)
	.align		4
.L_214:
        /*0218*/ 	.word	index@(.nv.constant0._Z17ldg_lm_head_fusedPKfPK13__nv_bfloat16PfPiS5_Pji)
        /*021c*/ 	.short	0x0380
        /*021e*/ 	.short	0x0034


	//----- nvinfo : EIATTR_SW_WAR
	.align		4
.L_215:
        /*0220*/ 	.byte	0x04, 0x36
        /*0222*/ 	.short	(.L_217 - .L_216)
.L_216:
        /*0224*/ 	.word	0x00000008
.L_217:


//--------------------- .nv.info._Z18ldg_lm_head_phase2PKfPKiPii --------------------------
	.section	.nv.info._Z18ldg_lm_head_phase2PKfPKiPii,"",@"SHT_CUDA_INFO"
	.sectionflags	@""
	.align	4


	//----- nvinfo : EIATTR_CUDA_API_VERSION
	.align		4
        /*0000*/ 	.byte	0x04, 0x37
        /*0002*/ 	.short	(.L_219 - .L_218)
.L_218:
        /*0004*/ 	.word	0x00000082


	//----- nvinfo : EIATTR_KPARAM_INFO
	.align		4
.L_219:
        /*0008*/ 	.byte	0x04, 0x17
        /*000a*/ 	.short	(.L_221 - .L_220)
.L_220:
        /*000c*/ 	.word	0x00000000
        /*0010*/ 	.short	0x0003
        /*0012*/ 	.short	0x0018
        /*0014*/ 	.byte	0x00, 0xf0, 0x11, 0x00


	//----- nvinfo : EIATTR_KPARAM_INFO
	.align		4
.L_221:
        /*0018*/ 	.byte	0x04, 0x17
        /*001a*/ 	.short	(.L_223 - .L_222)
.L_222:
        /*001c*/ 	.word	0x00000000
        /*0020*/ 	.short	0x0002
        /*0022*/ 	.short	0x0010
        /*0024*/ 	.byte	0x00, 0xf5, 0x21, 0x00


	//----- nvinfo : EIATTR_KPARAM_INFO
	.align		4
.L_223:
        /*0028*/ 	.byte	0x04, 0x17
        /*002a*/ 	.short	(.L_225 - .L_224)
.L_224:
        /*002c*/ 	.word	0x00000000
        /*0030*/ 	.short	0x0001
        /*0032*/ 	.short	0x0008
        /*0034*/ 	.byte	0x00, 0xf5, 0x21, 0x00


	//----- nvinfo : EIATTR_KPARAM_INFO
	.align		4
.L_225:
        /*0038*/ 	.byte	0x04, 0x17
        /*003a*/ 	.short	(.L_227 - .L_226)
.L_226:
        /*003c*/ 	.word	0x00000000
        /*0040*/ 	.short	0x0000
        /*0042*/ 	.short	0x0000
        /*0044*/ 	.byte	0x00, 0xf5, 0x21, 0x00


	//----- nvinfo : EIATTR_SPARSE_MMA_MASK
	.align		4
.L_227:
        /*0048*/ 	.byte	0x03, 0x50
        /*004a*/ 	.short	0x0000


	//----- nvinfo : EIATTR_MAXREG_COUNT
	.align		4
        /*004c*/ 	.byte	0x03, 0x1b
        /*004e*/ 	.short	0x00ff


	//----- nvinfo : EIATTR_NUM_BARRIERS
	.align		4
        /*0050*/ 	.byte	0x02, 0x4c
        /*0052*/ 	.byte	0x01
	.zero		1


	//----- nvinfo : EIATTR_MERCURY_ISA_VERSION
	.align		4
        /*0054*/ 	.byte	0x03, 0x5f
        /*0056*/ 	.short	0x0101


	//----- nvinfo : EIATTR_VRC_CTA_INIT_COUNT
	.align		4
        /*0058*/ 	.byte	0x02, 0x4a
	.zero		1
	.zero		1


	//----- nvinfo : EIATTR_EXIT_INSTR_OFFSETS
	.align		4
        /*005c*/ 	.byte	0x04, 0x1c
        /*005e*/ 	.short	(.L_229 - .L_228)


	//   ....[0]....
.L_228:
        /*0060*/ 	.word	0x000003e0


	//   ....[1]....
        /*0064*/ 	.word	0x00000450


	//----- nvinfo : EIATTR_CRS_STACK_SIZE
	.align		4
.L_229:
        /*0068*/ 	.byte	0x04, 0x1e
        /*006a*/ 	.short	(.L_231 - .L_230)
.L_230:
        /*006c*/ 	.word	0x00000000


	//----- nvinfo : EIATTR_CBANK_PARAM_SIZE
	.align		4
.L_231:
        /*0070*/ 	.byte	0x03, 0x19
        /*0072*/ 	.short	0x001c


	//----- nvinfo : EIATTR_PARAM_CBANK
	.align		4
        /*0074*/ 	.byte	0x04, 0x0a
        /*0076*/ 	.short	(.L_233 - .L_232)
	.align		4
.L_232:
        /*0078*/ 	.word	index@(.nv.constant0._Z18ldg_lm_head_phase2PKfPKiPii)
        /*007c*/ 	.short	0x0380
        /*007e*/ 	.short	0x001c


	//----- nvinfo : EIATTR_SW_WAR
	.align		4
.L_233:
        /*0080*/ 	.byte	0x04, 0x36
        /*0082*/ 	.short	(.L_235 - .L_234)
.L_234:
        /*0084*/ 	.word	0x00000008
.L_235:


//--------------------- .nv.info._Z18ldg_lm_head_phase1PKfPK13__nv_bfloat16PfPi --------------------------
	.section	.nv.info._Z18ldg_lm_head_phase1PKfPK13__nv_bfloat16PfPi,"",@"SHT_CUDA_INFO"
	.sectionflags	@""
	.align	4


	//----- nvinfo : EIATTR_CUDA_API_VERSION
	.align		4
        /*0000*/ 	.byte	0x04, 0x37
        /*0002*/ 	.short	(.L_237 - .L_236)
.L_236:
        /*0004*/ 	.word	0x00000082


	//----- nvinfo : EIATTR_KPARAM_INFO
	.align		4
.L_237:
        /*0008*/ 	.byte	0x04, 0x17
        /*000a*/ 	.short	(.L_239 - .L_238)
.L_238:
        /*000c*/ 	.word	0x00000000
        /*0010*/ 	.short	0x0003
        /*0012*/ 	.short	0x0018
        /*0014*/ 	.byte	0x00, 0xf5, 0x21, 0x00


	//----- nvinfo : EIATTR_KPARAM_INFO
	.align		4
.L_239:
        /*0018*/ 	.byte	0x04, 0x17
        /*001a*/ 	.short	(.L_241 - .L_240)
.L_240:
        /*001c*/ 	.word	0x00000000
        /*0020*/ 	.short	0x0002
        /*0022*/ 	.short	0x0010
        /*0024*/ 	.byte	0x00, 0xf5, 0x21, 0x00


	//----- nvinfo : EIATTR_KPARAM_INFO
	.align		4
.L_241:
        /*0028*/ 	.byte	0x04, 0x17
        /*002a*/ 	.short	(.L_243 - .L_242)
.L_242:
        /*002c*/ 	.word	0x00000000
        /*0030*/ 	.short	0x0001
        /*0032*/ 	.short	0x0008
        /*0034*/ 	.byte	0x00, 0xf5, 0x21, 0x00


	//----- nvinfo : EIATTR_KPARAM_INFO
	.align		4
.L_243:
        /*0038*/ 	.byte	0x04, 0x17
        /*003a*/ 	.short	(.L_245 - .L_244)
.L_244:
        /*003c*/ 	.word	0x00000000
        /*0040*/ 	.short	0x0000
        /*0042*/ 	.short	0x0000
        /*0044*/ 	.byte	0x00, 0xf5, 0x21, 0x00


	//----- nvinfo : EIATTR_SPARSE_MMA_MASK
	.align		4
.L_245:
        /*0048*/ 	.byte	0x03, 0x50
        /*004a*/ 	.short	0x0000


	//----- nvinfo : EIATTR_MAXREG_COUNT
	.align		4
        /*004c*/ 	.byte	0x03, 0x1b
        /*004e*/ 	.short	0x00ff


	//----- nvinfo : EIATTR_NUM_BARRIERS
	.align		4
        /*0050*/ 	.byte	0x02, 0x4c
        /*0052*/ 	.byte	0x01
	.zero		1


	//----- nvinfo : EIATTR_MERCURY_ISA_VERSION
	.align		4
        /*0054*/ 	.byte	0x03, 0x5f
        /*0056*/ 	.short	0x0101


	//----- nvinfo : EIATTR_COOP_GROUP_MASK_REGIDS
	.align		4
        /*0058*/ 	.byte	0x04, 0x29
        /*005a*/ 	.short	(.L_247 - .L_246)


	//   ....[0]....
.L_246:
        /*005c*/ 	.word	0xffffffff


	//   ....[1]....
        /*0060*/ 	.word	0xffffffff


	//   ....[2]....
        /*0064*/ 	.word	0xffffffff


	//   ....[3]....
        /*0068*/ 	.word	0xffffffff


	//   ....[4]....
        /*006c*/ 	.word	0xffffffff


	//   ....[5]....
        /*0070*/ 	.word	0xffffffff


	//   ....[6]....
        /*0074*/ 	.word	0xffffffff


	//   ....[7]....
        /*0078*/ 	.word	0xffffffff


	//   ....[8]....
        /*007c*/ 	.word	0xffffffff


	//   ....[9]....
        /*0080*/ 	.word	0xffffffff


	//   ....[10]....
        /*0084*/ 	.word	0xffffffff


	//   ....[11]....
        /*0088*/ 	.word	0xffffffff


	//   ....[12]....
        /*008c*/ 	.word	0xffffffff


	//   ....[13]....
        /*0090*/ 	.word	0xffffffff


	//   ....[14]....
        /*0094*/ 	.word	0xffffffff


	//   ....[15]....
        /*0098*/ 	.word	0xffffffff


	//   ....[16]....
        /*009c*/ 	.word	0xffffffff


	//   ....[17]....
        /*00a0*/ 	.word	0xffffffff


	//   ....[18]....
        /*00a4*/ 	.word	0xffffffff


	//   ....[19]....
        /*00a8*/ 	.word	0xffffffff


	//   ....[20]....
        /*00ac*/ 	.word	0xffffffff


	//   ....[21]....
        /*00b0*/ 	.word	0xffffffff


	//   ....[22]....
        /*00b4*/ 	.word	0x05000009


	//   ....[23]....
        /*00b8*/ 	.word	0x05000009


	//   ....[24]....
        /*00bc*/ 	.word	0x05000009


	//   ....[25]....
        /*00c0*/ 	.word	0x05000009


	//   ....[26]....
        /*00c4*/ 	.word	0x05000009


	//   ....[27]....
        /*00c8*/ 	.word	0x05000009


	//   ....[28]....
        /*00cc*/ 	.word	0x05000009


	//   ....[29]....
        /*00d0*/ 	.word	0x05000009


	//   ....[30]....
        /*00d4*/ 	.word	0x05000009


	//   ....[31]....
        /*00d8*/ 	.word	0x05000009


	//   ....[32]....
        /*00dc*/ 	.word	0x05000009


	//   ....[33]....
        /*00e0*/ 	.word	0x05000009


	//----- nvinfo : EIATTR_COOP_GROUP_INSTR_OFFSETS
	.align		4
.L_247:
        /*00e4*/ 	.byte	0x04, 0x28
        /*00e6*/ 	.short	(.L_249 - .L_248)


	//   ....[0]....
.L_248:
        /*00e8*/ 	.word	0x00001090


	//   ....[1]....
        /*00ec*/ 	.word	0x000010b0


	//   ....[2]....
        /*00f0*/ 	.word	0x000010d0


	//   ....[3]....
        /*00f4*/ 	.word	0x000010f0


	//   ....[4]....
        /*00f8*/ 	.word	0x00001110


	//   ....[5]....
        /*00fc*/ 	.word	0x000011c0


	//   ....[6]....
        /*0100*/ 	.word	0x000011e0


	//   ....[7]....
        /*0104*/ 	.word	0x00001200


	//   ....[8]....
        /*0108*/ 	.word	0x00001220


	//   ....[9]....
        /*010c*/ 	.word	0x00001240


	//   ....[10]....
        /*0110*/ 	.word	0x00001360


	//   ....[11]....
        /*0114*/ 	.word	0x00001370


	//   ....[12]....
        /*0118*/ 	.word	0x00001590


	//   ....[13]....
        /*011c*/ 	.word	0x000015a0


	//   ....[14]....
        /*0120*/ 	.word	0x000015e0


	//   ....[15]....
        /*0124*/ 	.word	0x000015f0


	//   ....[16]....
        /*0128*/ 	.word	0x00001630


	//   ....[17]....
        /*012c*/ 	.word	0x00001640


	//   ....[18]....
        /*0130*/ 	.word	0x00001680


	//   ....[19]....
        /*0134*/ 	.word	0x00001690


	//   ....[20]....
        /*0138*/ 	.word	0x000016d0


	//   ....[21]....
        /*013c*/ 	.word	0x000016e0


	//   ....[22]....
        /*0140*/ 	.word	0x00001800


	//   ....[23]....
        /*0144*/ 	.word	0x00001890


	//   ....[24]....
        /*0148*/ 	.word	0x00001900


	//   ....[25]....
        /*014c*/ 	.word	0x00001970


	//   ....[26]....
        /*0150*/ 	.word	0x000019e0


	//   ....[27]....
        /*0154*/ 	.word	0x00001a70


	//   ....[28]....
        /*0158*/ 	.word	0x00001b00


	//   ....[29]....
        /*015c*/ 	.word	0x00001b70


	//   ....[30]....
        /*0160*/ 	.word	0x00001be0


	//   ....[31]....
        /*0164*/ 	.word	0x00001c50


	//   ....[32]....
        /*0168*/ 	.word	0x00001ce0


	//   ....[33]....
        /*016c*/ 	.word	0x00001d70


	//----- nvinfo : EIATTR_VRC_CTA_INIT_COUNT
	.align		4
.L_249:
        /*0170*/ 	.byte	0x02, 0x4a
	.zero		1
	.zero		1


	//----- nvinfo : EIATTR_EXIT_INSTR_OFFSETS
	.align		4
        /*0174*/ 	.byte	0x04, 0x1c
        /*0176*/ 	.short	(.L_251 - .L_250)


	//   ....[0]....
.L_250:
        /*0178*/ 	.word	0x00001480


	//   ....[1]....
        /*017c*/ 	.word	0x000016f0


	//   ....[2]....
        /*0180*/ 	.word	0x00001790


	//----- nvinfo : EIATTR_CRS_STACK_SIZE
	.align		4
.L_251:
        /*0184*/ 	.byte	0x04, 0x1e
        /*0186*/ 	.short	(.L_253 - .L_252)
.L_252:
        /*0188*/ 	.word	0x00000000


	//----- nvinfo : EIATTR_CBANK_PARAM_SIZE
	.align		4
.L_253:
        /*018c*/ 	.byte	0x03, 0x19
        /*018e*/ 	.short	0x0020


	//----- nvinfo : EIATTR_PARAM_CBANK
	.align		4
        /*0190*/ 	.byte	0x04, 0x0a
        /*0192*/ 	.short	(.L_255 - .L_254)
	.align		4
.L_254:
        /*0194*/ 	.word	index@(.nv.constant0._Z18ldg_lm_head_phase1PKfPK13__nv_bfloat16PfPi)
        /*0198*/ 	.short	0x0380
        /*019a*/ 	.short	0x0020


	//----- nvinfo : EIATTR_SW_WAR
	.align		4
.L_255:
        /*019c*/ 	.byte	0x04, 0x36
        /*019e*/ 	.short	(.L_257 - .L_256)
.L_256:
        /*01a0*/ 	.word	0x00000008
.L_257:


//--------------------- .nv.callgraph             --------------------------
	.section	.nv.callgraph,"",@"SHT_CUDA_CALLGRAPH"
	.align	4
	.sectionentsize	8
	.align		4
        /*0000*/ 	.word	0x00000000
	.align		4
        /*0004*/ 	.word	0xffffffff
	.align		4
        /*0008*/ 	.word	0x00000000
	.align		4
        /*000c*/ 	.word	0xfffffffe
	.align		4
        /*0010*/ 	.word	0x00000000
	.align		4
        /*0014*/ 	.word	0xfffffffd
	.align		4
        /*0018*/ 	.word	0x00000000
	.align		4
        /*001c*/ 	.word	0xfffffffc


//--------------------- .text._Z15ldg_update_stepPKiPiS1_S1_S1_ --------------------------
	.section	.text._Z15ldg_update_stepPKiPiS1_S1_S1_,"ax",@progbits
	.align	128
        .global         _Z15ldg_update_stepPKiPiS1_S1_S1_
        .type           _Z15ldg_update_stepPKiPiS1_S1_S1_,@function
        .size           _Z15ldg_update_stepPKiPiS1_S1_S1_,(.L_x_597 - _Z15ldg_update_stepPKiPiS1_S1_S1_)
        .other          _Z15ldg_update_stepPKiPiS1_S1_S1_,@"STO_CUDA_ENTRY STV_DEFAULT"
_Z15ldg_update_stepPKiPiS1_S1_S1_:
.text._Z15ldg_update_stepPKiPiS1_S1_S1_:
[----:B------:R-:W-:Y:S08]  /*0000*/  LDC R1, c[0x0][0x37c] ;  /* 0x0000df00ff017b82 */ /* 0x000ff00000000800 */
[----:B------:R-:W0:Y:S01]  /*0010*/  LDC.64 R2, c[0x0][0x380] ;  /* 0x0000e000ff027b82 */ /* 0x000e220000000a00 */
[----:B------:R-:W0:Y:S07]  /*0020*/  LDCU.64 UR4, c[0x0][0x358] ;  /* 0x00006b00ff0477ac */ /* 0x000e2e0008000a00 */
[----:B------:R-:W1:Y:S08]  /*0030*/  LDC.64 R4, c[0x0][0x3a0] ;  /* 0x0000e800ff047b82 */ /* 0x000e700000000a00 */
[----:B------:R-:W2:Y:S01]  /*0040*/  LDC.64 R6, c[0x0][0x388] ;  /* 0x0000e200ff067b82 */ /* 0x000ea20000000a00 */
[----:B0-----:R-:W2:Y:S07]  /*0050*/  LDG.E.CONSTANT R3, desc[UR4][R2.64] ;  /* 0x0000000402037981 */ /* 0x001eae000c1e9900 */
[----:B------:R-:W0:Y:S01]  /*0060*/  LDC.64 R8, c[0x0][0x390] ;  /* 0x0000e400ff087b82 */ /* 0x000e220000000a00 */
[----:B-1----:R-:W3:Y:S07]  /*0070*/  LDG.E R13, desc[UR4][R4.64] ;  /* 0x00000004040d7981 */ /* 0x002eee000c1e1900 */
[----:B------:R-:W3:Y:S01]  /*0080*/  LDC.64 R10, c[0x0][0x398] ;  /* 0x0000e600ff0a7b82 */ /* 0x000ee20000000a00 */
[----:B--2---:R-:W-:Y:S04]  /*0090*/  STG.E desc[UR4][R6.64], R3 ;  /* 0x0000000306007986 */ /* 0x004fe8000c101904 */
[----:B0-----:R-:W2:Y:S01]  /*00a0*/  LDG.E R0, desc[UR4][R8.64] ;  /* 0x0000000408007981 */ /* 0x001ea2000c1e1900 */
[C---:B---3--:R-:W-:Y:S01]  /*00b0*/  IMAD.WIDE R10, R13.reuse, 0x4, R10 ;  /* 0x000000040d0a7825 */ /* 0x048fe200078e020a */
[----:B------:R-:W-:-:S02]  /*00c0*/  IADD3 R13, PT, PT, R13, 0x1, RZ ;  /* 0x000000010d0d7810 */ /* 0x000fc40007ffe0ff */
[----:B--2---:R-:W-:-:S05]  /*00d0*/  IADD3 R15, PT, PT, R0, 0x1, RZ ;  /* 0x00000001000f7810 */ /* 0x004fca0007ffe0ff */
[----:B------:R-:W-:Y:S04]  /*00e0*/  STG.E desc[UR4][R8.64], R15 ;  /* 0x0000000f08007986 */ /* 0x000fe8000c101904 */
[----:B------:R-:W-:Y:S04]  /*00f0*/  STG.E desc[UR4][R10.64], R3 ;  /* 0x000000030a007986 */ /* 0x000fe8000c101904 */
[----:B------:R-:W-:Y:S01]  /*0100*/  STG.E desc[UR4][R4.64], R13 ;  /* 0x0000000d04007986 */ /* 0x000fe2000c101904 */
[----:B------:R-:W-:Y:S05]  /*0110*/  EXIT ;  /* 0x000000000000794d */ /* 0x000fea0003800000 */
.L_x_0:
[----:B------:R-:W-:-:S00]  /*0120*/  BRA `(.L_x_0) ;  /* 0xfffffffc00fc7947 */ /* 0x000fc0000383ffff */
[----:B------:R-:W-:-:S00]  /*0130*/  NOP ;  /* 0x0000000000007918 */ /* 0x000fc00000000000 */
        /* <DEDUP_REMOVED lines=12> */
.L_x_597:


//--------------------- .text._Z24ldg_decode_kernel_directPK13__nv_bfloat16PK15LDGLayerWeightsS1_S1_S1_PS_S5_S5_PfS6_S6_S6_S6_S6_S6_S6_PjS7_S7_S7_iiiif --------------------------
	.section	.text._Z24ldg_decode_kernel_directPK13__nv_bfloat16PK15LDGLayerWeightsS1_S1_S1_PS_S5_S5_PfS6_S6_S6_S6_S6_S6_S6_PjS7_S7_S7_iiiif,"ax",@progbits
	.align	128
        .global         _Z24ldg_decode_kernel_directPK13__nv_bfloat16PK15LDGLayerWeightsS1_S1_S1_PS_S5_S5_PfS6_S6_S6_S6_S6_S6_S6_PjS7_S7_S7_iiiif
        .type           _Z24ldg_decode_kernel_directPK13__nv_bfloat16PK15LDGLayerWeightsS1_S1_S1_PS_S5_S5_PfS6_S6_S6_S6_S6_S6_S6_PjS7_S7_S7_iiiif,@function
        .size           _Z24ldg_decode_kernel_directPK13__nv_bfloat16PK15LDGLayerWeightsS1_S1_S1_PS_S5_S5_PfS6_S6_S6_S6_S6_S6_S6_PjS7_S7_S7_iiiif,(.L_x_595 - _Z24ldg_decode_kernel_directPK13__nv_bfloat16PK15LDGLayerWeightsS1_S1_S1_PS_S5_S5_PfS6_S6_S6_S6_S6_S6_S6_PjS7_S7_S7_iiiif)
        .other          _Z24ldg_decode_kernel_directPK13__nv_bfloat16PK15LDGLayerWeightsS1_S1_S1_PS_S5_S5_PfS6_S6_S6_S6_S6_S6_S6_PjS7_S7_S7_iiiif,@"STO_CUDA_ENTRY STV_DEFAULT"
_Z24ldg_decode_kernel_directPK13__nv_bfloat16PK15LDGLayerWeightsS1_S1_S1_PS_S5_S5_PfS6_S6_S6_S6_S6_S6_S6_PjS7_S7_S7_iiiif:
.text._Z24ldg_decode_kernel_directPK13__nv_bfloat16PK15LDGLayerWeightsS1_S1_S1_PS_S5_S5_PfS6_S6_S6_S6_S6_S6_S6_PjS7_S7_S7_iiiif:
[----:B------:R-:W-:Y:S01]  /*0000*/  LDC R1, c[0x0][0x37c] ;  /* 0x0000df00ff017b82 */ /* 0x000fe20000000800 */
[----:B------:R-:W0:Y:S07]  /*0010*/  S2R R0, SR_CTAID.X ;  /* 0x0000000000007919 */ /* 0x000e2e0000002500 */
[----:B------:R-:W1:Y:S01]  /*0020*/  LDC R2, c[0x0][0x370] ;  /* 0x0000dc00ff027b82 */ /* 0x000e620000000800 */
[----:B------:R-:W2:Y:S01]  /*0030*/  LDCU.64 UR10, c[0x0][0x358] ;  /* 0x00006b00ff0a77ac */ /* 0x000ea20008000a00 */
[----:B------:R-:W-:Y:S01]  /*0040*/  BSSY.RECONVERGENT B0, `(.L_x_1) ;  /* 0x000000c000007945 */ /* 0x000fe20003800200 */
[----:B------:R-:W0:Y:S02]  /*0050*/  S2R R3, SR_TID.X ;  /* 0x0000000000037919 */ /* 0x000e240000002100 */
[----:B0-----:R-:W-:-:S13]  /*0060*/  LOP3.LUT P0, RZ, R0, R3, RZ, 0xfc, !PT ;  /* 0x0000000300ff7212 */ /* 0x001fda000780fcff */
[----:B-12---:R-:W-:Y:S05]  /*0070*/  @P0 BRA `(.L_x_2) ;  /* 0x0000000000200947 */ /* 0x006fea0003800000 */
[----:B------:R-:W0:Y:S08]  /*0080*/  LDC.64 R4, c[0x0][0x400] ;  /* 0x00010000ff047b82 */ /* 0x000e300000000a00 */
[----:B------:R-:W1:Y:S08]  /*0090*/  LDC.64 R6, c[0x0][0x408] ;  /* 0x00010200ff067b82 */ /* 0x000e700000000a00 */
[----:B------:R-:W2:Y:S08]  /*00a0*/  LDC.64 R8, c[0x0][0x410] ;  /* 0x00010400ff087b82 */ /* 0x000eb00000000a00 */
[----:B------:R-:W3:Y:S01]  /*00b0*/  LDC.64 R10, c[0x0][0x418] ;  /* 0x00010600ff0a7b82 */ /* 0x000ee20000000a00 */
[----:B0-----:R0:W-:Y:S04]  /*00c0*/  STG.E desc[UR10][R4.64], RZ ;  /* 0x000000ff04007986 */ /* 0x0011e8000c10190a */
[----:B-1----:R0:W-:Y:S04]  /*00d0*/  STG.E desc[UR10][R6.64], RZ ;  /* 0x000000ff06007986 */ /* 0x0021e8000c10190a */
[----:B--2---:R0:W5:Y:S04]  /*00e0*/  ATOMG.E.EXCH.STRONG.GPU PT, RZ, desc[UR10][R8.64], RZ ;  /* 0x800000ff08ff79a8 */ /* 0x004168000c1ef10a */
[----:B---3--:R0:W5:Y:S02]  /*00f0*/  ATOMG.E.EXCH.STRONG.GPU PT, RZ, desc[UR10][R10.64], RZ ;  /* 0x800000ff0aff79a8 */ /* 0x008164000c1ef10a */
.L_x_2:
[----:B------:R-:W-:Y:S05]  /*0100*/  BSYNC.RECONVERGENT B0 ;  /* 0x0000000000007941 */ /* 0x000fea0003800200 */
.L_x_1:
[----:B------:R-:W-:Y:S01]  /*0110*/  BAR.SYNC.DEFER_BLOCKING 0x0 ;  /* 0x0000000000007b1d */ /* 0x000fe20000010000 */
[----:B------:R-:W-:-:S13]  /*0120*/  ISETP.NE.AND P0, PT, R3, RZ, PT ;  /* 0x000000ff0300720c */ /* 0x000fda0003f05270 */
[----:B------:R-:W-:Y:S05]  /*0130*/  @P0 BRA `(.L_x_3) ;  /* 0x0000000000740947 */ /* 0x000fea0003800000 */
[----:B0-----:R-:W0:Y:S01]  /*0140*/  LDC.64 R4, c[0x0][0x400] ;  /* 0x00010000ff047b82 */ /* 0x001e220000000a00 */
[----:B------:R-:W-:Y:S01]  /*0150*/  HFMA2 R9, -RZ, RZ, 0, 5.9604644775390625e-08 ;  /* 0x00000001ff097431 */ /* 0x000fe200000001ff */
[----:B------:R-:W-:Y:S06]  /*0160*/  MEMBAR.ALL.GPU ;  /* 0x0000000000007992 */ /* 0x000fec000000a000 */
[----:B------:R-:W-:-:S00]  /*0170*/  ERRBAR ;  /* 0x00000000000079ab */ /* 0x000fc00000000000 */
[----:B------:R-:W-:Y:S06]  /*0180*/  CGAERRBAR ;  /* 0x00000000000075ab */ /* 0x000fec0000000000 */
[----:B012345:R-:W-:Y:S04]  /*0190*/  CCTL.IVALL ;  /* 0x00000000ff00798f */ /* 0x03ffe80002000000 */
[----:B0-----:R-:W2:Y:S01]  /*01a0*/  ATOMG.E.ADD.STRONG.GPU PT, R6, desc[UR10][R4.64], R9 ;  /* 0x80000009040679a8 */ /* 0x001ea200081ef10a */
[----:B------:R-:W-:Y:S01]  /*01b0*/  IADD3 R7, PT, PT, R2, -0x1, RZ ;  /* 0xffffffff02077810 */ /* 0x000fe20007ffe0ff */
[----:B------:R-:W-:Y:S03]  /*01c0*/  BSSY B0, `(.L_x_4) ;  /* 0x0000010000007945 */ /* 0x000fe60003800000 */
[----:B--2---:R-:W-:-:S13]  /*01d0*/  ISETP.NE.AND P1, PT, R6, R7, PT ;  /* 0x000000070600720c */ /* 0x004fda0003f25270 */
[----:B------:R-:W-:Y:S05]  /*01e0*/  @!P1 BRA `(.L_x_5) ;  /* 0x0000000000189947 */ /* 0x000fea0003800000 */
[----:B------:R-:W0:Y:S02]  /*01f0*/  LDC.64 R6, c[0x0][0x408] ;  /* 0x00010200ff067b82 */ /* 0x000e240000000a00 */
.L_x_6:
[----:B0-----:R-:W2:Y:S01]  /*0200*/  LDG.E.STRONG.SYS R4, desc[UR10][R6.64] ;  /* 0x0000000a06047981 */ /* 0x001ea2000c1f5900 */
[----:B------:R-:W-:Y:S05]  /*0210*/  YIELD ;  /* 0x0000000000007946 */ /* 0x000fea0003800000 */
[----:B--2---:R-:W-:-:S13]  /*0220*/  ISETP.NE.AND P1, PT, R4, RZ, PT ;  /* 0x000000ff0400720c */ /* 0x004fda0003f25270 */
[----:B------:R-:W-:Y:S05]  /*0230*/  @!P1 BRA `(.L_x_6) ;  /* 0xfffffffc00f09947 */ /* 0x000fea000383ffff */
[----:B------:R-:W-:Y:S05]  /*0240*/  BRA `(.L_x_7) ;  /* 0x00000000001c7947 */ /* 0x000fea0003800000 */
.L_x_5:
[----:B------:R0:W-:Y:S01]  /*0250*/  STG.E desc[UR10][R4.64], RZ ;  /* 0x000000ff04007986 */ /* 0x0001e2000c10190a */
[----:B------:R-:W1:Y:S01]  /*0260*/  LDC.64 R6, c[0x0][0x408] ;  /* 0x00010200ff067b82 */ /* 0x000e620000000a00 */
[----:B------:R-:W-:Y:S06]  /*0270*/  MEMBAR.ALL.GPU ;  /* 0x0000000000007992 */ /* 0x000fec000000a000 */
[----:B------:R-:W-:-:S00]  /*0280*/  ERRBAR ;  /* 0x00000000000079ab */ /* 0x000fc00000000000 */
[----:B------:R-:W-:Y:S06]  /*0290*/  CGAERRBAR ;  /* 0x00000000000075ab */ /* 0x000fec0000000000 */
[----:B012345:R-:W-:Y:S04]  /*02a0*/  CCTL.IVALL ;  /* 0x00000000ff00798f */ /* 0x03ffe80002000000 */
[----:B-1----:R0:W5:Y:S02]  /*02b0*/  ATOMG.E.ADD.STRONG.GPU PT, RZ, desc[UR10][R6.64], R9 ;  /* 0x8000000906ff79a8 */ /* 0x00216400081ef10a */
.L_x_7:
[----:B------:R-:W-:Y:S05]  /*02c0*/  BSYNC B0 ;  /* 0x0000000000007941 */ /* 0x000fea0003800000 */
.L_x_4:
[----:B------:R-:W-:Y:S06]  /*02d0*/  MEMBAR.ALL.GPU ;  /* 0x0000000000007992 */ /* 0x000fec000000a000 */
[----:B------:R-:W-:-:S00]  /*02e0*/  ERRBAR ;  /* 0x00000000000079ab */ /* 0x000fc00000000000 */
[----:B------:R-:W-:Y:S06]  /*02f0*/  CGAERRBAR ;  /* 0x00000000000075ab */ /* 0x000fec0000000000 */
[----:B012345:R-:W-:Y:S01]  /*0300*/  CCTL.IVALL ;  /* 0x00000000ff00798f */ /* 0x03ffe20002000000 */
.L_x_3:
[----:B------:R-:W-:Y:S05]  /*0310*/  WARPSYNC.ALL ;  /* 0x0000000000007948 */ /* 0x000fea0003800000 */
[----:B------:R-:W1:Y:S02]  /*0320*/  LDCU UR4, c[0x0][0x420] ;  /* 0x00008400ff0477ac */ /* 0x000e640008000800 */
[----:B-1----:R-:W-:Y:S01]  /*0330*/  UISETP.GE.AND UP0, UPT, UR4, 0x1, UPT ;  /* 0x000000010400788c */ /* 0x002fe2000bf06270 */
[----:B------:R-:W-:Y:S08]  /*0340*/  BAR.SYNC.DEFER_BLOCKING 0x0 ;  /* 0x0000000000007b1d */ /* 0x000ff00000010000 */
[----:B------:R-:W-:Y:S05]  /*0350*/  BRA.U !UP0, `(.L_x_8) ;  /* 0x0000008108587547 */ /* 0x000fea000b800000 */
[----:B------:R-:W1:Y:S01]  /*0360*/  LDC.64 R16, c[0x0][0x428] ;  /* 0x00010a00ff107b82 */ /* 0x000e620000000a00 */
[----:B------:R-:W2:Y:S01]  /*0370*/  LDCU.64 UR4, c[0x0][0x398] ;  /* 0x00007300ff0477ac */ /* 0x000ea20008000a00 */
[----:B0-----:R-:W-:Y:S01]  /*0380*/  SHF.R.U32.HI R4, RZ, 0x5, R3 ;  /* 0x00000005ff047819 */ /* 0x001fe20000011603 */
[----:B------:R-:W-:Y:S01]  /*0390*/  IMAD.MOV.U32 R14, RZ, RZ, 0x1 ;  /* 0x00000001ff0e7424 */ /* 0x000fe200078e00ff */
[----:B------:R-:W-:Y:S01]  /*03a0*/  LOP3.LUT R19, R19, 0xfffffdff, RZ, 0xc0, !PT ;  /* 0xfffffdff13137812 */ /* 0x000fe200078ec0ff */
[----:B------:R-:W0:Y:S01]  /*03b0*/  LDCU.64 UR8, c[0x0][0x3a0] ;  /* 0x00007400ff0877ac */ /* 0x000e220008000a00 */
[----:B------:R-:W-:Y:S01]  /*03c0*/  SHF.L.U32 R11, R0, 0x7, RZ ;  /* 0x00000007000b7819 */ /* 0x000fe200000006ff */
[----:B------:R-:W-:Y:S01]  /*03d0*/  IMAD.SHL.U32 R9, R4, 0x80, RZ ;  /* 0x0000008004097824 */ /* 0x000fe200078e00ff */
[----:B------:R-:W3:Y:S01]  /*03e0*/  LDC R21, c[0x0][0x424] ;  /* 0x00010900ff157b82 */ /* 0x000ee20000000800 */
[----:B------:R-:W-:-:S07]  /*03f0*/  IADD3 R12, PT, PT, R0, -0x10, RZ ;  /* 0xfffffff0000c7810 */ /* 0x000fce0007ffe0ff */
[----:B------:R-:W4:Y:S01]  /*0400*/  LDC.64 R80, c[0x0][0x3d8] ;  /* 0x0000f600ff507b82 */ /* 0x000f220000000a00 */
[----:B-1----:R-:W-:-:S07]  /*0410*/  IMAD.SHL.U32 R5, R17, 0x80, RZ ;  /* 0x0000008011057824 */ /* 0x002fce00078e00ff */
[----:B------:R-:W1:Y:S01]  /*0420*/  LDC.64 R72, c[0x0][0x3d0] ;  /* 0x0000f400ff487b82 */ /* 0x000e620000000a00 */
[----:B------:R-:W-:Y:S01]  /*0430*/  SHF.L.U32 R13, R16, 0xa, RZ ;  /* 0x0000000a100d7819 */ /* 0x000fe200000006ff */
[----:B------:R-:W-:Y:S01]  /*0440*/  IMAD R7, R4, R5, RZ ;  /* 0x0000000504077224 */ /* 0x000fe200078e02ff */
[----:B------:R-:W-:Y:S02]  /*0450*/  SHF.L.U32 R16, R3, 0x3, RZ ;  /* 0x0000000303107819 */ /* 0x000fe400000006ff */
[----:B---3--:R-:W-:-:S03]  /*0460*/  SHF.L.U32 R8, R21, 0x7, RZ ;  /* 0x0000000715087819 */ /* 0x008fc600000006ff */
[----:B------:R-:W3:Y:S01]  /*0470*/  LDC.64 R70, c[0x0][0x380] ;  /* 0x0000e000ff467b82 */ /* 0x000ee20000000a00 */
[----:B------:R-:W-:Y:S02]  /*0480*/  LOP3.LUT R16, R16, 0xf8, RZ, 0xc0, !PT ;  /* 0x000000f810107812 */ /* 0x000fe400078ec0ff */
[C---:B------:R-:W-:Y:S02]  /*0490*/  LOP3.LUT R15, R8.reuse, 0x1f, R3, 0xf8, !PT ;  /* 0x0000001f080f7812 */ /* 0x040fe400078ef803 */
[----:B------:R-:W-:Y:S02]  /*04a0*/  SHF.R.S32.HI R10, RZ, 0x1f, R8 ;  /* 0x0000001fff0a7819 */ /* 0x000fe40000011408 */
[----:B------:R-:W-:Y:S01]  /*04b0*/  IADD3 R6, P1, PT, R8, R7, RZ ;  /* 0x0000000708067210 */ /* 0x000fe20007f3e0ff */
[----:B------:R-:W3:Y:S01]  /*04c0*/  LDC.64 R82, c[0x0][0x3c8] ;  /* 0x0000f200ff527b82 */ /* 0x000ee20000000a00 */
[----:B------:R-:W-:Y:S01]  /*04d0*/  SHF.L.U32 R74, R15, 0x1, RZ ;  /* 0x000000010f4a7819 */ /* 0x000fe200000006ff */
[----:B----4-:R-:W-:Y:S01]  /*04e0*/  IMAD.WIDE.U32 R80, R9, 0x4, R80 ;  /* 0x0000000409507825 */ /* 0x010fe200078e0050 */
[----:B------:R-:W-:-:S02]  /*04f0*/  LEA.HI.X.SX32 R7, R7, R10, 0x1, P1 ;  /* 0x0000000a07077211 */ /* 0x000fc400008f0eff */
[C---:B--2---:R-:W-:Y:S01]  /*0500*/  IADD3 R76, P1, PT, R74.reuse, UR4, RZ ;  /* 0x000000044a4c7c10 */ /* 0x044fe2000ff3e0ff */
[----:B------:R-:W-:Y:S01]  /*0510*/  UMOV UR4, 0x400 ;  /* 0x0000040000047882 */ /* 0x000fe20000000000 */
[----:B------:R-:W-:Y:S01]  /*0520*/  SHF.L.U64.HI R10, R15, 0x1, R10 ;  /* 0x000000010f0a7819 */ /* 0x000fe2000001020a */
[----:B------:R-:W2:Y:S01]  /*0530*/  LDC.64 R78, c[0x0][0x3c0] ;  /* 0x0000f000ff4e7b82 */ /* 0x000ea20000000a00 */
[----:B0-----:R-:W-:Y:S01]  /*0540*/  IADD3 R74, P2, PT, R74, UR8, RZ ;  /* 0x000000084a4a7c10 */ /* 0x001fe2000ff5e0ff */
[----:B------:R-:W-:Y:S01]  /*0550*/  HFMA2 R15, -RZ, RZ, 0, 0 ;  /* 0x00000000ff0f7431 */ /* 0x000fe200000001ff */
[C---:B------:R-:W-:Y:S01]  /*0560*/  IADD3.X R77, PT, PT, R10.reuse, UR5, RZ, P1, !PT ;  /* 0x000000050a4d7c10 */ /* 0x040fe20008ffe4ff */
[----:B------:R-:W-:Y:S01]  /*0570*/  UIADD3 UR5, UPT, UPT, UR4, 0x40, URZ ;  /* 0x0000004004057890 */ /* 0x000fe2000fffe0ff */
[----:B------:R-:W-:Y:S01]  /*0580*/  IADD3.X R75, PT, PT, R10, UR9, RZ, P2, !PT ;  /* 0x000000090a4b7c10 */ /* 0x000fe200097fe4ff */
[----:B-1----:R-:W-:Y:S01]  /*0590*/  IMAD.WIDE.U32 R72, R11, 0x4, R72 ;  /* 0x000000040b487825 */ /* 0x002fe200078e0048 */
[C---:B------:R-:W-:Y:S01]  /*05a0*/  ISETP.GT.U32.AND P2, PT, R0.reuse, 0xf, P0 ;  /* 0x0000000f0000780c */ /* 0x040fe20000744070 */
[----:B------:R-:W0:Y:S01]  /*05b0*/  S2UR UR6, SR_CgaCtaId ;  /* 0x00000000000679c3 */ /* 0x000e220000008800 */
[----:B------:R-:W-:Y:S01]  /*05c0*/  ISETP.GE.U32.AND P1, PT, R3, 0x100, PT ;  /* 0x000001000300780c */ /* 0x000fe20003f26070 */
[----:B---3--:R-:W-:Y:S01]  /*05d0*/  IMAD.WIDE R70, R13, 0x2, R70 ;  /* 0x000000020d467825 */ /* 0x008fe200078e0246 */
[----:B------:R-:W-:Y:S01]  /*05e0*/  ISETP.GE.U32.AND P0, PT, R3, 0x20, PT ;  /* 0x000000200300780c */ /* 0x000fe20003f06070 */
[----:B------:R-:W-:Y:S01]  /*05f0*/  UIADD3 UR4, UPT, UPT, UR4, 0x5100, URZ ;  /* 0x0000510004047890 */ /* 0x000fe2000fffe0ff */
[C---:B------:R-:W-:Y:S01]  /*0600*/  ISETP.EQ.AND P1, PT, R0.reuse, RZ, !P1 ;  /* 0x000000ff0000720c */ /* 0x040fe20004f22270 */
[----:B------:R-:W-:Y:S01]  /*0610*/  IMAD.SHL.U32 R8, R17, 0x400, RZ ;  /* 0x0000040011087824 */ /* 0x000fe200078e00ff */
[----:B------:R-:W-:Y:S01]  /*0620*/  ISETP.LT.U32.AND P0, PT, R0, 0x10, !P0 ;  /* 0x000000100000780c */ /* 0x000fe20004701070 */
[----:B------:R-:W-:Y:S01]  /*0630*/  VIADD R11, R2, 0xffffffff ;  /* 0xffffffff020b7836 */ /* 0x000fe20000000000 */
[C---:B------:R-:W-:Y:S01]  /*0640*/  SHF.L.U32 R10, R3.reuse, 0x2, RZ ;  /* 0x00000002030a7819 */ /* 0x040fe200000006ff */
[C---:B------:R-:W-:Y:S01]  /*0650*/  IMAD.WIDE.U32 R82, R3.reuse, 0x4, R82 ;  /* 0x0000000403527825 */ /* 0x040fe200078e0052 */
[----:B------:R-:W-:-:S02]  /*0660*/  LOP3.LUT R9, R3, 0x1f, RZ, 0xc0, !PT ;  /* 0x0000001f03097812 */ /* 0x000fc400078ec0ff */
[----:B------:R-:W-:Y:S02]  /*0670*/  @P2 LOP3.LUT R19, R19, 0x200, RZ, 0xfc, !PT ;  /* 0x0000020013132812 */ /* 0x000fe400078efcff */
[C---:B------:R-:W-:Y:S01]  /*0680*/  IADD3 R13, PT, PT, R3.reuse, -0x1, RZ ;  /* 0xffffffff030d7810 */ /* 0x040fe20007ffe0ff */
[----:B--2---:R-:W-:Y:S01]  /*0690*/  IMAD.WIDE.U32 R78, R3, 0x4, R78 ;  /* 0x00000004034e7825 */ /* 0x004fe200078e004e */
[----:B------:R-:W-:Y:S02]  /*06a0*/  LOP3.LUT R19, R19, 0xfffff7ff, RZ, 0xc0, !PT ;  /* 0xfffff7ff13137812 */ /* 0x000fe400078ec0ff */
[----:B------:R-:W-:Y:S02]  /*06b0*/  LOP3.LUT R17, R10, 0x7c, RZ, 0xc0, !PT ;  /* 0x0000007c0a117812 */ /* 0x000fe400078ec0ff */
[----:B------:R-:W-:Y:S02]  /*06c0*/  @P1 LOP3.LUT R19, R19, 0x800, RZ, 0xfc, !PT ;  /* 0x0000080013131812 */ /* 0x000fe400078efcff */
[----:B------:R-:W-:Y:S01]  /*06d0*/  IADD3 R18, PT, PT, -R4, R21, RZ ;  /* 0x0000001504127210 */ /* 0x000fe20007ffe1ff */
[----:B0-----:R-:W-:Y:S01]  /*06e0*/  ULEA UR5, UR6, UR5, 0x18 ;  /* 0x0000000506057291 */ /* 0x001fe2000f8ec0ff */
[----:B------:R-:W-:Y:S01]  /*06f0*/  LOP3.LUT R19, R19, 0xfffffbff, RZ, 0xc0, !PT ;  /* 0xfffffbff13137812 */ /* 0x000fe200078ec0ff */
[----:B------:R-:W-:-:S03]  /*0700*/  ULEA UR4, UR6, UR4, 0x18 ;  /* 0x0000000406047291 */ /* 0x000fc6000f8ec0ff */
[----:B------:R-:W-:-:S09]  /*0710*/  @P0 LOP3.LUT R19, R19, 0x400, RZ, 0xfc, !PT ;  /* 0x0000040013130812 */ /* 0x000fd200078efcff */
.L_x_135:
[----:B0-2---:R-:W0:Y:S01]  /*0720*/  LDC.64 R20, c[0x0][0x3b8] ;  /* 0x0000ee00ff147b82 */ /* 0x005e220000000a00 */
[----:B------:R-:W-:Y:S02]  /*0730*/  ISETP.NE.AND P0, PT, R15, RZ, PT ;  /* 0x000000ff0f00720c */ /* 0x000fe40003f05270 */
[----:B------:R-:W-:-:S05]  /*0740*/  ISETP.GT.U32.AND P1, PT, R3, 0x1ff, PT ;  /* 0x000001ff0300780c */ /* 0x000fca0003f24070 */
[----:B-1----:R-:W1:Y:S01]  /*0750*/  LDC.64 R58, c[0x0][0x388] ;  /* 0x0000e200ff3a7b82 */ /* 0x002e620000000a00 */
[----:B0-----:R-:W-:Y:S02]  /*0760*/  SEL R20, R70, R20, !P0 ;  /* 0x0000001446147207 */ /* 0x001fe40004000000 */
[----:B------:R-:W-:-:S03]  /*0770*/  SEL R21, R71, R21, !P0 ;  /* 0x0000001547157207 */ /* 0x000fc60004000000 */
[----:B---3--:R-:W-:-:S05]  /*0780*/  IMAD.WIDE.U32 R24, R3, 0x2, R20 ;  /* 0x0000000203187825 */ /* 0x008fca00078e0014 */
[----:B------:R-:W2:Y:S04]  /*0790*/  @!P1 LDG.E.U16.CONSTANT R20, desc[UR10][R24.64+0x400] ;  /* 0x0004000a18149981 */ /* 0x000ea8000c1e9500 */
[----:B------:R-:W3:Y:S01]  /*07a0*/  LDG.E.U16.CONSTANT R21, desc[UR10][R24.64] ;  /* 0x0000000a18157981 */ /* 0x000ee2000c1e9500 */
[----:B-1----:R-:W-:-:S05]  /*07b0*/  IMAD.WIDE.U32 R58, R15, 0x58, R58 ;  /* 0x000000580f3a7825 */ /* 0x002fca00078e003a */
[----:B-----5:R0:W5:Y:S04]  /*07c0*/  LDG.E.64.CONSTANT R22, desc[UR10][R58.64] ;  /* 0x0000000a3a167981 */ /* 0x020168000c1e9b00 */
[----:B------:R0:W5:Y:S04]  /*07d0*/  LDG.E.64.CONSTANT R62, desc[UR10][R58.64+0x8] ;  /* 0x0000080a3a3e7981 */ /* 0x000168000c1e9b00 */
[----:B------:R0:W5:Y:S04]  /*07e0*/  LDG.E.64.CONSTANT R60, desc[UR10][R58.64+0x10] ;  /* 0x0000100a3a3c7981 */ /* 0x000168000c1e9b00 */
[----:B------:R0:W5:Y:S01]  /*07f0*/  LDG.E.64.CONSTANT R56, desc[UR10][R58.64+0x18] ;  /* 0x0000180a3a387981 */ /* 0x000162000c1e9b00 */
[----:B------:R-:W-:-:S02]  /*0800*/  ISETP.NE.AND P0, PT, R0, RZ, PT ;  /* 0x000000ff0000720c */ /* 0x000fc40003f05270 */
[----:B--2---:R-:W-:-:S05]  /*0810*/  @!P1 SHF.L.U32 R27, R20, 0x10, RZ ;  /* 0x00000010141b9819 */ /* 0x004fca00000006ff */
[----:B------:R0:W-:Y:S01]  /*0820*/  @!P1 STS [R10+UR5+0x800], R27 ;  /* 0x0008001b0a009988 */ /* 0x0001e20008000805 */
[----:B---3--:R-:W-:-:S04]  /*0830*/  IMAD.U32 R21, R21, 0x10000, RZ ;  /* 0x0001000015157824 */ /* 0x008fc800078e00ff */
[----:B------:R-:W-:-:S05]  /*0840*/  FFMA R26, R21, R21, RZ ;  /* 0x00000015151a7223 */ /* 0x000fca00000000ff */
[----:B------:R-:W-:Y:S01]  /*0850*/  MOV R20, R26 ;  /* 0x0000001a00147202 */ /* 0x000fe20000000f00 */
[----:B------:R-:W-:Y:S01]  /*0860*/  @!P1 FFMA R20, R27, R27, R26 ;  /* 0x0000001b1b149223 */ /* 0x000fe2000000001a */
[----:B0-----:R-:W-:Y:S06]  /*0870*/  @P0 BRA `(.L_x_9) ;  /* 0x00000000000c0947 */ /* 0x001fec0003800000 */
[----:B------:R-:W0:Y:S04]  /*0880*/  @!P1 LDS R25, [R10+UR5+0x800] ;  /* 0x000800050a199984 */ /* 0x000e280008000800 */
[----:B------:R1:W-:Y:S04]  /*0890*/  STG.E desc[UR10][R82.64], R21 ;  /* 0x0000001552007986 */ /* 0x0003e8000c10190a */
[----:B0-----:R1:W-:Y:S02]  /*08a0*/  @!P1 STG.E desc[UR10][R82.64+0x800], R25 ;  /* 0x0008001952009986 */ /* 0x0013e4000c10190a */
.L_x_9:
[----:B-1----:R-:W0:Y:S01]  /*08b0*/  SHFL.DOWN PT, R25, R20, 0x10, 0x1f ;  /* 0x0a001f0014197f89 */ /* 0x002e2200000e0000 */
[----:B------:R-:W-:Y:S01]  /*08c0*/  ISETP.NE.AND P2, PT, R9, RZ, PT ;  /* 0x000000ff0900720c */ /* 0x000fe20003f45270 */
[----:B------:R-:W-:Y:S01]  /*08d0*/  IMAD R66, R8, R15, RZ ;  /* 0x0000000f08427224 */ /* 0x000fe200078e02ff */
[----:B------:R-:W-:Y:S01]  /*08e0*/  ISETP.GT.U32.AND P0, PT, R3, 0x1f, PT ;  /* 0x0000001f0300780c */ /* 0x000fe20003f04070 */
[----:B------:R-:W-:Y:S03]  /*08f0*/  STS [R10+UR5], R21 ;  /* 0x000000150a007988 */ /* 0x000fe60008000805 */
[----:B------:R-:W-:-:S07]  /*0900*/  SHF.R.S32.HI R68, RZ, 0x1f, R66 ;  /* 0x0000001fff447819 */ /* 0x000fce0000011442 */
[----:B------:R-:W1:Y:S01]  /*0910*/  @!P2 S2R R31, SR_CgaCtaId ;  /* 0x00000000001fa919 */ /* 0x000e620000008800 */
[----:B0-----:R-:W-:Y:S01]  /*0920*/  FADD R25, R25, R20 ;  /* 0x0000001419197221 */ /* 0x001fe20000000000 */
[----:B------:R-:W-:-:S04]  /*0930*/  @!P2 MOV R20, 0x400 ;  /* 0x000004000014a802 */ /* 0x000fc80000000f00 */
[----:B------:R-:W0:Y:S01]  /*0940*/  SHFL.DOWN PT, R24, R25, 0x8, 0x1f ;  /* 0x09001f0019187f89 */ /* 0x000e2200000e0000 */
[----:B------:R-:W-:Y:S02]  /*0950*/  @!P2 VIADD R20, R20, 0x1040 ;  /* 0x000010401414a836 */ /* 0x000fe40000000000 */
[----:B0-----:R-:W-:-:S03]  /*0960*/  FADD R24, R25, R24 ;  /* 0x0000001819187221 */ /* 0x001fc60000000000 */
[----:B-1----:R-:W-:Y:S02]  /*0970*/  @!P2 LEA R25, R31, R20, 0x18 ;  /* 0x000000141f19a211 */ /* 0x002fe400078ec0ff */
[----:B------:R-:W0:Y:S02]  /*0980*/  SHFL.DOWN PT, R27, R24, 0x4, 0x1f ;  /* 0x08801f00181b7f89 */ /* 0x000e2400000e0000 */
[----:B------:R-:W-:Y:S01]  /*0990*/  @!P2 LEA R25, R4, R25, 0x2 ;  /* 0x000000190419a211 */ /* 0x000fe200078e10ff */
[----:B0-----:R-:W-:-:S05]  /*09a0*/  FADD R27, R24, R27 ;  /* 0x0000001b181b7221 */ /* 0x001fca0000000000 */
[----:B------:R-:W0:Y:S02]  /*09b0*/  SHFL.DOWN PT, R26, R27, 0x2, 0x1f ;  /* 0x08401f001b1a7f89 */ /* 0x000e2400000e0000 */
[----:B0-----:R-:W-:-:S05]  /*09c0*/  FADD R26, R27, R26 ;  /* 0x0000001a1b1a7221 */ /* 0x001fca0000000000 */
[----:B------:R-:W0:Y:S02]  /*09d0*/  SHFL.DOWN PT, R29, R26, 0x1, 0x1f ;  /* 0x08201f001a1d7f89 */ /* 0x000e2400000e0000 */
[----:B0-----:R-:W-:-:S05]  /*09e0*/  FADD R20, R26, R29 ;  /* 0x0000001d1a147221 */ /* 0x001fca0000000000 */
[----:B------:R0:W-:Y:S01]  /*09f0*/  @!P2 STS [R25], R20 ;  /* 0x000000141900a388 */ /* 0x0001e20000000800 */
[----:B------:R-:W-:Y:S06]  /*0a00*/  BAR.SYNC.DEFER_BLOCKING 0x0 ;  /* 0x0000000000007b1d */ /* 0x000fec0000010000 */
[----:B------:R-:W-:Y:S05]  /*0a10*/  @P0 BRA `(.L_x_10) ;  /* 0x00000000007c0947 */ /* 0x000fea0003800000 */
[----:B------:R-:W-:Y:S01]  /*0a20*/  ISETP.GT.U32.AND P0, PT, R9, 0xf, PT ;  /* 0x0000000f0900780c */ /* 0x000fe20003f04070 */
[----:B------:R-:W-:Y:S01]  /*0a30*/  IMAD.MOV.U32 R49, RZ, RZ, RZ ;  /* 0x000000ffff317224 */ /* 0x000fe200078e00ff */
[----:B------:R-:W-:-:S11]  /*0a40*/  UMOV UR6, 0xffffffff ;  /* 0xffffffff00067882 */ /* 0x000fd60000000000 */
[----:B------:R-:W1:Y:S01]  /*0a50*/  @!P0 S2R R21, SR_CgaCtaId ;  /* 0x0000000000158919 */ /* 0x000e620000008800 */
[----:B0-----:R-:W-:-:S04]  /*0a60*/  @!P0 MOV R20, 0x400 ;  /* 0x0000040000148802 */ /* 0x001fc80000000f00 */
[----:B------:R-:W-:-:S04]  /*0a70*/  @!P0 IADD3 R20, PT, PT, R20, 0x1040, RZ ;  /* 0x0000104014148810 */ /* 0x000fc80007ffe0ff */
[----:B-1----:R-:W-:-:S04]  /*0a80*/  @!P0 LEA R20, R21, R20, 0x18 ;  /* 0x0000001415148211 */ /* 0x002fc800078ec0ff */
[----:B------:R-:W-:-:S05]  /*0a90*/  @!P0 LEA R20, R9, R20, 0x2 ;  /* 0x0000001409148211 */ /* 0x000fca00078e10ff */
[----:B------:R0:W1:Y:S01]  /*0aa0*/  @!P0 LDS R49, [R20] ;  /* 0x0000000014318984 */ /* 0x0000620000000800 */
[----:B------:R-:W-:Y:S05]  /*0ab0*/  BRA.DIV UR6, `(.L_x_11) ;  /* 0x0000007e06e87947 */ /* 0x000fea000b800000 */
[----:B-1----:R-:W0:Y:S02]  /*0ac0*/  SHFL.DOWN PT, R31, R49, 0x10, 0x1f ;  /* 0x0a001f00311f7f89 */ /* 0x002e2400000e0000 */
[----:B0-----:R-:W-:-:S05]  /*0ad0*/  FADD R20, R31, R49 ;  /* 0x000000311f147221 */ /* 0x001fca0000000000 */
[----:B------:R-:W0:Y:S02]  /*0ae0*/  SHFL.DOWN PT, R31, R20, 0x8, 0x1f ;  /* 0x09001f00141f7f89 */ /* 0x000e2400000e0000 */
[----:B0-----:R-:W-:-:S05]  /*0af0*/  FADD R21, R20, R31 ;  /* 0x0000001f14157221 */ /* 0x001fca0000000000 */
[----:B------:R-:W0:Y:S02]  /*0b00*/  SHFL.DOWN PT, R31, R21, 0x4, 0x1f ;  /* 0x08801f00151f7f89 */ /* 0x000e2400000e0000 */
[----:B0-----:R-:W-:-:S05]  /*0b10*/  FADD R26, R21, R31 ;  /* 0x0000001f151a7221 */ /* 0x001fca0000000000 */
[----:B------:R-:W0:Y:S02]  /*0b20*/  SHFL.DOWN PT, R31, R26, 0x2, 0x1f ;  /* 0x08401f001a1f7f89 */ /* 0x000e2400000e0000 */
[----:B0-----:R-:W-:-:S05]  /*0b30*/  FADD R27, R26, R31 ;  /* 0x0000001f1a1b7221 */ /* 0x001fca0000000000 */
[----:B------:R0:W1:Y:S02]  /*0b40*/  SHFL.DOWN PT, R31, R27, 0x1, 0x1f ;  /* 0x08201f001b1f7f89 */ /* 0x00006400000e0000 */
.L_x_143:
[----:B-1----:R-:W-:Y:S01]  /*0b50*/  FADD R31, R27, R31 ;  /* 0x0000001f1b1f7221 */ /* 0x002fe20000000000 */
[----:B------:R-:W-:Y:S06]  /*0b60*/  @P2 BRA `(.L_x_10) ;  /* 0x0000000000282947 */ /* 0x000fec0003800000 */
[----:B------:R-:W-:Y:S01]  /*0b70*/  HFMA2 R20, -RZ, RZ, 0.8125, 0 ;  /* 0x3a800000ff147431 */ /* 0x000fe200000001ff */
[----:B------:R-:W1:Y:S01]  /*0b80*/  S2UR UR7, SR_CgaCtaId ;  /* 0x00000000000779c3 */ /* 0x000e620000008800 */
[----:B------:R-:W-:-:S03]  /*0b90*/  UMOV UR6, 0x400 ;  /* 0x0000040000067882 */ /* 0x000fc60000000000 */
[----:B------:R-:W-:-:S05]  /*0ba0*/  FFMA R20, R31, R20, 9.9999999747524270788e-07 ;  /* 0x358637bd1f147423 */ /* 0x000fca0000000014 */
[----:B------:R-:W-:Y:S01]  /*0bb0*/  FSETP.GEU.AND P0, PT, |R20|, 1.175494350822287508e-38, PT ;  /* 0x008000001400780b */ /* 0x000fe20003f0e200 */
[----:B-1----:R-:W-:-:S12]  /*0bc0*/  ULEA UR6, UR7, UR6, 0x18 ;  /* 0x0000000607067291 */ /* 0x002fd8000f8ec0ff */
[----:B------:R-:W-:-:S04]  /*0bd0*/  @!P0 FMUL R20, R20, 16777216 ;  /* 0x4b80000014148820 */ /* 0x000fc80000400000 */
[----:B------:R-:W1:Y:S02]  /*0be0*/  MUFU.RSQ R21, R20 ;  /* 0x0000001400157308 */ /* 0x000e640000001400 */
[----:B-1----:R-:W-:-:S05]  /*0bf0*/  @!P0 FMUL R21, R21, 4096 ;  /* 0x4580000015158820 */ /* 0x002fca0000400000 */
[----:B------:R1:W-:Y:S02]  /*0c00*/  STS [UR6+0x1040], R21 ;  /* 0x00104015ff007988 */ /* 0x0003e40008000806 */
.L_x_10:
[----:B------:R-:W-:Y:S05]  /*0c10*/  WARPSYNC.ALL ;  /* 0x0000000000007948 */ /* 0x000fea0003800000 */
[----:B-----5:R-:W-:Y:S01]  /*0c20*/  IMAD.WIDE.U32 R22, R3, 0x2, R22 ;  /* 0x0000000203167825 */ /* 0x020fe200078e0016 */
[----:B------:R-:W2:Y:S01]  /*0c30*/  I2F.U32.RP R26, R2 ;  /* 0x00000002001a7306 */ /* 0x000ea20000209000 */
[----:B------:R-:W3:Y:S08]  /*0c40*/  S2UR UR7, SR_CgaCtaId ;  /* 0x00000000000779c3 */ /* 0x000ef00000008800 */
[----:B------:R-:W-:Y:S06]  /*0c50*/  BAR.SYNC.DEFER_BLOCKING 0x0 ;  /* 0x0000000000007b1d */ /* 0x000fec0000010000 */
[----:B0-----:R-:W4:Y:S04]  /*0c60*/  @!P1 LDG.E.U16.CONSTANT R25, desc[UR10][R22.64+0x400] ;  /* 0x0004000a16199981 */ /* 0x001f28000c1e9500 */
[----:B------:R0:W4:Y:S01]  /*0c70*/  LDG.E.U16.CONSTANT R24, desc[UR10][R22.64] ;  /* 0x0000000a16187981 */ /* 0x000122000c1e9500 */
[----:B--2---:R-:W2:Y:S01]  /*0c80*/  MUFU.RCP R26, R26 ;  /* 0x0000001a001a7308 */ /* 0x004ea20000001000 */
[----:B------:R-:W-:-:S02]  /*0c90*/  UMOV UR6, 0x400 ;  /* 0x0000040000067882 */ /* 0x000fc40000000000 */
[----:B0-----:R-:W-:Y:S01]  /*0ca0*/  @!P1 LDS R23, [R10+UR5+0x800] ;  /* 0x000800050a179984 */ /* 0x001fe20008000800 */
[----:B--2---:R-:W-:-:S04]  /*0cb0*/  VIADD R20, R26, 0xffffffe ;  /* 0x0ffffffe1a147836 */ /* 0x004fc80000000000 */
[----:B-1----:R0:W1:Y:S01]  /*0cc0*/  F2I.FTZ.U32.TRUNC.NTZ R21, R20 ;  /* 0x0000001400157305 */ /* 0x002062000021f000 */
[----:B---3--:R-:W-:Y:S01]  /*0cd0*/  ULEA UR6, UR7, UR6, 0x18 ;  /* 0x0000000607067291 */ /* 0x008fe2000f8ec0ff */
[----:B0-----:R-:W-:Y:S02]  /*0ce0*/  MOV R20, RZ ;  /* 0x000000ff00147202 */ /* 0x001fe40000000f00 */
[----:B-1----:R-:W-:-:S05]  /*0cf0*/  IADD3 R27, PT, PT, RZ, -R21, RZ ;  /* 0x80000015ff1b7210 */ /* 0x002fca0007ffe0ff */
[----:B------:R-:W-:-:S04]  /*0d00*/  IMAD R27, R27, R2, RZ ;  /* 0x000000021b1b7224 */ /* 0x000fc800078e02ff */
[----:B------:R-:W-:Y:S02]  /*0d10*/  IMAD.HI.U32 R22, R21, R27, R20 ;  /* 0x0000001b15167227 */ /* 0x000fe400078e0014 */
[----:B------:R-:W-:Y:S02]  /*0d20*/  LDS R21, [R10+UR5] ;  /* 0x000000050a157984 */ /* 0x000fe40008000800 */
[----:B------:R-:W-:Y:S02]  /*0d30*/  VIADD R27, R2, 0xfff ;  /* 0x00000fff021b7836 */ /* 0x000fe40000000000 */
[----:B------:R-:W0:Y:S02]  /*0d40*/  LDS R20, [UR6+0x1040] ;  /* 0x00104006ff147984 */ /* 0x000e240008000800 */
[----:B------:R-:W-:-:S05]  /*0d50*/  IMAD.HI.U32 R67, R22, R27, RZ ;  /* 0x0000001b16437227 */ /* 0x000fca00078e00ff */
[----:B------:R-:W-:-:S05]  /*0d60*/  IADD3 R22, PT, PT, -R67, RZ, RZ ;  /* 0x000000ff43167210 */ /* 0x000fca0007ffe1ff */
[----:B------:R-:W-:-:S05]  /*0d70*/  IMAD R27, R2, R22, R27 ;  /* 0x00000016021b7224 */ /* 0x000fca00078e021b */
[----:B------:R-:W-:Y:S02]  /*0d80*/  ISETP.GE.U32.AND P0, PT, R27, R2, PT ;  /* 0x000000021b00720c */ /* 0x000fe40003f06070 */
[----:B------:R-:W-:-:S11]  /*0d90*/  ISETP.NE.U32.AND P3, PT, R2, RZ, PT ;  /* 0x000000ff0200720c */ /* 0x000fd60003f65070 */
[----:B------:R-:W-:-:S04]  /*0da0*/  @P0 IADD3 R27, PT, PT, R27, -R2, RZ ;  /* 0x800000021b1b0210 */ /* 0x000fc80007ffe0ff */
[----:B------:R-:W-:Y:S02]  /*0db0*/  ISETP.GE.U32.AND P2, PT, R27, R2, PT ;  /* 0x000000021b00720c */ /* 0x000fe40003f46070 */
[----:B------:R-:W-:Y:S01]  /*0dc0*/  @P0 IADD3 R67, PT, PT, R67, 0x1, RZ ;  /* 0x0000000143430810 */ /* 0x000fe20007ffe0ff */
[C---:B0-----:R-:W-:Y:S01]  /*0dd0*/  FMUL R21, R20.reuse, R21 ;  /* 0x0000001514157220 */ /* 0x041fe20000400000 */
[----:B------:R-:W-:-:S09]  /*0de0*/  @!P1 FMUL R20, R20, R23 ;  /* 0x0000001714149220 */ /* 0x000fd20000400000 */
[----:B------:R-:W-:Y:S01]  /*0df0*/  @P2 VIADD R67, R67, 0x1 ;  /* 0x0000000143432836 */ /* 0x000fe20000000000 */
[----:B------:R-:W-:Y:S02]  /*0e00*/  @!P3 LOP3.LUT R67, RZ, R2, RZ, 0x33, !PT ;  /* 0x00000002ff43b212 */ /* 0x000fe400078e33ff */
[----:B----4-:R-:W-:-:S05]  /*0e10*/  @!P1 SHF.L.U32 R25, R25, 0x10, RZ ;  /* 0x0000001019199819 */ /* 0x010fca00000006ff */
[----:B------:R-:W-:Y:S01]  /*0e20*/  @!P1 FMUL R25, R25, R20 ;  /* 0x0000001419199220 */ /* 0x000fe20000400000 */
[----:B------:R-:W-:-:S05]  /*0e30*/  IMAD R20, R67, R0, RZ ;  /* 0x0000000043147224 */ /* 0x000fca00078e02ff */
[----:B------:R-:W-:Y:S01]  /*0e40*/  VIADDMNMX R67, R20, R67, 0x1000, PT ;  /* 0x0000100014437446 */ /* 0x000fe20003800143 */
[----:B------:R-:W-:-:S03]  /*0e50*/  IMAD.U32 R24, R24, 0x10000, RZ ;  /* 0x0001000018187824 */ /* 0x000fc600078e00ff */
[----:B------:R-:W-:Y:S01]  /*0e60*/  ISETP.GE.U32.AND P0, PT, R20, R67, PT ;  /* 0x000000431400720c */ /* 0x000fe20003f06070 */
[----:B------:R-:W-:Y:S01]  /*0e70*/  FMUL R21, R24, R21 ;  /* 0x0000001518157220 */ /* 0x000fe20000400000 */
[----:B------:R0:W-:Y:S04]  /*0e80*/  @!P1 STS [R10+UR5+0x800], R25 ;  /* 0x000800190a009988 */ /* 0x0001e80008000805 */
[----:B------:R0:W-:Y:S01]  /*0e90*/  STS [R10+UR5], R21 ;  /* 0x000000150a007988 */ /* 0x0001e20008000805 */
[----:B------:R-:W-:Y:S06]  /*0ea0*/  BAR.SYNC.DEFER_BLOCKING 0x0 ;  /* 0x0000000000007b1d */ /* 0x000fec0000010000 */
[----:B------:R-:W-:Y:S05]  /*0eb0*/  @P0 BRA `(.L_x_12) ;  /* 0x0000000800640947 */ /* 0x000fea0003800000 */
[----:B------:R-:W1:Y:S01]  /*0ec0*/  LDC.64 R86, c[0x0][0x3d0] ;  /* 0x0000f400ff567b82 */ /* 0x000e620000000a00 */
[----:B------:R-:W-:Y:S01]  /*0ed0*/  IADD3 R84, PT, PT, R4, R20, RZ ;  /* 0x0000001404547210 */ /* 0x000fe20007ffe0ff */
[----:B------:R-:W-:-:S03]  /*0ee0*/  VIADD R85, R20, 0xfffff400 ;  /* 0xfffff40014557836 */ /* 0x000fc60000000000 */
[----:B------:R-:W-:-:S04]  /*0ef0*/  SHF.L.U32 R69, R84, 0xa, RZ ;  /* 0x0000000a54457819 */ /* 0x000fc800000006ff */
[----:B------:R-:W-:Y:S01]  /*0f00*/  MOV R89, R69 ;  /* 0x0000004500597202 */ /* 0x000fe20000000f00 */
[----:B-1----:R-:W-:-:S07]  /*0f10*/  IMAD.WIDE.U32 R86, R84, 0x4, R86 ;  /* 0x0000000454567825 */ /* 0x002fce00078e0056 */
.L_x_18:
[----:B------:R-:W-:Y:S01]  /*0f20*/  ISETP.GE.U32.AND P0, PT, R84, R67, PT ;  /* 0x000000435400720c */ /* 0x000fe20003f06070 */
[----:B------:R-:W-:-:S12]  /*0f30*/  BSSY B0, `(.L_x_13) ;  /* 0x0000088000007945 */ /* 0x000fd80003800000 */
[----:B01----:R-:W-:Y:S05]  /*0f40*/  @P0 BRA `(.L_x_14) ;  /* 0x0000000800180947 */ /* 0x003fea0003800000 */
[----:B------:R-:W-:Y:S01]  /*0f50*/  ISETP.GT.U32.AND P0, PT, R84, 0x7ff, PT ;  /* 0x000007ff5400780c */ /* 0x000fe20003f04070 */
[----:B------:R-:W-:-:S12]  /*0f60*/  BSSY.RECONVERGENT B1, `(.L_x_15) ;  /* 0x0000010000017945 */ /* 0x000fd80003800200 */
[----:B0-----:R-:W-:Y:S01]  /*0f70*/  @!P0 IMAD.WIDE.U32 R20, R89, 0x2, R62 ;  /* 0x0000000259148825 */ /* 0x001fe200078e003e */
[----:B------:R-:W-:-:S03]  /*0f80*/  @!P0 MOV R64, R86 ;  /* 0x0000005600408202 */ /* 0x000fc60000000f00 */
[----:B------:R-:W-:Y:S01]  /*0f90*/  @!P0 IMAD.MOV.U32 R65, RZ, RZ, R87 ;  /* 0x000000ffff418224 */ /* 0x000fe200078e0057 */
[----:B------:R-:W-:Y:S06]  /*0fa0*/  @!P0 BRA `(.L_x_16) ;  /* 0x00000000002c8947 */ /* 0x000fec0003800000 */
[----:B------:R-:W-:-:S13]  /*0fb0*/  ISETP.GT.U32.AND P0, PT, R84, 0xbff, PT ;  /* 0x00000bff5400780c */ /* 0x000fda0003f04070 */
[----:B------:R-:W0:Y:S01]  /*0fc0*/  @!P0 LDC.64 R64, c[0x0][0x3d8] ;  /* 0x0000f600ff408b82 */ /* 0x000e220000000a00 */
[C---:B------:R-:W-:Y:S02]  /*0fd0*/  @!P0 IADD3 R25, PT, PT, R84.reuse, -0x800, RZ ;  /* 0xfffff80054198810 */ /* 0x040fe40007ffe0ff */
[----:B------:R-:W-:Y:S02]  /*0fe0*/  @!P0 IADD3 R21, PT, PT, R69, -0x200000, RZ ;  /* 0xffe0000045158810 */ /* 0x000fe40007ffe0ff */
[----:B------:R-:W-:-:S03]  /*0ff0*/  @P0 IADD3 R27, PT, PT, R84, -0xc00, RZ ;  /* 0xfffff400541b0810 */ /* 0x000fc60007ffe0ff */
[----:B------:R-:W1:Y:S01]  /*1000*/  @P0 LDC.64 R22, c[0x0][0x3e0] ;  /* 0x0000f800ff160b82 */ /* 0x000e620000000a00 */
[----:B------:R-:W-:-:S04]  /*1010*/  @!P0 IMAD.WIDE.U32 R20, R21, 0x2, R60 ;  /* 0x0000000215148825 */ /* 0x000fc800078e003c */
[----:B0-----:R-:W-:-:S04]  /*1020*/  @!P0 IMAD.WIDE.U32 R64, R25, 0x4, R64 ;  /* 0x0000000419408825 */ /* 0x001fc800078e0040 */
[----:B------:R-:W-:-:S04]  /*1030*/  @P0 VIADD R25, R69, 0xffd00000 ;  /* 0xffd0000045190836 */ /* 0x000fc80000000000 */
[----:B------:R-:W-:-:S04]  /*1040*/  @P0 IMAD.WIDE R20, R25, 0x2, R56 ;  /* 0x0000000219140825 */ /* 0x000fc800078e0238 */
[----:B-1----:R-:W-:-:S07]  /*1050*/  @P0 IMAD.WIDE.U32 R64, R27, 0x4, R22 ;  /* 0x000000041b400825 */ /* 0x002fce00078e0016 */
.L_x_16:
[----:B------:R-:W-:Y:S05]  /*1060*/  BSYNC.RECONVERGENT B1 ;  /* 0x0000000000017941 */ /* 0x000fea0003800200 */
.L_x_15:
[----:B------:R-:W-:-:S05]  /*1070*/  IMAD.WIDE.U32 R44, R16, 0x2, R20 ;  /* 0x00000002102c7825 */ /* 0x000fca00078e0014 */
[----:B------:R-:W2:Y:S04]  /*1080*/  LDG.E.NA.128 R28, desc[UR10][R44.64] ;  /* 0x0000000a2c1c7981 */ /* 0x000ea8000c5e1d00 */
[----:B------:R-:W3:Y:S04]  /*1090*/  LDG.E.NA.128 R20, desc[UR10][R44.64+0x200] ;  /* 0x0002000a2c147981 */ /* 0x000ee8000c5e1d00 */
[----:B------:R-:W4:Y:S04]  /*10a0*/  LDG.E.NA.128 R32, desc[UR10][R44.64+0x400] ;  /* 0x0004000a2c207981 */ /* 0x000f28000c5e1d00 */
[----:B------:R0:W5:Y:S01]  /*10b0*/  LDG.E.NA.128 R24, desc[UR10][R44.64+0x600] ;  /* 0x0006000a2c187981 */ /* 0x000162000c5e1d00 */
[----:B------:R-:W1:Y:S01]  /*10c0*/  S2UR UR7, SR_CgaCtaId ;  /* 0x00000000000779c3 */ /* 0x000e620000008800 */
[----:B------:R-:W-:Y:S01]  /*10d0*/  UMOV UR6, 0x400 ;  /* 0x0000040000067882 */ /* 0x000fe20000000000 */
[----:B------:R-:W-:Y:S01]  /*10e0*/  ISETP.NE.AND P1, PT, R9, RZ, PT ;  /* 0x000000ff0900720c */ /* 0x000fe20003f25270 */
[----:B------:R-:W-:-:S04]  /*10f0*/  UIADD3 UR6, UPT, UPT, UR6, 0x40, URZ ;  /* 0x0000004006067890 */ /* 0x000fc8000fffe0ff */
[----:B-1----:R-:W-:-:S06]  /*1100*/  ULEA UR6, UR7, UR6, 0x18 ;  /* 0x0000000607067291 */ /* 0x002fcc000f8ec0ff */
[----:B------:R-:W-:Y:S01]  /*1110*/  LEA R88, R16, UR6, 0x2 ;  /* 0x0000000610587c11 */ /* 0x000fe2000f8e10ff */
[----:B------:R-:W-:-:S04]  /*1120*/  UMOV UR6, 0xffffffff ;  /* 0xffffffff00067882 */ /* 0x000fc80000000000 */
[----:B------:R-:W1:Y:S04]  /*1130*/  LDS.128 R52, [R88] ;  /* 0x0000000058347984 */ /* 0x000e680000000c00 */
[----:B------:R-:W3:Y:S04]  /*1140*/  LDS.128 R36, [R88+0x10] ;  /* 0x0000100058247984 */ /* 0x000ee80000000c00 */
[----:B------:R-:W3:Y:S04]  /*1150*/  LDS.128 R40, [R88+0x400] ;  /* 0x0004000058287984 */ /* 0x000ee80000000c00 */
[----:B------:R-:W5:Y:S01]  /*1160*/  LDS.128 R48, [R88+0x800] ;  /* 0x0008000058307984 */ /* 0x000f620000000c00 */
[----:B--2---:R-:W-:Y:S01]  /*1170*/  PRMT R46, R28, 0x7632, R46 ;  /* 0x000076321c2e7816 */ /* 0x004fe2000000002e */
[C---:B------:R-:W-:Y:S01]  /*1180*/  IMAD.U32 R90, R30.reuse, 0x10000, RZ ;  /* 0x000100001e5a7824 */ /* 0x040fe200078e00ff */
[----:B------:R-:W-:-:S02]  /*1190*/  PRMT R30, R30, 0x7632, R30 ;  /* 0x000076321e1e7816 */ /* 0x000fc4000000001e */
[----:B------:R-:W-:Y:S02]  /*11a0*/  SHF.L.U32 R46, R46, 0x10, RZ ;  /* 0x000000102e2e7819 */ /* 0x000fe400000006ff */
[----:B------:R-:W-:-:S03]  /*11b0*/  SHF.L.U32 R30, R30, 0x10, RZ ;  /* 0x000000101e1e7819 */ /* 0x000fc600000006ff */
[----:B-1----:R-:W-:Y:S01]  /*11c0*/  FMUL R91, R53, R46 ;  /* 0x0000002e355b7220 */ /* 0x002fe20000400000 */
[----:B------:R-:W-:Y:S01]  /*11d0*/  IMAD.U32 R53, R28, 0x10000, RZ ;  /* 0x000100001c357824 */ /* 0x000fe200078e00ff */
[C---:B------:R-:W-:Y:S01]  /*11e0*/  PRMT R28, R29.reuse, 0x7632, R28 ;  /* 0x000076321d1c7816 */ /* 0x040fe2000000001c */
[----:B0-----:R-:W0:Y:S01]  /*11f0*/  LDS.128 R44, [R88+0x410] ;  /* 0x00041000582c7984 */ /* 0x001e220000000c00 */
[----:B------:R-:W-:Y:S01]  /*1200*/  SHF.L.U32 R29, R29, 0x10, RZ ;  /* 0x000000101d1d7819 */ /* 0x000fe200000006ff */
[----:B------:R-:W-:Y:S01]  /*1210*/  FFMA R53, R52, R53, R91 ;  /* 0x0000003534357223 */ /* 0x000fe2000000005b */
[----:B------:R-:W-:Y:S02]  /*1220*/  SHF.L.U32 R28, R28, 0x10, RZ ;  /* 0x000000101c1c7819 */ /* 0x000fe400000006ff */
[----:B---3--:R-:W-:Y:S01]  /*1230*/  PRMT R52, R20, 0x7632, R52 ;  /* 0x0000763214347816 */ /* 0x008fe20000000034 */
[----:B------:R-:W-:-:S04]  /*1240*/  FFMA R54, R54, R29, R53 ;  /* 0x0000001d36367223 */ /* 0x000fc80000000035 */
[----:B------:R-:W-:Y:S01]  /*1250*/  FFMA R29, R55, R28, R54 ;  /* 0x0000001c371d7223 */ /* 0x000fe20000000036 */
[----:B------:R-:W-:Y:S02]  /*1260*/  SHF.L.U32 R28, R52, 0x10, RZ ;  /* 0x00000010341c7819 */ /* 0x000fe400000006ff */
[----:B------:R-:W1:Y:S01]  /*1270*/  LDS.128 R52, [R88+0xc00] ;  /* 0x000c000058347984 */ /* 0x000e620000000c00 */
[----:B------:R-:W-:Y:S01]  /*1280*/  FFMA R36, R36, R90, R29 ;  /* 0x0000005a24247223 */ /* 0x000fe2000000001d */
[----:B------:R-:W-:Y:S02]  /*1290*/  IMAD.U32 R29, R20, 0x10000, RZ ;  /* 0x00010000141d7824 */ /* 0x000fe400078e00ff */
[----:B------:R-:W-:Y:S01]  /*12a0*/  FMUL R91, R41, R28 ;  /* 0x0000001c295b7220 */ /* 0x000fe20000400000 */
[----:B------:R-:W-:Y:S01]  /*12b0*/  PRMT R20, R31, 0x7632, R20 ;  /* 0x000076321f147816 */ /* 0x000fe20000000014 */
[--C-:B------:R-:W-:Y:S01]  /*12c0*/  FFMA R37, R37, R30, R36.reuse ;  /* 0x0000001e25257223 */ /* 0x100fe20000000024 */
[----:B------:R-:W-:Y:S01]  /*12d0*/  SHF.L.U32 R41, R31, 0x10, RZ ;  /* 0x000000101f297819 */ /* 0x000fe200000006ff */
[----:B------:R-:W-:Y:S01]  /*12e0*/  FFMA R91, R40, R29, R91 ;  /* 0x0000001d285b7223 */ /* 0x000fe2000000005b */
[C---:B------:R-:W-:Y:S01]  /*12f0*/  PRMT R36, R21.reuse, 0x7632, R36 ;  /* 0x0000763215247816 */ /* 0x040fe20000000024 */
[----:B------:R-:W2:Y:S01]  /*1300*/  LDS.128 R28, [R88+0x810] ;  /* 0x00081000581c7984 */ /* 0x000ea20000000c00 */
[----:B------:R-:W-:Y:S01]  /*1310*/  SHF.L.U32 R40, R21, 0x10, RZ ;  /* 0x0000001015287819 */ /* 0x000fe200000006ff */
[----:B------:R-:W-:Y:S01]  /*1320*/  IMAD.U32 R21, R20, 0x10000, RZ ;  /* 0x0001000014157824 */ /* 0x000fe200078e00ff */
[----:B------:R-:W-:Y:S01]  /*1330*/  SHF.L.U32 R36, R36, 0x10, RZ ;  /* 0x0000001024247819 */ /* 0x000fe200000006ff */
[----:B------:R-:W-:Y:S01]  /*1340*/  FFMA R20, R38, R41, R37 ;  /* 0x0000002926147223 */ /* 0x000fe20000000025 */
[----:B----4-:R-:W-:Y:S01]  /*1350*/  PRMT R41, R32, 0x7632, R41 ;  /* 0x0000763220297816 */ /* 0x010fe20000000029 */
[----:B------:R-:W-:-:S02]  /*1360*/  FFMA R40, R42, R40, R91 ;  /* 0x000000282a287223 */ /* 0x000fc4000000005b */
[----:B------:R-:W-:Y:S01]  /*1370*/  FFMA R20, R39, R21, R20 ;  /* 0x0000001527147223 */ /* 0x000fe20000000014 */
[C---:B------:R-:W-:Y:S01]  /*1380*/  SHF.L.U32 R21, R22.reuse, 0x10, RZ ;  /* 0x0000001016157819 */ /* 0x040fe200000006ff */
[----:B------:R-:W-:Y:S01]  /*1390*/  FFMA R43, R43, R36, R40 ;  /* 0x000000242b2b7223 */ /* 0x000fe20000000028 */
[----:B------:R-:W-:Y:S01]  /*13a0*/  PRMT R22, R22, 0x7632, R22 ;  /* 0x0000763216167816 */ /* 0x000fe20000000016 */
[----:B------:R-:W3:Y:S01]  /*13b0*/  LDS.128 R36, [R88+0xc10] ;  /* 0x000c100058247984 */ /* 0x000ee20000000c00 */
[----:B------:R-:W-:Y:S01]  /*13c0*/  IMAD.U32 R42, R41, 0x10000, RZ ;  /* 0x00010000292a7824 */ /* 0x000fe200078e00ff */
[----:B-----5:R-:W-:Y:S01]  /*13d0*/  PRMT R41, R24, 0x7632, R41 ;  /* 0x0000763218297816 */ /* 0x020fe20000000029 */
[----:B------:R-:W-:Y:S01]  /*13e0*/  FADD R20, RZ, R20 ;  /* 0x00000014ff147221 */ /* 0x000fe20000000000 */
[----:B------:R-:W-:Y:S02]  /*13f0*/  IMAD.U32 R22, R22, 0x10000, RZ ;  /* 0x0001000016167824 */ /* 0x000fe400078e00ff */
[----:B------:R-:W-:Y:S01]  /*1400*/  FMUL R49, R49, R42 ;  /* 0x0000002a31317220 */ /* 0x000fe20000400000 */
[----:B0-----:R-:W-:Y:S01]  /*1410*/  FFMA R44, R44, R21, R43 ;  /* 0x000000152c2c7223 */ /* 0x001fe2000000002b */
[----:B------:R-:W-:-:S02]  /*1420*/  SHF.L.U32 R21, R32, 0x10, RZ ;  /* 0x0000001020157819 */ /* 0x000fc400000006ff */
[----:B------:R-:W-:Y:S01]  /*1430*/  PRMT R32, R33, 0x7632, R32 ;  /* 0x0000763221207816 */ /* 0x000fe20000000020 */
[----:B------:R-:W-:Y:S01]  /*1440*/  FFMA R45, R45, R22, R44 ;  /* 0x000000162d2d7223 */ /* 0x000fe2000000002c */
[----:B------:R-:W-:Y:S01]  /*1450*/  SHF.L.U32 R33, R33, 0x10, RZ ;  /* 0x0000001021217819 */ /* 0x000fe200000006ff */
[----:B------:R-:W-:Y:S01]  /*1460*/  FFMA R21, R48, R21, R49 ;  /* 0x0000001530157223 */ /* 0x000fe20000000031 */
[----:B------:R-:W-:Y:S01]  /*1470*/  SHF.L.U32 R22, R41, 0x10, RZ ;  /* 0x0000001029167819 */ /* 0x000fe200000006ff */
[----:B------:R-:W-:Y:S01]  /*1480*/  IMAD.U32 R32, R32, 0x10000, RZ ;  /* 0x0001000020207824 */ /* 0x000fe200078e00ff */
[----:B------:R-:W-:Y:S01]  /*1490*/  PRMT R40, R23, 0x7632, R40 ;  /* 0x0000763217287816 */ /* 0x000fe20000000028 */
[----:B------:R-:W-:Y:S01]  /*14a0*/  FFMA R50, R50, R33, R21 ;  /* 0x0000002132327223 */ /* 0x000fe20000000015 */
[----:B------:R-:W-:Y:S01]  /*14b0*/  SHF.L.U32 R21, R24, 0x10, RZ ;  /* 0x0000001018157819 */ /* 0x000fe200000006ff */
[----:B-1----:R-:W-:Y:S01]  /*14c0*/  FMUL R53, R53, R22 ;  /* 0x0000001635357220 */ /* 0x002fe20000400000 */
[----:B------:R-:W-:Y:S01]  /*14d0*/  PRMT R22, R25, 0x7632, R22 ;  /* 0x0000763219167816 */ /* 0x000fe20000000016 */
[----:B------:R-:W-:Y:S01]  /*14e0*/  FFMA R51, R51, R32, R50 ;  /* 0x0000002033337223 */ /* 0x000fe20000000032 */
[----:B------:R-:W-:Y:S01]  /*14f0*/  SHF.L.U32 R25, R25, 0x10, RZ ;  /* 0x0000001019197819 */ /* 0x000fe200000006ff */
[----:B------:R-:W-:Y:S01]  /*1500*/  FFMA R53, R52, R21, R53 ;  /* 0x0000001534357223 */ /* 0x000fe20000000035 */
[----:B------:R-:W-:Y:S01]  /*1510*/  SHF.L.U32 R22, R22, 0x10, RZ ;  /* 0x0000001016167819 */ /* 0x000fe200000006ff */
[----:B------:R-:W-:Y:S01]  /*1520*/  IMAD.U32 R40, R40, 0x10000, RZ ;  /* 0x0001000028287824 */ /* 0x000fe200078e00ff */
[----:B------:R-:W-:Y:S01]  /*1530*/  SHF.L.U32 R21, R34, 0x10, RZ ;  /* 0x0000001022157819 */ /* 0x000fe200000006ff */
[----:B------:R-:W-:Y:S01]  /*1540*/  FFMA R54, R54, R25, R53 ;  /* 0x0000001936367223 */ /* 0x000fe20000000035 */
[----:B------:R-:W-:-:S02]  /*1550*/  PRMT R34, R34, 0x7632, R34 ;  /* 0x0000763222227816 */ /* 0x000fc40000000022 */
[----:B------:R-:W-:Y:S01]  /*1560*/  SHF.L.U32 R23, R23, 0x10, RZ ;  /* 0x0000001017177819 */ /* 0x000fe200000006ff */
[----:B------:R-:W-:Y:S01]  /*1570*/  FFMA R55, R55, R22, R54 ;  /* 0x0000001637377223 */ /* 0x000fe20000000036 */
[----:B------:R-:W-:Y:S01]  /*1580*/  PRMT R22, R26, 0x7632, R22 ;  /* 0x000076321a167816 */ /* 0x000fe20000000016 */
[----:B--2---:R-:W-:Y:S01]  /*1590*/  FFMA R28, R28, R21, R51 ;  /* 0x000000151c1c7223 */ /* 0x004fe20000000033 */
[----:B------:R-:W-:Y:S01]  /*15a0*/  SHF.L.U32 R26, R26, 0x10, RZ ;  /* 0x000000101a1a7819 */ /* 0x000fe200000006ff */
[----:B------:R-:W-:Y:S01]  /*15b0*/  IMAD.U32 R34, R34, 0x10000, RZ ;  /* 0x0001000022227824 */ /* 0x000fe200078e00ff */
[C---:B------:R-:W-:Y:S01]  /*15c0*/  PRMT R21, R35.reuse, 0x7632, R21 ;  /* 0x0000763223157816 */ /* 0x040fe20000000015 */
[----:B------:R-:W-:Y:S01]  /*15d0*/  FFMA R46, R46, R23, R45 ;  /* 0x000000172e2e7223 */ /* 0x000fe2000000002d */
[----:B------:R-:W-:Y:S01]  /*15e0*/  SHF.L.U32 R35, R35, 0x10, RZ ;  /* 0x0000001023237819 */ /* 0x000fe200000006ff */
[----:B------:R-:W-:Y:S01]  /*15f0*/  FFMA R29, R29, R34, R28 ;  /* 0x000000221d1d7223 */ /* 0x000fe2000000001c */
[----:B------:R-:W-:-:S02]  /*1600*/  IMAD.U32 R22, R22, 0x10000, RZ ;  /* 0x0001000016167824 */ /* 0x000fc400078e00ff */
[----:B---3--:R-:W-:Y:S01]  /*1610*/  FFMA R26, R36, R26, R55 ;  /* 0x0000001a241a7223 */ /* 0x008fe20000000037 */
[----:B------:R-:W-:Y:S01]  /*1620*/  PRMT R23, R27, 0x7632, R23 ;  /* 0x000076321b177816 */ /* 0x000fe20000000017 */
[----:B------:R-:W-:Y:S01]  /*1630*/  FFMA R47, R47, R40, R46 ;  /* 0x000000282f2f7223 */ /* 0x000fe2000000002e */
[----:B------:R-:W-:Y:S01]  /*1640*/  SHF.L.U32 R27, R27, 0x10, RZ ;  /* 0x000000101b1b7819 */ /* 0x000fe200000006ff */
[----:B------:R-:W-:Y:S01]  /*1650*/  FFMA R37, R37, R22, R26 ;  /* 0x0000001625257223 */ /* 0x000fe2000000001a */
[----:B------:R-:W-:Y:S01]  /*1660*/  SHF.L.U32 R21, R21, 0x10, RZ ;  /* 0x0000001015157819 */ /* 0x000fe200000006ff */
[----:B------:R-:W-:Y:S01]  /*1670*/  FFMA R30, R30, R35, R29 ;  /* 0x000000231e1e7223 */ /* 0x000fe2000000001d */
[----:B------:R-:W-:Y:S01]  /*1680*/  FADD R20, R20, R47 ;  /* 0x0000002f14147221 */ /* 0x000fe20000000000 */
[----:B------:R-:W-:Y:S02]  /*1690*/  IMAD.U32 R23, R23, 0x10000, RZ ;  /* 0x0001000017177824 */ /* 0x000fe400078e00ff */
[----:B------:R-:W-:Y:S01]  /*16a0*/  FFMA R38, R38, R27, R37 ;  /* 0x0000001b26267223 */ /* 0x000fe20000000025 */
[----:B------:R-:W-:-:S03]  /*16b0*/  FFMA R21, R31, R21, R30 ;  /* 0x000000151f157223 */ /* 0x000fc6000000001e */
[----:B------:R-:W-:Y:S01]  /*16c0*/  FFMA R23, R39, R23, R38 ;  /* 0x0000001727177223 */ /* 0x000fe20000000026 */
[----:B------:R-:W-:-:S04]  /*16d0*/  FADD R20, R20, R21 ;  /* 0x0000001514147221 */ /* 0x000fc80000000000 */
[----:B------:R-:W-:Y:S01]  /*16e0*/  FADD R49, R20, R23 ;  /* 0x0000001714317221 */ /* 0x000fe20000000000 */
[----:B------:R-:W-:Y:S06]  /*16f0*/  BRA.DIV UR6, `(.L_x_17) ;  /* 0x0000007606547947 */ /* 0x000fec000b800000 */
[----:B------:R-:W0:Y:S02]  /*1700*/  SHFL.DOWN PT, R31, R49, 0x10, 0x1f ;  /* 0x0a001f00311f7f89 */ /* 0x000e2400000e0000 */
        /* <DEDUP_REMOVED lines=8> */
.L_x_150:
[----:B-1----:R-:W-:-:S05]  /*1790*/  FADD R31, R22, R31 ;  /* 0x0000001f161f7221 */ /* 0x002fca0000000000 */
[----:B------:R1:W-:Y:S02]  /*17a0*/  @!P1 STG.E desc[UR10][R64.64], R31 ;  /* 0x0000001f40009986 */ /* 0x0003e4000c10190a */
.L_x_14:
[----:B------:R-:W-:Y:S05]  /*17b0*/  BSYNC B0 ;  /* 0x0000000000007941 */ /* 0x000fea0003800000 */
.L_x_13:
[C---:B------:R-:W-:Y:S01]  /*17c0*/  IADD3 R20, PT, PT, R85.reuse, 0xc10, RZ ;  /* 0x00000c1055147810 */ /* 0x040fe20007ffe0ff */
[----:B------:R-:W-:Y:S01]  /*17d0*/  VIADD R85, R85, 0x10 ;  /* 0x0000001055557836 */ /* 0x000fe20000000000 */
[----:B------:R-:W-:Y:S02]  /*17e0*/  IADD3 R86, P1, PT, R86, 0x40, RZ ;  /* 0x0000004056567810 */ /* 0x000fe40007f3e0ff */
[----:B------:R-:W-:Y:S02]  /*17f0*/  ISETP.GE.U32.AND P0, PT, R20, R67, PT ;  /* 0x000000431400720c */ /* 0x000fe40003f06070 */
[----:B------:R-:W-:Y:S01]  /*1800*/  IADD3 R69, PT, PT, R69, 0x4000, RZ ;  /* 0x0000400045457810 */ /* 0x000fe20007ffe0ff */
[----:B------:R-:W-:Y:S01]  /*1810*/  IMAD.X R87, RZ, RZ, R87, P1 ;  /* 0x000000ffff577224 */ /* 0x000fe200008e0657 */
[----:B------:R-:W-:Y:S02]  /*1820*/  IADD3 R84, PT, PT, R84, 0x10, RZ ;  /* 0x0000001054547810 */ /* 0x000fe40007ffe0ff */
[----:B------:R-:W-:-:S07]  /*1830*/  IADD3 R89, PT, PT, R89, 0x4000, RZ ;  /* 0x0000400059597810 */ /* 0x000fce0007ffe0ff */
[----:B------:R-:W-:Y:S05]  /*1840*/  @!P0 BRA `(.L_x_18) ;  /* 0xfffffff400b48947 */ /* 0x000fea000383ffff */
.L_x_12:
[----:B------:R-:W-:Y:S01]  /*1850*/  ISETP.NE.AND P1, PT, R3, RZ, PT ;  /* 0x000000ff0300720c */ /* 0x000fe20003f25270 */
[----:B------:R-:W-:Y:S05]  /*1860*/  WARPSYNC.ALL ;  /* 0x0000000000007948 */ /* 0x000fea0003800000 */
[----:B------:R-:W-:Y:S07]  /*1870*/  BAR.SYNC.DEFER_BLOCKING 0x0 ;  /* 0x0000000000007b1d */ /* 0x000fee0000010000 */
[----:B------:R-:W-:Y:S05]  /*1880*/  @P1 BRA `(.L_x_19) ;  /* 0x0000000000641947 */ /* 0x000fea0003800000 */
[----:B0-----:R-:W0:Y:S01]  /*1890*/  LDC.64 R20, c[0x0][0x400] ;  /* 0x00010000ff147b82 */ /* 0x001e220000000a00 */
[----:B------:R-:W-:Y:S01]  /*18a0*/  HFMA2 R25, -RZ, RZ, 0, 5.9604644775390625e-08 ;  /* 0x00000001ff197431 */ /* 0x000fe200000001ff */
[----:B------:R-:W-:Y:S06]  /*18b0*/  MEMBAR.ALL.GPU ;  /* 0x0000000000007992 */ /* 0x000fec000000a000 */
[----:B------:R-:W-:-:S00]  /*18c0*/  ERRBAR ;  /* 0x00000000000079ab */ /* 0x000fc00000000000 */
[----:B------:R-:W-:Y:S06]  /*18d0*/  CGAERRBAR ;  /* 0x00000000000075ab */ /* 0x000fec0000000000 */
[----:B012345:R-:W-:Y:S04]  /*18e0*/  CCTL.IVALL ;  /* 0x00000000ff00798f */ /* 0x03ffe80002000000 */
[----:B0-----:R-:W2:Y:S02]  /*18f0*/  ATOMG.E.ADD.STRONG.GPU PT, R22, desc[UR10][R20.64], R25 ;  /* 0x80000019141679a8 */ /* 0x001ea400081ef10a */
[----:B--2---:R-:W-:-:S13]  /*1900*/  ISETP.NE.AND P0, PT, R22, R11, PT ;  /* 0x0000000b1600720c */ /* 0x004fda0003f05270 */
[----:B------:R-:W-:Y:S05]  /*1910*/  @!P0 BRA `(.L_x_20) ;  /* 0x0000000000208947 */ /* 0x000fea0003800000 */
[----:B------:R-:W0:Y:S01]  /*1920*/  LDC.64 R22, c[0x0][0x408] ;  /* 0x00010200ff167b82 */ /* 0x000e220000000a00 */
[----:B------:R-:W-:Y:S01]  /*1930*/  BSSY B0, `(.L_x_21) ;  /* 0x0000005000007945 */ /* 0x000fe20003800000 */
.L_x_22:
[----:B0-----:R-:W2:Y:S01]  /*1940*/  LDG.E.STRONG.SYS R21, desc[UR10][R22.64] ;  /* 0x0000000a16157981 */ /* 0x001ea2000c1f5900 */
[----:B------:R-:W-:Y:S05]  /*1950*/  YIELD ;  /* 0x0000000000007946 */ /* 0x000fea0003800000 */
[----:B--2---:R-:W-:-:S13]  /*1960*/  ISETP.GT.U32.AND P0, PT, R21, R14, PT ;  /* 0x0000000e1500720c */ /* 0x004fda0003f04070 */
[----:B------:R-:W-:Y:S05]  /*1970*/  @!P0 BRA `(.L_x_22) ;  /* 0xfffffffc00f08947 */ /* 0x000fea000383ffff */
[----:B------:R-:W-:Y:S05]  /*1980*/  BSYNC B0 ;  /* 0x0000000000007941 */ /* 0x000fea0003800000 */
.L_x_21:
[----:B------:R-:W-:Y:S05]  /*1990*/  BRA `(.L_x_23) ;  /* 0x00000000001c7947 */ /* 0x000fea0003800000 */
.L_x_20:
[----:B------:R0:W-:Y:S01]  /*19a0*/  STG.E desc[UR10][R20.64], RZ ;  /* 0x000000ff14007986 */ /* 0x0001e2000c10190a */
[----:B------:R-:W2:Y:S01]  /*19b0*/  LDC.64 R22, c[0x0][0x408] ;  /* 0x00010200ff167b82 */ /* 0x000ea20000000a00 */
[----:B------:R-:W-:Y:S06]  /*19c0*/  MEMBAR.ALL.GPU ;  /* 0x0000000000007992 */ /* 0x000fec000000a000 */
[----:B------:R-:W-:-:S00]  /*19d0*/  ERRBAR ;  /* 0x00000000000079ab */ /* 0x000fc00000000000 */
[----:B------:R-:W-:Y:S06]  /*19e0*/  CGAERRBAR ;  /* 0x00000000000075ab */ /* 0x000fec0000000000 */
[----:B012345:R-:W-:Y:S04]  /*19f0*/  CCTL.IVALL ;  /* 0x00000000ff00798f */ /* 0x03ffe80002000000 */
[----:B--2---:R0:W5:Y:S02]  /*1a00*/  ATOMG.E.ADD.STRONG.GPU PT, RZ, desc[UR10][R22.64], R25 ;  /* 0x8000001916ff79a8 */ /* 0x00416400081ef10a */
.L_x_23:
[----:B------:R-:W-:-:S07]  /*1a10*/  IADD3 R14, PT, PT, R14, 0x1, RZ ;  /* 0x000000010e0e7810 */ /* 0x000fce0007ffe0ff */
.L_x_19:
[----:B------:R-:W-:Y:S05]  /*1a20*/  WARPSYNC.ALL ;  /* 0x0000000000007948 */ /* 0x000fea0003800000 */
[----:B0-----:R0:W5:Y:S01]  /*1a30*/  LDG.E.64.CONSTANT R20, desc[UR10][R58.64+0x20] ;  /* 0x0000200a3a147981 */ /* 0x001162000c1e9b00 */
[----:B------:R-:W-:Y:S01]  /*1a40*/  BAR.SYNC.DEFER_BLOCKING 0x0 ;  /* 0x0000000000007b1d */ /* 0x000fe20000010000 */
[----:B------:R-:W-:-:S05]  /*1a50*/  LOP3.LUT P0, RZ, R19, 0x800, RZ, 0xc0, !PT ;  /* 0x0000080013ff7812 */ /* 0x000fca000780c0ff */
[----:B------:R0:W5:Y:S04]  /*1a60*/  LDG.E.64.CONSTANT R56, desc[UR10][R58.64+0x30] ;  /* 0x0000300a3a387981 */ /* 0x000168000c1e9b00 */
[----:B------:R0:W5:Y:S04]  /*1a70*/  LDG.E.64.CONSTANT R88, desc[UR10][R58.64+0x40] ;  /* 0x0000400a3a587981 */ /* 0x000168000c1e9b00 */
[----:B------:R0:W5:Y:S04]  /*1a80*/  LDG.E.64.CONSTANT R86, desc[UR10][R58.64+0x48] ;  /* 0x0000480a3a567981 */ /* 0x000168000c1e9b00 */
[----:B------:R0:W5:Y:S01]  /*1a90*/  LDG.E.64.CONSTANT R84, desc[UR10][R58.64+0x50] ;  /* 0x0000500a3a547981 */ /* 0x000162000c1e9b00 */
[----:B------:R-:W-:Y:S04]  /*1aa0*/  BSSY B0, `(.L_x_24) ;  /* 0x000007b000007945 */ /* 0x000fe80003800000 */
[----:B------:R-:W-:Y:S05]  /*1ab0*/  @!P0 BRA `(.L_x_25) ;  /* 0x0000000400e48947 */ /* 0x000fea0003800000 */
[----:B------:R2:W5:Y:S01]  /*1ac0*/  LDG.E.64.CONSTANT R24, desc[UR10][R58.64+0x28] ;  /* 0x0000280a3a187981 */ /* 0x000562000c1e9b00 */
[----:B------:R-:W-:Y:S01]  /*1ad0*/  BSSY.RECONVERGENT B1, `(.L_x_26) ;  /* 0x000000a000017945 */ /* 0x000fe20003800200 */
[----:B------:R-:W-:Y:S01]  /*1ae0*/  IMAD.MOV.U32 R26, RZ, RZ, RZ ;  /* 0x000000ffff1a7224 */ /* 0x000fe200078e00ff */
[----:B------:R-:W-:-:S07]  /*1af0*/  MOV R27, R9 ;  /* 0x00000009001b7202 */ /* 0x000fce0000000f00 */
.L_x_27:
[----:B------:R-:W-:-:S06]  /*1b00*/  IMAD.WIDE.U32 R22, R27, 0x4, R80 ;  /* 0x000000041b167825 */ /* 0x000fcc00078e0050 */
[----:B------:R-:W3:Y:S01]  /*1b10*/  LDG.E R23, desc[UR10][R22.64] ;  /* 0x0000000a16177981 */ /* 0x000ee2000c1e1900 */
[C---:B------:R-:W-:Y:S02]  /*1b20*/  ISETP.GE.U32.AND P0, PT, R27.reuse, 0x60, PT ;  /* 0x000000601b00780c */ /* 0x040fe40003f06070 */
[----:B------:R-:W-:Y:S01]  /*1b30*/  IADD3 R27, PT, PT, R27, 0x20, RZ ;  /* 0x000000201b1b7810 */ /* 0x000fe20007ffe0ff */
[----:B---3--:R-:W-:-:S04]  /*1b40*/  FFMA R49, R23, R23, R26 ;  /* 0x0000001717317223 */ /* 0x008fc8000000001a */
[----:B------:R-:W-:-:S06]  /*1b50*/  IMAD.MOV.U32 R26, RZ, RZ, R49 ;  /* 0x000000ffff1a7224 */ /* 0x000fcc00078e0031 */
[----:B------:R-:W-:Y:S05]  /*1b60*/  @!P0 BRA `(.L_x_27) ;  /* 0xfffffffc00e48947 */ /* 0x000fea000383ffff */
[----:B------:R-:W-:Y:S05]  /*1b70*/  BSYNC.RECONVERGENT B1 ;  /* 0x0000000000017941 */ /* 0x000fea0003800200 */
.L_x_26:
[----:B------:R-:W-:-:S03]  /*1b80*/  UMOV UR6, 0xffffffff ;  /* 0xffffffff00067882 */ /* 0x000fc60000000000 */
[----:B------:R-:W-:Y:S05]  /*1b90*/  BRA.DIV UR6, `(.L_x_28) ;  /* 0x0000007206b47947 */ /* 0x000fea000b800000 */
[C---:B-----5:R-:W-:Y:S01]  /*1ba0*/  LEA R24, P2, R9.reuse, R24, 0x1 ;  /* 0x0000001809187211 */ /* 0x060fe200078408ff */
[----:B------:R-:W3:Y:S01]  /*1bb0*/  LDG.E.U16.CONSTANT R38, desc[UR10][R74.64] ;  /* 0x0000000a4a267981 */ /* 0x000ee2000c1e9500 */
[----:B------:R-:W-:-:S03]  /*1bc0*/  LEA R22, P0, R9, R80, 0x2 ;  /* 0x0000005009167211 */ /* 0x000fc600078010ff */
[----:B------:R-:W4:Y:S01]  /*1bd0*/  LDG.E.U16.CONSTANT R37, desc[UR10][R76.64] ;  /* 0x0000000a4c257981 */ /* 0x000f22000c1e9500 */
[----:B------:R-:W-:-:S03]  /*1be0*/  IADD3.X R25, PT, PT, RZ, R25, RZ, P2, !PT ;  /* 0x00000019ff197210 */ /* 0x000fc600017fe4ff */
[----:B-1----:R-:W1:Y:S01]  /*1bf0*/  SHFL.DOWN PT, R31, R49, 0x10, 0x1f ;  /* 0x0a001f00311f7f89 */ /* 0x002e6200000e0000 */
[----:B------:R-:W-:Y:S01]  /*1c00*/  IADD3.X R23, PT, PT, RZ, R81, RZ, P0, !PT ;  /* 0x00000051ff177210 */ /* 0x000fe200007fe4ff */
[----:B------:R-:W-:Y:S01]  /*1c10*/  IMAD.MOV.U32 R28, RZ, RZ, 0x3c000000 ;  /* 0x3c000000ff1c7424 */ /* 0x000fe200078e00ff */
[----:B------:R-:W0:Y:S01]  /*1c20*/  LDCU.64 UR6, c[0x0][0x3a8] ;  /* 0x00007500ff0677ac */ /* 0x000e220008000a00 */
[----:B------:R-:W2:Y:S04]  /*1c30*/  LDG.E.U16.CONSTANT R27, desc[UR10][R24.64+0x80] ;  /* 0x0000800a181b7981 */ /* 0x000ea8000c1e9500 */
[----:B------:R-:W3:Y:S04]  /*1c40*/  LDG.E R26, desc[UR10][R22.64+0x100] ;  /* 0x0001000a161a7981 */ /* 0x000ee8000c1e1900 */
[----:B------:R-:W4:Y:S04]  /*1c50*/  LDG.E.U16.CONSTANT R29, desc[UR10][R24.64] ;  /* 0x0000000a181d7981 */ /* 0x000f28000c1e9500 */
[----:B------:R-:W4:Y:S01]  /*1c60*/  LDG.E R36, desc[UR10][R22.64] ;  /* 0x0000000a16247981 */ /* 0x000f22000c1e1900 */
[----:B-1----:R-:W-:-:S05]  /*1c70*/  FADD R32, R49, R31 ;  /* 0x0000001f31207221 */ /* 0x002fca0000000000 */
[----:B------:R-:W1:Y:S02]  /*1c80*/  SHFL.DOWN PT, R31, R32, 0x8, 0x1f ;  /* 0x09001f00201f7f89 */ /* 0x000e6400000e0000 */
[----:B-1----:R-:W-:-:S05]  /*1c90*/  FADD R33, R32, R31 ;  /* 0x0000001f20217221 */ /* 0x002fca0000000000 */
[----:B------:R-:W1:Y:S02]  /*1ca0*/  SHFL.DOWN PT, R31, R33, 0x4, 0x1f ;  /* 0x08801f00211f7f89 */ /* 0x000e6400000e0000 */
[----:B-1----:R-:W-:Y:S02]  /*1cb0*/  FADD R34, R33, R31 ;  /* 0x0000001f21227221 */ /* 0x002fe40000000000 */
[----:B------:R-:W4:Y:S04]  /*1cc0*/  LDG.E.U16.CONSTANT R33, desc[UR10][R24.64+0xc0] ;  /* 0x0000c00a18217981 */ /* 0x000f28000c1e9500 */
[----:B------:R-:W1:Y:S04]  /*1cd0*/  SHFL.DOWN PT, R31, R34, 0x2, 0x1f ;  /* 0x08401f00221f7f89 */ /* 0x000e6800000e0000 */
[----:B------:R-:W4:Y:S01]  /*1ce0*/  LDG.E.U16.CONSTANT R24, desc[UR10][R24.64+0x40] ;  /* 0x0000400a18187981 */ /* 0x000f22000c1e9500 */
[----:B-1----:R-:W-:-:S03]  /*1cf0*/  FADD R35, R34, R31 ;  /* 0x0000001f22237221 */ /* 0x002fc60000000000 */
[----:B------:R-:W4:Y:S04]  /*1d00*/  LDG.E R34, desc[UR10][R22.64+0x180] ;  /* 0x0001800a16227981 */ /* 0x000f28000c1e1900 */
[----:B------:R-:W1:Y:S02]  /*1d10*/  SHFL.DOWN PT, R31, R35, 0x1, 0x1f ;  /* 0x08201f00231f7f89 */ /* 0x000e6400000e0000 */
[----:B-1----:R-:W-:-:S04]  /*1d20*/  FADD R31, R35, R31 ;  /* 0x0000001f231f7221 */ /* 0x002fc80000000000 */
[----:B------:R-:W-:-:S05]  /*1d30*/  FFMA R28, R31, R28, 9.9999999747524270788e-07 ;  /* 0x358637bd1f1c7423 */ /* 0x000fca000000001c */
[----:B------:R-:W-:-:S13]  /*1d40*/  FSETP.GEU.AND P0, PT, |R28|, 1.175494350822287508e-38, PT ;  /* 0x008000001c00780b */ /* 0x000fda0003f0e200 */
[----:B------:R-:W-:-:S04]  /*1d50*/  @!P0 FMUL R28, R28, 16777216 ;  /* 0x4b8000001c1c8820 */ /* 0x000fc80000400000 */
[----:B------:R-:W1:Y:S02]  /*1d60*/  MUFU.RSQ R51, R28 ;  /* 0x0000001c00337308 */ /* 0x000e640000001400 */
[----:B-1----:R-:W-:-:S05]  /*1d70*/  @!P0 FMUL R51, R51, 4096 ;  /* 0x4580000033338820 */ /* 0x002fca0000400000 */
[----:B------:R-:W3:Y:S01]  /*1d80*/  SHFL.IDX PT, R31, R51, RZ, 0x1f ;  /* 0x00001fff331f7589 */ /* 0x000ee200000e0000 */
[----:B------:R-:W-:-:S04]  /*1d90*/  IADD3 R28, P0, P2, R9, R6, R66 ;  /* 0x00000006091c7210 */ /* 0x000fc80007a1e042 */
[----:B------:R-:W-:Y:S01]  /*1da0*/  IADD3.X R39, PT, PT, RZ, R7, R68, P0, P2 ;  /* 0x00000007ff277210 */ /* 0x000fe200007e4444 */
[----:B------:R-:W-:-:S03]  /*1db0*/  IMAD R35, R4, 0x80, R9 ;  /* 0x0000008004237824 */ /* 0x000fc600078e0209 */
[----:B------:R-:W-:Y:S02]  /*1dc0*/  SHF.L.U64.HI R39, R28, 0x1, R39 ;  /* 0x000000011c277819 */ /* 0x000fe40000010227 */
[----:B--2---:R-:W-:Y:S01]  /*1dd0*/  SHF.L.U32 R27, R27, 0x10, RZ ;  /* 0x000000101b1b7819 */ /* 0x004fe200000006ff */
[----:B---3--:R-:W-:-:S04]  /*1de0*/  FMUL R26, R31, R26 ;  /* 0x0000001a1f1a7220 */ /* 0x008fc80000400000 */
[----:B------:R-:W-:Y:S02]  /*1df0*/  FMUL R30, R26, R27 ;  /* 0x0000001b1a1e7220 */ /* 0x000fe40000400000 */
[----:B------:R-:W1:Y:S03]  /*1e00*/  LDC.64 R26, c[0x0][0x3e0] ;  /* 0x0000f800ff1a7b82 */ /* 0x000e660000000a00 */
[----:B------:R-:W2:Y:S01]  /*1e10*/  SHFL.IDX PT, R48, R30, R9, 0x1f ;  /* 0x00001f091e307589 */ /* 0x000ea200000e0000 */
[----:B----4-:R-:W-:Y:S01]  /*1e20*/  SHF.L.U32 R29, R29, 0x10, RZ ;  /* 0x000000101d1d7819 */ /* 0x010fe200000006ff */
[----:B------:R-:W-:Y:S01]  /*1e30*/  FMUL R36, R31, R36 ;  /* 0x000000241f247220 */ /* 0x000fe20000400000 */
[----:B------:R-:W-:Y:S01]  /*1e40*/  IMAD.U32 R38, R38, 0x10000, RZ ;  /* 0x0001000026267824 */ /* 0x000fe200078e00ff */
[----:B------:R-:W-:Y:S02]  /*1e50*/  SHF.L.U32 R37, R37, 0x10, RZ ;  /* 0x0000001025257819 */ /* 0x000fe400000006ff */
[----:B------:R-:W-:-:S02]  /*1e60*/  FMUL R32, R36, R29 ;  /* 0x0000001d24207220 */ /* 0x000fc40000400000 */
[----:B------:R-:W3:Y:S01]  /*1e70*/  LDG.E.U16.CONSTANT R36, desc[UR10][R74.64+0x40] ;  /* 0x0000400a4a247981 */ /* 0x000ee2000c1e9500 */
[----:B--2---:R-:W-:Y:S01]  /*1e80*/  FMUL R29, R38, R48 ;  /* 0x00000030261d7220 */ /* 0x004fe20000400000 */
[----:B------:R-:W-:Y:S02]  /*1e90*/  SHF.L.U32 R38, R28, 0x1, RZ ;  /* 0x000000011c267819 */ /* 0x000fe400000006ff */
[----:B------:R0:W2:Y:S01]  /*1ea0*/  LDG.E R28, desc[UR10][R22.64+0x80] ;  /* 0x0000800a161c7981 */ /* 0x0000a2000c1e1900 */
[----:B------:R-:W-:Y:S01]  /*1eb0*/  FFMA R29, R32, R37, -R29 ;  /* 0x00000025201d7223 */ /* 0x000fe2000000081d */
[----:B-1----:R-:W-:Y:S02]  /*1ec0*/  IMAD.WIDE.U32 R26, R35, 0x4, R26 ;  /* 0x00000004231a7825 */ /* 0x002fe400078e001a */
[----:B------:R-:W4:Y:S02]  /*1ed0*/  LDG.E.U16.CONSTANT R37, desc[UR10][R76.64+0x40] ;  /* 0x0000400a4c257981 */ /* 0x000f24000c1e9500 */
[----:B------:R-:W-:-:S02]  /*1ee0*/  F2FP.BF16.F32.PACK_AB R29, RZ, R29 ;  /* 0x0000001dff1d723e */ /* 0x000fc400000010ff */
[----:B0-----:R-:W-:Y:S02]  /*1ef0*/  IADD3 R22, P0, PT, R38, UR6, RZ ;  /* 0x0000000626167c10 */ /* 0x001fe4000ff1e0ff */
[----:B------:R-:W-:Y:S02]  /*1f00*/  PRMT R40, R29, 0x7610, R40 ;  /* 0x000076101d287816 */ /* 0x000fe40000000028 */
[----:B------:R-:W-:Y:S01]  /*1f10*/  IADD3.X R23, PT, PT, R39, UR7, RZ, P0, !PT ;  /* 0x0000000727177c10 */ /* 0x000fe200087fe4ff */
[----:B------:R-:W0:Y:S04]  /*1f20*/  LDCU.64 UR6, c[0x0][0x3b0] ;  /* 0x00007600ff0677ac */ /* 0x000e280008000a00 */
[----:B------:R-:W-:Y:S04]  /*1f30*/  STG.E.U16 desc[UR10][R22.64], R40 ;  /* 0x0000002816007986 */ /* 0x000fe8000c10150a */
[----:B------:R-:W4:Y:S01]  /*1f40*/  LDG.E R29, desc[UR10][R26.64] ;  /* 0x0000000a1a1d7981 */ /* 0x000f22000c1e1900 */
[----:B------:R-:W-:Y:S01]  /*1f50*/  SHF.L.U32 R33, R33, 0x10, RZ ;  /* 0x0000001021217819 */ /* 0x000fe200000006ff */
[----:B------:R-:W-:-:S04]  /*1f60*/  FMUL R34, R31, R34 ;  /* 0x000000221f227220 */ /* 0x000fc80000400000 */
[----:B------:R-:W-:Y:S01]  /*1f70*/  FMUL R34, R34, R33 ;  /* 0x0000002122227220 */ /* 0x000fe20000400000 */
[----:B------:R-:W-:Y:S01]  /*1f80*/  SHF.L.U32 R25, R24, 0x10, RZ ;  /* 0x0000001018197819 */ /* 0x000fe200000006ff */
[----:B------:R-:W4:Y:S04]  /*1f90*/  LDG.E.U16.CONSTANT R33, desc[UR10][R74.64+0x80] ;  /* 0x0000800a4a217981 */ /* 0x000f28000c1e9500 */
[----:B------:R-:W1:Y:S01]  /*1fa0*/  SHFL.IDX PT, R48, R34, R9, 0x1f ;  /* 0x00001f0922307589 */ /* 0x000e6200000e0000 */
[----:B--2---:R-:W-:Y:S01]  /*1fb0*/  FMUL R28, R31, R28 ;  /* 0x0000001c1f1c7220 */ /* 0x004fe20000400000 */
[----:B---3--:R-:W-:-:S03]  /*1fc0*/  IMAD.U32 R31, R36, 0x10000, RZ ;  /* 0x00010000241f7824 */ /* 0x008fc600078e00ff */
[----:B------:R-:W-:Y:S01]  /*1fd0*/  FMUL R36, R28, R25 ;  /* 0x000000191c247220 */ /* 0x000fe20000400000 */
[----:B----4-:R-:W-:Y:S01]  /*1fe0*/  SHF.L.U32 R37, R37, 0x10, RZ ;  /* 0x0000001025257819 */ /* 0x010fe200000006ff */
[----:B-1----:R-:W-:Y:S01]  /*1ff0*/  FMUL R31, R31, R48 ;  /* 0x000000301f1f7220 */ /* 0x002fe20000400000 */
[----:B0-----:R-:W-:Y:S01]  /*2000*/  IADD3 R28, P0, PT, R38, UR6, RZ ;  /* 0x00000006261c7c10 */ /* 0x001fe2000ff1e0ff */
[----:B------:R-:W2:Y:S02]  /*2010*/  LDG.E.U16.CONSTANT R25, desc[UR10][R76.64+0x80] ;  /* 0x0000800a4c197981 */ /* 0x000ea4000c1e9500 */
[----:B------:R-:W-:Y:S01]  /*2020*/  FFMA R31, R36, R37, -R31 ;  /* 0x00000025241f7223 */ /* 0x000fe2000000081f */
[----:B------:R-:W-:-:S04]  /*2030*/  IADD3.X R39, PT, PT, R39, UR7, RZ, P0, !PT ;  /* 0x0000000727277c10 */ /* 0x000fc800087fe4ff */
[----:B------:R-:W-:Y:S02]  /*2040*/  F2FP.BF16.F32.PACK_AB R31, RZ, R31 ;  /* 0x0000001fff1f723e */ /* 0x000fe400000010ff */
[----:B------:R-:W-:-:S04]  /*2050*/  F2FP.BF16.F32.PACK_AB R29, RZ, R29 ;  /* 0x0000001dff1d723e */ /* 0x000fc800000010ff */
[----:B------:R-:W-:Y:S02]  /*2060*/  PRMT R35, R29, 0x7610, R35 ;  /* 0x000076101d237816 */ /* 0x000fe40000000023 */
[----:B------:R-:W-:-:S05]  /*2070*/  MOV R29, R39 ;  /* 0x00000027001d7202 */ /* 0x000fca0000000f00 */
[----:B------:R-:W-:Y:S04]  /*2080*/  STG.E.U16 desc[UR10][R28.64], R35 ;  /* 0x000000231c007986 */ /* 0x000fe8000c10150a */
[----:B------:R-:W-:Y:S04]  /*2090*/  STG.E.U16 desc[UR10][R22.64+0x40], R31 ;  /* 0x0000401f16007986 */ /* 0x000fe8000c10150a */
[----:B------:R-:W3:Y:S04]  /*20a0*/  LDG.E R24, desc[UR10][R26.64+0x80] ;  /* 0x0000800a1a187981 */ /* 0x000ee8000c1e1900 */
[----:B------:R-:W0:Y:S01]  /*20b0*/  SHFL.IDX PT, R48, R32, R9, 0x1f ;  /* 0x00001f0920307589 */ /* 0x000e2200000e0000 */
[----:B------:R-:W-:Y:S01]  /*20c0*/  SHF.L.U32 R33, R33, 0x10, RZ ;  /* 0x0000001021217819 */ /* 0x000fe200000006ff */
[----:B--2---:R-:W-:-:S04]  /*20d0*/  IMAD.U32 R25, R25, 0x10000, RZ ;  /* 0x0001000019197824 */ /* 0x004fc800078e00ff */
[----:B------:R-:W-:Y:S02]  /*20e0*/  FMUL R30, R30, R25 ;  /* 0x000000191e1e7220 */ /* 0x000fe40000400000 */
[----:B------:R-:W2:Y:S02]  /*20f0*/  LDG.E.U16.CONSTANT R25, desc[UR10][R76.64+0xc0] ;  /* 0x0000c00a4c197981 */ /* 0x000ea4000c1e9500 */
[----:B0-----:R-:W-:-:S05]  /*2100*/  FFMA R30, R33, R48, R30 ;  /* 0x00000030211e7223 */ /* 0x001fca000000001e */
[----:B------:R-:W-:-:S04]  /*2110*/  F2FP.BF16.F32.PACK_AB R30, RZ, R30 ;  /* 0x0000001eff1e723e */ /* 0x000fc800000010ff */
[----:B------:R-:W-:Y:S02]  /*2120*/  PRMT R35, R30, 0x7610, R35 ;  /* 0x000076101e237816 */ /* 0x000fe40000000023 */
[----:B------:R-:W4:Y:S01]  /*2130*/  LDG.E.U16.CONSTANT R30, desc[UR10][R74.64+0xc0] ;  /* 0x0000c00a4a1e7981 */ /* 0x000f22000c1e9500 */
[----:B---3--:R-:W-:-:S04]  /*2140*/  F2FP.BF16.F32.PACK_AB R24, RZ, R24 ;  /* 0x00000018ff18723e */ /* 0x008fc800000010ff */
[----:B------:R-:W-:-:S05]  /*2150*/  PRMT R33, R24, 0x7610, R33 ;  /* 0x0000761018217816 */ /* 0x000fca0000000021 */
[----:B------:R0:W-:Y:S04]  /*2160*/  STG.E.U16 desc[UR10][R28.64+0x40], R33 ;  /* 0x000040211c007986 */ /* 0x0001e8000c10150a */
[----:B------:R0:W-:Y:S04]  /*2170*/  STG.E.U16 desc[UR10][R22.64+0x80], R35 ;  /* 0x0000802316007986 */ /* 0x0001e8000c10150a */
[----:B------:R-:W3:Y:S04]  /*2180*/  LDG.E R24, desc[UR10][R26.64+0x100] ;  /* 0x0001000a1a187981 */ /* 0x000ee8000c1e1900 */
[----:B------:R0:W1:Y:S01]  /*2190*/  SHFL.IDX PT, R48, R36, R9, 0x1f ;  /* 0x00001f0924307589 */ /* 0x00006200000e0000 */
[----:B--2---:R-:W-:Y:S01]  /*21a0*/  SHF.L.U32 R25, R25, 0x10, RZ ;  /* 0x0000001019197819 */ /* 0x004fe200000006ff */
[----:B----4-:R-:W-:Y:S01]  /*21b0*/  IMAD.U32 R30, R30, 0x10000, RZ ;  /* 0x000100001e1e7824 */ /* 0x010fe200078e00ff */
[----:B---3--:R-:W-:-:S05]  /*21c0*/  F2FP.BF16.F32.PACK_AB R24, RZ, R24 ;  /* 0x00000018ff18723e */ /* 0x008fca00000010ff */
[----:B-1----:R0:W-:Y:S02]  /*21d0*/  STG.E.U16 desc[UR10][R28.64+0x80], R24 ;  /* 0x000080181c007986 */ /* 0x0021e4000c10150a */
.L_x_161:
[----:B------:R-:W-:-:S04]  /*21e0*/  FMUL R25, R34, R25 ;  /* 0x0000001922197220 */ /* 0x000fc80000400000 */
[----:B------:R-:W-:-:S05]  /*21f0*/  FFMA R25, R30, R48, R25 ;  /* 0x000000301e197223 */ /* 0x000fca0000000019 */
[----:B------:R-:W-:-:S05]  /*2200*/  F2FP.BF16.F32.PACK_AB R25, RZ, R25 ;  /* 0x00000019ff19723e */ /* 0x000fca00000010ff */
[----:B------:R0:W-:Y:S04]  /*2210*/  STG.E.U16 desc[UR10][R22.64+0xc0], R25 ;  /* 0x0000c01916007986 */ /* 0x0001e8000c10150a */
[----:B------:R-:W0:Y:S02]  /*2220*/  LDG.E R26, desc[UR10][R26.64+0x180] ;  /* 0x0001800a1a1a7981 */ /* 0x000e24000c1e1900 */
[----:B0-----:R-:W-:-:S05]  /*2230*/  F2FP.BF16.F32.PACK_AB R23, RZ, R26 ;  /* 0x0000001aff17723e */ /* 0x001fca00000010ff */
[----:B------:R2:W-:Y:S02]  /*2240*/  STG.E.U16 desc[UR10][R28.64+0xc0], R23 ;  /* 0x0000c0171c007986 */ /* 0x0005e4000c10150a */
.L_x_25:
[----:B------:R-:W-:Y:S05]  /*2250*/  BSYNC B0 ;  /* 0x0000000000007941 */ /* 0x000fea0003800000 */
.L_x_24:
[----:B------:R-:W-:Y:S01]  /*2260*/  LOP3.LUT P0, RZ, R19, 0x400, RZ, 0xc0, !PT ;  /* 0x0000040013ff7812 */ /* 0x000fe2000780c0ff */
[----:B------:R-:W-:-:S12]  /*2270*/  BSSY B0, `(.L_x_29) ;  /* 0x0000058000007945 */ /* 0x000fd80003800000 */
[----:B------:R-:W-:Y:S05]  /*2280*/  @!P0 BRA `(.L_x_30) ;  /* 0x0000000400588947 */ /* 0x000fea0003800000 */
[----:B------:R-:W-:Y:S01]  /*2290*/  HFMA2 R24, -RZ, RZ, 0, 0 ;  /* 0x00000000ff187431 */ /* 0x000fe200000001ff */
[----:B------:R-:W-:Y:S01]  /*22a0*/  BSSY.RECONVERGENT B1, `(.L_x_31) ;  /* 0x0000009000017945 */ /* 0x000fe20003800200 */
[----:B------:R-:W-:-:S07]  /*22b0*/  MOV R25, R9 ;  /* 0x0000000900197202 */ /* 0x000fce0000000f00 */
.L_x_32:
[----:B--2---:R-:W-:-:S06]  /*22c0*/  IMAD.WIDE.U32 R22, R25, 0x4, R72 ;  /* 0x0000000419167825 */ /* 0x004fcc00078e0048 */
[----:B------:R-:W2:Y:S01]  /*22d0*/  LDG.E R23, desc[UR10][R22.64] ;  /* 0x0000000a16177981 */ /* 0x000ea2000c1e1900 */
[C---:B------:R-:W-:Y:S01]  /*22e0*/  ISETP.GE.U32.AND P0, PT, R25.reuse, 0x60, PT ;  /* 0x000000601900780c */ /* 0x040fe20003f06070 */
[----:B------:R-:W-:Y:S02]  /*22f0*/  VIADD R25, R25, 0x20 ;  /* 0x0000002019197836 */ /* 0x000fe40000000000 */
[----:B--2---:R-:W-:-:S05]  /*2300*/  FFMA R34, R23, R23, R24 ;  /* 0x0000001717227223 */ /* 0x004fca0000000018 */
[----:B------:R-:W-:-:S05]  /*2310*/  MOV R24, R34 ;  /* 0x0000002200187202 */ /* 0x000fca0000000f00 */
[----:B------:R-:W-:Y:S05]  /*2320*/  @!P0 BRA `(.L_x_32) ;  /* 0xfffffffc00e48947 */ /* 0x000fea000383ffff */
[----:B------:R-:W-:Y:S05]  /*2330*/  BSYNC.RECONVERGENT B1 ;  /* 0x0000000000017941 */ /* 0x000fea0003800200 */
.L_x_31:
[----:B------:R-:W-:-:S03]  /*2340*/  UMOV UR6, 0xffffffff ;  /* 0xffffffff00067882 */ /* 0x000fc60000000000 */
[----:B------:R-:W-:Y:S05]  /*2350*/  BRA.DIV UR6, `(.L_x_33) ;  /* 0x0000007206f47947 */ /* 0x000fea000b800000 */
[C---:B-----5:R-:W-:Y:S01]  /*2360*/  LEA R22, P2, R9.reuse, R20, 0x1 ;  /* 0x0000001409167211 */ /* 0x060fe200078408ff */
[----:B------:R-:W2:Y:S01]  /*2370*/  LDG.E.U16.CONSTANT R37, desc[UR10][R74.64] ;  /* 0x0000000a4a257981 */ /* 0x000ea2000c1e9500 */
[----:B------:R-:W-:Y:S02]  /*2380*/  LEA R20, P0, R9, R72, 0x2 ;  /* 0x0000004809147211 */ /* 0x000fe400078010ff */
[----:B------:R-:W-:Y:S01]  /*2390*/  IADD3.X R23, PT, PT, RZ, R21, RZ, P2, !PT ;  /* 0x00000015ff177210 */ /* 0x000fe200017fe4ff */
[----:B------:R-:W3:Y:S02]  /*23a0*/  LDG.E.U16.CONSTANT R40, desc[UR10][R76.64+0x80] ;  /* 0x0000800a4c287981 */ /* 0x000ee4000c1e9500 */
[----:B------:R-:W-:Y:S02]  /*23b0*/  IMAD.X R21, RZ, RZ, R73, P0 ;  /* 0x000000ffff157224 */ /* 0x000fe400000e0649 */
[----:B------:R-:W4:Y:S04]  /*23c0*/  LDG.E.U16.CONSTANT R30, desc[UR10][R22.64+0x80] ;  /* 0x0000800a161e7981 */ /* 0x000f28000c1e9500 */
[----:B------:R-:W2:Y:S04]  /*23d0*/  LDG.E R29, desc[UR10][R20.64+0x100] ;  /* 0x0001000a141d7981 */ /* 0x000ea8000c1e1900 */
[----:B------:R-:W3:Y:S04]  /*23e0*/  LDG.E.U16.CONSTANT R32, desc[UR10][R22.64+0xc0] ;  /* 0x0000c00a16207981 */ /* 0x000ee8000c1e9500 */
[----:B------:R-:W3:Y:S04]  /*23f0*/  LDG.E R33, desc[UR10][R20.64+0x180] ;  /* 0x0001800a14217981 */ /* 0x000ee8000c1e1900 */
[----:B------:R-:W3:Y:S04]  /*2400*/  LDG.E.U16.CONSTANT R24, desc[UR10][R22.64] ;  /* 0x0000000a16187981 */ /* 0x000ee8000c1e9500 */
[----:B------:R-:W3:Y:S04]  /*2410*/  LDG.E R25, desc[UR10][R20.64] ;  /* 0x0000000a14197981 */ /* 0x000ee8000c1e1900 */
[----:B------:R-:W3:Y:S04]  /*2420*/  LDG.E R27, desc[UR10][R20.64+0x80] ;  /* 0x0000800a141b7981 */ /* 0x000ee8000c1e1900 */
[----:B------:R0:W3:Y:S04]  /*2430*/  LDG.E.U16.CONSTANT R28, desc[UR10][R22.64+0x40] ;  /* 0x0000400a161c7981 */ /* 0x0000e8000c1e9500 */
[----:B------:R-:W3:Y:S04]  /*2440*/  LDG.E.U16.CONSTANT R39, desc[UR10][R74.64+0x40] ;  /* 0x0000400a4a277981 */ /* 0x000ee8000c1e9500 */
[----:B------:R-:W3:Y:S04]  /*2450*/  LDG.E.U16.CONSTANT R41, desc[UR10][R74.64+0x80] ;  /* 0x0000800a4a297981 */ /* 0x000ee8000c1e9500 */
[----:B------:R-:W3:Y:S04]  /*2460*/  LDG.E.U16.CONSTANT R38, desc[UR10][R76.64+0x40] ;  /* 0x0000400a4c267981 */ /* 0x000ee8000c1e9500 */
[----:B------:R-:W3:Y:S04]  /*2470*/  LDG.E.U16.CONSTANT R35, desc[UR10][R76.64] ;  /* 0x0000000a4c237981 */ /* 0x000ee8000c1e9500 */
[----:B------:R-:W3:Y:S04]  /*2480*/  LDG.E.U16.CONSTANT R42, desc[UR10][R76.64+0xc0] ;  /* 0x0000c00a4c2a7981 */ /* 0x000ee8000c1e9500 */
[----:B------:R-:W3:Y:S04]  /*2490*/  LDG.E.U16.CONSTANT R43, desc[UR10][R74.64+0xc0] ;  /* 0x0000c00a4a2b7981 */ /* 0x000ee8000c1e9500 */
[----:B-1----:R-:W1:Y:S02]  /*24a0*/  SHFL.DOWN PT, R31, R34, 0x10, 0x1f ;  /* 0x0a001f00221f7f89 */ /* 0x002e6400000e0000 */
[----:B-1----:R-:W-:-:S05]  /*24b0*/  FADD R49, R34, R31 ;  /* 0x0000001f22317221 */ /* 0x002fca0000000000 */
[----:B------:R-:W0:Y:S02]  /*24c0*/  SHFL.DOWN PT, R31, R49, 0x8, 0x1f ;  /* 0x09001f00311f7f89 */ /* 0x000e2400000e0000 */
[----:B0-----:R-:W-:-:S05]  /*24d0*/  FADD R22, R49, R31 ;  /* 0x0000001f31167221 */ /* 0x001fca0000000000 */
[----:B------:R-:W0:Y:S02]  /*24e0*/  SHFL.DOWN PT, R31, R22, 0x4, 0x1f ;  /* 0x08801f00161f7f89 */ /* 0x000e2400000e0000 */
[----:B0-----:R-:W-:-:S05]  /*24f0*/  FADD R23, R22, R31 ;  /* 0x0000001f16177221 */ /* 0x001fca0000000000 */
[----:B------:R-:W0:Y:S01]  /*2500*/  SHFL.DOWN PT, R31, R23, 0x2, 0x1f ;  /* 0x08401f00171f7f89 */ /* 0x000e2200000e0000 */
[----:B------:R-:W-:Y:S02]  /*2510*/  HFMA2 R36, -RZ, RZ, 1, 0 ;  /* 0x3c000000ff247431 */ /* 0x000fe400000001ff */
[----:B0-----:R-:W-:-:S05]  /*2520*/  FADD R26, R23, R31 ;  /* 0x0000001f171a7221 */ /* 0x001fca0000000000 */
[----:B------:R-:W0:Y:S02]  /*2530*/  SHFL.DOWN PT, R31, R26, 0x1, 0x1f ;  /* 0x08201f001a1f7f89 */ /* 0x000e2400000e0000 */
[----:B0-----:R-:W-:-:S04]  /*2540*/  FADD R31, R26, R31 ;  /* 0x0000001f1a1f7221 */ /* 0x001fc80000000000 */
[----:B------:R-:W-:-:S05]  /*2550*/  FFMA R31, R31, R36, 9.9999999747524270788e-07 ;  /* 0x358637bd1f1f7423 */ /* 0x000fca0000000024 */
[----:B------:R-:W-:-:S13]  /*2560*/  FSETP.GEU.AND P0, PT, |R31|, 1.175494350822287508e-38, PT ;  /* 0x008000001f00780b */ /* 0x000fda0003f0e200 */
[----:B------:R-:W-:-:S04]  /*2570*/  @!P0 FMUL R31, R31, 16777216 ;  /* 0x4b8000001f1f8820 */ /* 0x000fc80000400000 */
[----:B------:R-:W0:Y:S02]  /*2580*/  MUFU.RSQ R51, R31 ;  /* 0x0000001f00337308 */ /* 0x000e240000001400 */
[----:B0-----:R-:W-:-:S05]  /*2590*/  @!P0 FMUL R51, R51, 4096 ;  /* 0x4580000033338820 */ /* 0x001fca0000400000 */
[----:B------:R-:W2:Y:S01]  /*25a0*/  SHFL.IDX PT, R22, R51, RZ, 0x1f ;  /* 0x00001fff33167589 */ /* 0x000ea200000e0000 */
[----:B----4-:R-:W-:Y:S01]  /*25b0*/  SHF.L.U32 R30, R30, 0x10, RZ ;  /* 0x000000101e1e7819 */ /* 0x010fe200000006ff */
[----:B--2---:R-:W-:Y:S01]  /*25c0*/  FMUL R29, R22, R29 ;  /* 0x0000001d161d7220 */ /* 0x004fe20000400000 */
[----:B---3--:R-:W-:-:S03]  /*25d0*/  IMAD.U32 R32, R32, 0x10000, RZ ;  /* 0x0001000020207824 */ /* 0x008fc600078e00ff */
[----:B------:R-:W-:Y:S01]  /*25e0*/  FMUL R30, R29, R30 ;  /* 0x0000001e1d1e7220 */ /* 0x000fe20000400000 */
[----:B------:R-:W-:Y:S01]  /*25f0*/  FMUL R33, R22, R33 ;  /* 0x0000002116217220 */ /* 0x000fe20000400000 */
[----:B------:R-:W-:-:S03]  /*2600*/  SHF.L.U32 R24, R24, 0x10, RZ ;  /* 0x0000001018187819 */ /* 0x000fc600000006ff */
[----:B------:R-:W-:Y:S01]  /*2610*/  FMUL R32, R33, R32 ;  /* 0x0000002021207220 */ /* 0x000fe20000400000 */
[C---:B------:R-:W-:Y:S01]  /*2620*/  FMUL R25, R22.reuse, R25 ;  /* 0x0000001916197220 */ /* 0x040fe20000400000 */
[----:B------:R-:W0:Y:S03]  /*2630*/  SHFL.IDX PT, R23, R30, R3, 0x1f ;  /* 0x00001f031e177589 */ /* 0x000e2600000e0000 */
[----:B------:R-:W-:Y:S02]  /*2640*/  FMUL R26, R25, R24 ;  /* 0x00000018191a7220 */ /* 0x000fe40000400000 */
[----:B------:R-:W1:Y:S04]  /*2650*/  SHFL.IDX PT, R25, R32, R3, 0x1f ;  /* 0x00001f0320197589 */ /* 0x000e6800000e0000 */
[----:B------:R-:W2:Y:S01]  /*2660*/  SHFL.IDX PT, R48, R26, R3, 0x1f ;  /* 0x00001f031a307589 */ /* 0x000ea200000e0000 */
[----:B------:R-:W-:Y:S01]  /*2670*/  FMUL R27, R22, R27 ;  /* 0x0000001b161b7220 */ /* 0x000fe20000400000 */
[----:B------:R-:W-:Y:S01]  /*2680*/  SHF.L.U32 R28, R28, 0x10, RZ ;  /* 0x000000101c1c7819 */ /* 0x000fe200000006ff */
[----:B------:R-:W-:Y:S01]  /*2690*/  IMAD.U32 R22, R37, 0x10000, RZ ;  /* 0x0001000025167824 */ /* 0x000fe200078e00ff */
[----:B------:R-:W-:-:S02]  /*26a0*/  SHF.L.U32 R29, R40, 0x10, RZ ;  /* 0x00000010281d7819 */ /* 0x000fc400000006ff */
[----:B------:R-:W-:Y:S01]  /*26b0*/  SHF.L.U32 R34, R39, 0x10, RZ ;  /* 0x0000001027227819 */ /* 0x000fe200000006ff */
[----:B------:R-:W-:Y:S01]  /*26c0*/  FMUL R28, R27, R28 ;  /* 0x0000001c1b1c7220 */ /* 0x000fe20000400000 */
[----:B------:R-:W-:Y:S01]  /*26d0*/  SHF.L.U32 R24, R41, 0x10, RZ ;  /* 0x0000001029187819 */ /* 0x000fe200000006ff */
[----:B------:R-:W-:Y:S01]  /*26e0*/  FMUL R27, R29, R30 ;  /* 0x0000001e1d1b7220 */ /* 0x000fe20000400000 */
[----:B------:R-:W-:Y:S01]  /*26f0*/  SHF.L.U32 R38, R38, 0x10, RZ ;  /* 0x0000001026267819 */ /* 0x000fe200000006ff */
[----:B0-----:R-:W-:Y:S01]  /*2700*/  FMUL R23, R22, R23 ;  /* 0x0000001716177220 */ /* 0x001fe20000400000 */
[----:B------:R-:W-:Y:S02]  /*2710*/  IMAD.U32 R22, R35, 0x10000, RZ ;  /* 0x0001000023167824 */ /* 0x000fe400078e00ff */
[----:B-1----:R-:W-:Y:S02]  /*2720*/  FMUL R25, R34, R25 ;  /* 0x0000001922197220 */ /* 0x002fe40000400000 */
[----:B------:R-:W-:Y:S01]  /*2730*/  FFMA R23, R22, R26, -R23 ;  /* 0x0000001a16177223 */ /* 0x000fe20000000817 */
[----:B--2---:R-:W-:Y:S01]  /*2740*/  FFMA R27, R24, R48, R27 ;  /* 0x00000030181b7223 */ /* 0x004fe2000000001b */
[----:B------:R-:W-:-:S03]  /*2750*/  FFMA R25, R38, R28, -R25 ;  /* 0x0000001c26197223 */ /* 0x000fc60000000819 */
[----:B------:R0:W-:Y:S04]  /*2760*/  STG.E desc[UR10][R20.64], R23 ;  /* 0x0000001714007986 */ /* 0x0001e8000c10190a */
[----:B------:R0:W-:Y:S04]  /*2770*/  STG.E desc[UR10][R20.64+0x100], R27 ;  /* 0x0001001b14007986 */ /* 0x0001e8000c10190a */
[----:B------:R0:W-:Y:S04]  /*2780*/  STG.E desc[UR10][R20.64+0x80], R25 ;  /* 0x0000801914007986 */ /* 0x0001e8000c10190a */
[----:B------:R0:W1:Y:S01]  /*2790*/  SHFL.IDX PT, R48, R28, R3, 0x1f ;  /* 0x00001f031c307589 */ /* 0x00006200000e0000 */
[----:B------:R-:W-:Y:S01]  /*27a0*/  IMAD.U32 R29, R42, 0x10000, RZ ;  /* 0x000100002a1d7824 */ /* 0x000fe200078e00ff */
[----:B------:R-:W-:-:S07]  /*27b0*/  SHF.L.U32 R22, R43, 0x10, RZ ;  /* 0x000000102b167819 */ /* 0x000fce00000006ff */
.L_x_173:
[----:B0-----:R-:W-:-:S04]  /*27c0*/  FMUL R23, R29, R32 ;  /* 0x000000201d177220 */ /* 0x001fc80000400000 */
[----:B-1----:R-:W-:-:S05]  /*27d0*/  FFMA R23, R22, R48, R23 ;  /* 0x0000003016177223 */ /* 0x002fca0000000017 */
[----:B------:R3:W-:Y:S02]  /*27e0*/  STG.E desc[UR10][R20.64+0x180], R23 ;  /* 0x0001801714007986 */ /* 0x0007e4000c10190a */
.L_x_30:
[----:B------:R-:W-:Y:S05]  /*27f0*/  BSYNC B0 ;  /* 0x0000000000007941 */ /* 0x000fea0003800000 */
.L_x_29:
[----:B------:R-:W4:Y:S02]  /*2800*/  LDCU.64 UR6, c[0x0][0x410] ;  /* 0x00008200ff0677ac */ /* 0x000f240008000a00 */
[----:B----4-:R-:W-:-:S04]  /*2810*/  UISETP.NE.U32.AND UP0, UPT, UR6, URZ, UPT ;  /* 0x000000ff0600728c */ /* 0x010fc8000bf05070 */
[----:B------:R-:W-:-:S09]  /*2820*/  UISETP.NE.AND.EX UP0, UPT, UR7, URZ, UPT, UP0 ;  /* 0x000000ff0700728c */ /* 0x000fd2000bf05300 */
[----:B------:R-:W-:Y:S05]  /*2830*/  BRA.U !UP0, `(.L_x_34) ;  /* 0x0000000108687547 */ /* 0x000fea000b800000 */
[C---:B------:R-:W-:Y:S02]  /*2840*/  ISETP.GT.U32.AND P0, PT, R0.reuse, 0xf, PT ;  /* 0x0000000f0000780c */ /* 0x040fe40003f04070 */
[C---:B------:R-:W-:Y:S02]  /*2850*/  LOP3.LUT P2, RZ, R0.reuse, R3, RZ, 0xfc, !PT ;  /* 0x0000000300ff7212 */ /* 0x040fe4000784fcff */
[----:B---3-5:R-:W-:-:S09]  /*2860*/  IADD3 R20, PT, PT, R0, -0x1, RZ ;  /* 0xffffffff00147810 */ /* 0x028fd20007ffe0ff */
[----:B------:R-:W-:Y:S05]  /*2870*/  @!P0 WARPSYNC.ALL ;  /* 0x0000000000008948 */ /* 0x000fea0003800000 */
[----:B------:R-:W-:Y:S01]  /*2880*/  @!P0 BAR.SYNC.DEFER_BLOCKING 0x0 ;  /* 0x0000000000008b1d */ /* 0x000fe20000010000 */
[----:B------:R-:W-:-:S05]  /*2890*/  ISETP.GT.U32.AND P0, PT, R20, 0xe, PT ;  /* 0x0000000e1400780c */ /* 0x000fca0003f04070 */
[----:B------:R-:W-:Y:S04]  /*28a0*/  BSSY.RECONVERGENT B0, `(.L_x_35) ;  /* 0x0000009000007945 */ /* 0x000fe80003800200 */
[----:B------:R-:W-:Y:S05]  /*28b0*/  @P2 BRA `(.L_x_36) ;  /* 0x00000000001c2947 */ /* 0x000fea0003800000 */
[----:B------:R-:W-:Y:S06]  /*28c0*/  MEMBAR.ALL.GPU ;  /* 0x0000000000007992 */ /* 0x000fec000000a000 */
[----:B------:R-:W-:-:S00]  /*28d0*/  ERRBAR ;  /* 0x00000000000079ab */ /* 0x000fc00000000000 */
[----:B------:R-:W-:Y:S06]  /*28e0*/  CGAERRBAR ;  /* 0x00000000000075ab */ /* 0x000fec0000000000 */
[----:B012345:R-:W-:Y:S02]  /*28f0*/  CCTL.IVALL ;  /* 0x00000000ff00798f */ /* 0x03ffe40002000000 */
[----:B------:R-:W3:Y:S01]  /*2900*/  LDC.64 R20, c[0x0][0x410] ;  /* 0x00010400ff147b82 */ /* 0x000ee20000000a00 */
[----:B--2---:R-:W-:-:S05]  /*2910*/  VIADD R23, R15, 0x1 ;  /* 0x000000010f177836 */ /* 0x004fca0000000000 */
[----:B---3--:R3:W5:Y:S02]  /*2920*/  ATOMG.E.EXCH.STRONG.GPU PT, RZ, desc[UR10][R20.64], R23 ;  /* 0x8000001714ff79a8 */ /* 0x008764000c1ef10a */
.L_x_36:
[----:B------:R-:W-:Y:S05]  /*2930*/  BSYNC.RECONVERGENT B0 ;  /* 0x0000000000007941 */ /* 0x000fea0003800200 */
.L_x_35:
[----:B------:R-:W-:Y:S05]  /*2940*/  @P0 BRA `(.L_x_37) ;  /* 0x00000000009c0947 */ /* 0x000fea0003800000 */
[----:B------:R-:W-:Y:S05]  /*2950*/  @P1 BRA `(.L_x_38) ;  /* 0x0000000000141947 */ /* 0x000fea0003800000 */
[----:B--23--:R-:W2:Y:S02]  /*2960*/  LDC.64 R22, c[0x0][0x410] ;  /* 0x00010400ff167b82 */ /* 0x00cea40000000a00 */
.L_x_39:
[----:B--2---:R-:W2:Y:S01]  /*2970*/  LDG.E.STRONG.SYS R20, desc[UR10][R22.64] ;  /* 0x0000000a16147981 */ /* 0x004ea2000c1f5900 */
[----:B------:R-:W-:Y:S05]  /*2980*/  YIELD ;  /* 0x0000000000007946 */ /* 0x000fea0003800000 */
[----:B--2---:R-:W-:-:S13]  /*2990*/  ISETP.GT.U32.AND P0, PT, R20, R15, PT ;  /* 0x0000000f1400720c */ /* 0x004fda0003f04070 */
[----:B------:R-:W-:Y:S05]  /*29a0*/  @!P0 BRA `(.L_x_39) ;  /* 0xfffffffc00f08947 */ /* 0x000fea000383ffff */
.L_x_38:
[----:B------:R-:W-:Y:S05]  /*29b0*/  WARPSYNC.ALL ;  /* 0x0000000000007948 */ /* 0x000fea0003800000 */
[----:B------:R-:W-:Y:S06]  /*29c0*/  BAR.SYNC.DEFER_BLOCKING 0x0 ;  /* 0x0000000000007b1d */ /* 0x000fec0000010000 */
[----:B------:R-:W-:Y:S05]  /*29d0*/  BRA `(.L_x_37) ;  /* 0x0000000000787947 */ /* 0x000fea0003800000 */
.L_x_34:
[----:B------:R-:W-:Y:S05]  /*29e0*/  WARPSYNC.ALL ;  /* 0x0000000000007948 */ /* 0x000fea0003800000 */
[----:B------:R-:W-:Y:S06]  /*29f0*/  BAR.SYNC.DEFER_BLOCKING 0x0 ;  /* 0x0000000000007b1d */ /* 0x000fec0000010000 */
[----:B------:R-:W-:Y:S05]  /*2a00*/  @P1 BRA `(.L_x_40) ;  /* 0x0000000000641947 */ /* 0x000fea0003800000 */
[----:B---3-5:R-:W3:Y:S01]  /*2a10*/  LDC.64 R20, c[0x0][0x400] ;  /* 0x00010000ff147b82 */ /* 0x028ee20000000a00 */
[----:B------:R-:W-:Y:S01]  /*2a20*/  HFMA2 R25, -RZ, RZ, 0, 5.9604644775390625e-08 ;  /* 0x00000001ff197431 */ /* 0x000fe200000001ff */
[----:B------:R-:W-:Y:S06]  /*2a30*/  MEMBAR.ALL.GPU ;  /* 0x0000000000007992 */ /* 0x000fec000000a000 */
[----:B------:R-:W-:-:S00]  /*2a40*/  ERRBAR ;  /* 0x00000000000079ab */ /* 0x000fc00000000000 */
[----:B------:R-:W-:Y:S06]  /*2a50*/  CGAERRBAR ;  /* 0x00000000000075ab */ /* 0x000fec0000000000 */
[----:B012345:R-:W-:Y:S04]  /*2a60*/  CCTL.IVALL ;  /* 0x00000000ff00798f */ /* 0x03ffe80002000000 */
[----:B---3--:R-:W3:Y:S02]  /*2a70*/  ATOMG.E.ADD.STRONG.GPU PT, R22, desc[UR10][R20.64], R25 ;  /* 0x80000019141679a8 */ /* 0x008ee400081ef10a */
[----:B---3--:R-:W-:-:S13]  /*2a80*/  ISETP.NE.AND P0, PT, R22, R11, PT ;  /* 0x0000000b1600720c */ /* 0x008fda0003f05270 */
[----:B------:R-:W-:Y:S05]  /*2a90*/  @!P0 BRA `(.L_x_41) ;  /* 0x0000000000208947 */ /* 0x000fea0003800000 */
[----:B--2---:R-:W2:Y:S01]  /*2aa0*/  LDC.64 R22, c[0x0][0x408] ;  /* 0x00010200ff167b82 */ /* 0x004ea20000000a00 */
[----:B------:R-:W-:Y:S01]  /*2ab0*/  BSSY B0, `(.L_x_42) ;  /* 0x0000005000007945 */ /* 0x000fe20003800000 */
.L_x_43:
[----:B--2---:R-:W2:Y:S01]  /*2ac0*/  LDG.E.STRONG.SYS R21, desc[UR10][R22.64] ;  /* 0x0000000a16157981 */ /* 0x004ea2000c1f5900 */
[----:B------:R-:W-:Y:S05]  /*2ad0*/  YIELD ;  /* 0x0000000000007946 */ /* 0x000fea0003800000 */
[----:B--2---:R-:W-:-:S13]  /*2ae0*/  ISETP.GT.U32.AND P0, PT, R21, R14, PT ;  /* 0x0000000e1500720c */ /* 0x004fda0003f04070 */
[----:B------:R-:W-:Y:S05]  /*2af0*/  @!P0 BRA `(.L_x_43) ;  /* 0xfffffffc00f08947 */ /* 0x000fea000383ffff */
[----:B------:R-:W-:Y:S05]  /*2b00*/  BSYNC B0 ;  /* 0x0000000000007941 */ /* 0x000fea0003800000 */
.L_x_42:
[----:B------:R-:W-:Y:S05]  /*2b10*/  BRA `(.L_x_44) ;  /* 0x00000000001c7947 */ /* 0x000fea0003800000 */
.L_x_41:
[----:B------:R3:W-:Y:S01]  /*2b20*/  STG.E desc[UR10][R20.64], RZ ;  /* 0x000000ff14007986 */ /* 0x0007e2000c10190a */
[----:B--2---:R-:W2:Y:S01]  /*2b30*/  LDC.64 R22, c[0x0][0x408] ;  /* 0x00010200ff167b82 */ /* 0x004ea20000000a00 */
[----:B------:R-:W-:Y:S06]  /*2b40*/  MEMBAR.ALL.GPU ;  /* 0x0000000000007992 */ /* 0x000fec000000a000 */
[----:B------:R-:W-:-:S00]  /*2b50*/  ERRBAR ;  /* 0x00000000000079ab */ /* 0x000fc00000000000 */
[----:B------:R-:W-:Y:S06]  /*2b60*/  CGAERRBAR ;  /* 0x00000000000075ab */ /* 0x000fec0000000000 */
[----:B012345:R-:W-:Y:S04]  /*2b70*/  CCTL.IVALL ;  /* 0x00000000ff00798f */ /* 0x03ffe80002000000 */
[----:B--2---:R3:W5:Y:S02]  /*2b80*/  ATOMG.E.ADD.STRONG.GPU PT, RZ, desc[UR10][R22.64], R25 ;  /* 0x8000001916ff79a8 */ /* 0x00476400081ef10a */
.L_x_44:
[----:B------:R-:W-:-:S07]  /*2b90*/  IADD3 R14, PT, PT, R14, 0x1, RZ ;  /* 0x000000010e0e7810 */ /* 0x000fce0007ffe0ff */
.L_x_40:
[----:B------:R-:W-:Y:S05]  /*2ba0*/  WARPSYNC.ALL ;  /* 0x0000000000007948 */ /* 0x000fea0003800000 */
[----:B------:R-:W-:Y:S06]  /*2bb0*/  BAR.SYNC.DEFER_BLOCKING 0x0 ;  /* 0x0000000000007b1d */ /* 0x000fec0000010000 */
.L_x_37:
[----:B------:R-:W-:-:S13]  /*2bc0*/  ISETP.GT.U32.AND P0, PT, R0, 0xf, PT ;  /* 0x0000000f0000780c */ /* 0x000fda0003f04070 */
[----:B------:R-:W-:Y:S05]  /*2bd0*/  @P0 BRA `(.L_x_45) ;  /* 0x00000020008c0947 */ /* 0x000fea0003800000 */
[----:B------:R-:W4:Y:S01]  /*2be0*/  LDC R35, c[0x0][0x424] ;  /* 0x00010900ff237b82 */ /* 0x000f220000000800 */
[----:B------:R-:W-:Y:S01]  /*2bf0*/  LEA R24, P1, R17, R72, 0x2 ;  /* 0x0000004811187211 */ /* 0x000fe200078210ff */
[----:B------:R-:W-:Y:S01]  /*2c00*/  BSSY B0, `(.L_x_46) ;  /* 0x00000ce000007945 */ /* 0x000fe20003800000 */
[----:B------:R-:W-:Y:S02]  /*2c10*/  HFMA2 R44, -RZ, RZ, 0, 0 ;  /* 0x00000000ff2c7431 */ /* 0x000fe400000001ff */
[----:B------:R-:W-:Y:S01]  /*2c20*/  IMAD.MOV.U32 R39, RZ, RZ, -0x800000 ;  /* 0xff800000ff277424 */ /* 0x000fe200078e00ff */
[----:B---3-5:R-:W-:Y:S02]  /*2c30*/  CS2R R20, SRZ ;  /* 0x0000000000147805 */ /* 0x028fe4000001ff00 */
[----:B------:R-:W-:Y:S02]  /*2c40*/  IADD3.X R25, PT, PT, RZ, R73, RZ, P1, !PT ;  /* 0x00000049ff197210 */ /* 0x000fe40000ffe4ff */
[----:B--2---:R-:W-:-:S02]  /*2c50*/  CS2R R22, SRZ ;  /* 0x0000000000167805 */ /* 0x004fc4000001ff00 */
[----:B----4-:R-:W-:-:S13]  /*2c60*/  ISETP.GT.AND P0, PT, R4, R35, PT ;  /* 0x000000230400720c */ /* 0x010fda0003f04270 */
[----:B------:R-:W-:Y:S05]  /*2c70*/  @P0 BRA `(.L_x_47) ;  /* 0x0000000c00180947 */ /* 0x000fea0003800000 */
[----:B------:R2:W5:Y:S04]  /*2c80*/  LDG.E R34, desc[UR10][R24.64] ;  /* 0x0000000a18227981 */ /* 0x000568000c1e1900 */
[----:B------:R2:W5:Y:S04]  /*2c90*/  LDG.E R33, desc[UR10][R24.64+0x4] ;  /* 0x0000040a18217981 */ /* 0x000568000c1e1900 */
[----:B------:R2:W5:Y:S04]  /*2ca0*/  LDG.E R32, desc[UR10][R24.64+0x8] ;  /* 0x0000080a18207981 */ /* 0x000568000c1e1900 */
[----:B------:R2:W5:Y:S01]  /*2cb0*/  LDG.E R36, desc[UR10][R24.64+0xc] ;  /* 0x00000c0a18247981 */ /* 0x000562000c1e1900 */
[----:B------:R-:W-:Y:S01]  /*2cc0*/  SHF.R.U32.HI R20, RZ, 0x1, R0 ;  /* 0x00000001ff147819 */ /* 0x000fe20000011600 */
[----:B------:R-:W-:Y:S01]  /*2cd0*/  BSSY B1, `(.L_x_48) ;  /* 0x0000046000017945 */ /* 0x000fe20003800000 */
[----:B------:R-:W-:Y:S01]  /*2ce0*/  IMAD.MOV.U32 R39, RZ, RZ, -0x800000 ;  /* 0xff800000ff277424 */ /* 0x000fe200078e00ff */
[----:B------:R-:W-:-:S02]  /*2cf0*/  MOV R44, RZ ;  /* 0x000000ff002c7202 */ /* 0x000fc40000000f00 */
[----:B------:R-:W-:Y:S01]  /*2d00*/  CS2R R22, SRZ ;  /* 0x0000000000167805 */ /* 0x000fe2000001ff00 */
[----:B------:R-:W-:Y:S01]  /*2d10*/  IMAD R20, R5, R20, RZ ;  /* 0x0000001405147224 */ /* 0x000fe200078e02ff */
[----:B------:R-:W-:-:S04]  /*2d20*/  MOV R38, R4 ;  /* 0x0000000400267202 */ /* 0x000fc80000000f00 */
[----:B------:R-:W-:Y:S02]  /*2d30*/  IADD3 R37, P0, P1, R20, R66, R17 ;  /* 0x0000004214257210 */ /* 0x000fe4000791e011 */
[----:B------:R-:W-:-:S04]  /*2d40*/  SHF.R.S32.HI R21, RZ, 0x1f, R20 ;  /* 0x0000001fff157819 */ /* 0x000fc80000011414 */
[----:B------:R-:W-:Y:S02]  /*2d50*/  IADD3.X R68, PT, PT, R21, R68, RZ, P0, P1 ;  /* 0x0000004415447210 */ /* 0x000fe400007e24ff */
[----:B------:R-:W-:Y:S02]  /*2d60*/  CS2R R20, SRZ ;  /* 0x0000000000147805 */ /* 0x000fe4000001ff00 */
[----:B------:R-:W-:-:S13]  /*2d70*/  LOP3.LUT P0, RZ, R18, 0x10, RZ, 0xc0, !PT ;  /* 0x0000001012ff7812 */ /* 0x000fda000780c0ff */
[----:B--2---:R-:W-:Y:S05]  /*2d80*/  @P0 BRA `(.L_x_49) ;  /* 0x0000000000e80947 */ /* 0x004fea0003800000 */
[----:B------:R-:W2:Y:S01]  /*2d90*/  LDCU.64 UR6, c[0x0][0x3a8] ;  /* 0x00007500ff0677ac */ /* 0x000ea20008000a00 */
[----:B------:R-:W-:-:S04]  /*2da0*/  LEA R27, P0, R4, R37, 0x7 ;  /* 0x00000025041b7211 */ /* 0x000fc800078038ff */
[----:B------:R-:W-:Y:S01]  /*2db0*/  SHF.L.U32 R26, R27, 0x1, RZ ;  /* 0x000000011b1a7819 */ /* 0x000fe200000006ff */
[----:B------:R-:W-:-:S05]  /*2dc0*/  IMAD.X R20, RZ, RZ, R68, P0 ;  /* 0x000000ffff147224 */ /* 0x000fca00000e0644 */
[----:B------:R-:W-:Y:S02]  /*2dd0*/  SHF.L.U64.HI R27, R27, 0x1, R20 ;  /* 0x000000011b1b7819 */ /* 0x000fe40000010214 */
[----:B--2---:R-:W-:-:S04]  /*2de0*/  IADD3 R20, P0, PT, R26, UR6, RZ ;  /* 0x000000061a147c10 */ /* 0x004fc8000ff1e0ff */
[----:B------:R-:W-:-:S06]  /*2df0*/  IADD3.X R21, PT, PT, R27, UR7, RZ, P0, !PT ;  /* 0x000000071b157c10 */ /* 0x000fcc00087fe4ff */
[----:B------:R-:W2:Y:S01]  /*2e00*/  LDG.E.64.CONSTANT R20, desc[UR10][R20.64] ;  /* 0x0000000a14147981 */ /* 0x000ea2000c1e9b00 */
[----:B------:R-:W-:Y:S01]  /*2e10*/  UMOV UR6, 0xffffffff ;  /* 0xffffffff00067882 */ /* 0x000fe20000000000 */
[----:B------:R-:W-:Y:S01]  /*2e20*/  VIADD R38, R4, 0x10 ;  /* 0x0000001004267836 */ /* 0x000fe20000000000 */
[C---:B--2---:R-:W-:Y:S01]  /*2e30*/  PRMT R22, R20.reuse, 0x7632, R22 ;  /* 0x0000763214167816 */ /* 0x044fe20000000016 */
[----:B------:R-:W-:Y:S01]  /*2e40*/  IMAD.U32 R23, R20, 0x10000, RZ ;  /* 0x0001000014177824 */ /* 0x000fe200078e00ff */
[----:B------:R-:W-:Y:S02]  /*2e50*/  SHF.L.U32 R24, R21, 0x10, RZ ;  /* 0x0000001015187819 */ /* 0x000fe400000006ff */
[----:B------:R-:W-:-:S05]  /*2e60*/  SHF.L.U32 R22, R22, 0x10, RZ ;  /* 0x0000001016167819 */ /* 0x000fca00000006ff */
[----:B-----5:R-:W-:Y:S01]  /*2e70*/  FMUL R25, R33, R22 ;  /* 0x0000001621197220 */ /* 0x020fe20000400000 */
[----:B------:R-:W-:-:S03]  /*2e80*/  PRMT R22, R21, 0x7632, R22 ;  /* 0x0000763215167816 */ /* 0x000fc60000000016 */
[----:B------:R-:W-:Y:S01]  /*2e90*/  FFMA R23, R34, R23, R25 ;  /* 0x0000001722177223 */ /* 0x000fe20000000019 */
[----:B------:R-:W-:-:S03]  /*2ea0*/  SHF.L.U32 R22, R22, 0x10, RZ ;  /* 0x0000001016167819 */ /* 0x000fc600000006ff */
[----:B------:R-:W-:-:S04]  /*2eb0*/  FFMA R23, R32, R24, R23 ;  /* 0x0000001820177223 */ /* 0x000fc80000000017 */
[----:B------:R-:W-:-:S04]  /*2ec0*/  FFMA R22, R36, R22, R23 ;  /* 0x0000001624167223 */ /* 0x000fc80000000017 */
[----:B------:R-:W-:Y:S01]  /*2ed0*/  FADD R49, RZ, R22 ;  /* 0x00000016ff317221 */ /* 0x000fe20000000000 */
[----:B------:R-:W-:Y:S06]  /*2ee0*/  BRA.DIV UR6, `(.L_x_50) ;  /* 0x0000006e06e47947 */ /* 0x000fec000b800000 */
[----:B-1----:R-:W1:Y:S01]  /*2ef0*/  SHFL.DOWN PT, R31, R49, 0x10, 0x1f ;  /* 0x0a001f00311f7f89 */ /* 0x002e6200000e0000 */
[----:B------:R-:W2:Y:S01]  /*2f00*/  LDCU UR6, c[0x0][0x430] ;  /* 0x00008600ff0677ac */ /* 0x000ea20008000800 */
[----:B-1----:R-:W-:-:S05]  /*2f10*/  FADD R49, R49, R31 ;  /* 0x0000001f31317221 */ /* 0x002fca0000000000 */
[----:B------:R-:W1:Y:S02]  /*2f20*/  SHFL.DOWN PT, R31, R49, 0x8, 0x1f ;  /* 0x09001f00311f7f89 */ /* 0x000e6400000e0000 */
[----:B-1----:R-:W-:-:S05]  /*2f30*/  FADD R20, R49, R31 ;  /* 0x0000001f31147221 */ /* 0x002fca0000000000 */
[----:B------:R-:W1:Y:S02]  /*2f40*/  SHFL.DOWN PT, R31, R20, 0x4, 0x1f ;  /* 0x08801f00141f7f89 */ /* 0x000e6400000e0000 */
[----:B-1----:R-:W-:-:S05]  /*2f50*/  FADD R21, R20, R31 ;  /* 0x0000001f14157221 */ /* 0x002fca0000000000 */
[----:B------:R-:W1:Y:S02]  /*2f60*/  SHFL.DOWN PT, R31, R21, 0x2, 0x1f ;  /* 0x08401f00151f7f89 */ /* 0x000e6400000e0000 */
[----:B-1----:R-:W-:-:S05]  /*2f70*/  FADD R22, R21, R31 ;  /* 0x0000001f15167221 */ /* 0x002fca0000000000 */
[----:B------:R-:W1:Y:S02]  /*2f80*/  SHFL.DOWN PT, R31, R22, 0x1, 0x1f ;  /* 0x08201f00161f7f89 */ /* 0x000e6400000e0000 */
[----:B-1----:R-:W-:-:S04]  /*2f90*/  FADD R31, R22, R31 ;  /* 0x0000001f161f7221 */ /* 0x002fc80000000000 */
[----:B--2---:R-:W-:-:S05]  /*2fa0*/  FMUL R51, R31, UR6 ;  /* 0x000000061f337c20 */ /* 0x004fca0008400000 */
[----:B------:R1:W2:Y:S02]  /*2fb0*/  SHFL.IDX PT, R48, R51, RZ, 0x1f ;  /* 0x00001fff33307589 */ /* 0x0002a400000e0000 */
.L_x_181:
[----:B------:R-:W3:Y:S02]  /*2fc0*/  LDCU.64 UR6, c[0x0][0x3b0] ;  /* 0x00007600ff0677ac */ /* 0x000ee40008000a00 */
[----:B---3--:R-:W-:-:S04]  /*2fd0*/  IADD3 R20, P0, PT, R26, UR6, RZ ;  /* 0x000000061a147c10 */ /* 0x008fc8000ff1e0ff */
[----:B------:R-:W-:-:S06]  /*2fe0*/  IADD3.X R21, PT, PT, R27, UR7, RZ, P0, !PT ;  /* 0x000000071b157c10 */ /* 0x000fcc00087fe4ff */
[----:B------:R-:W3:Y:S01]  /*2ff0*/  LDG.E.64.CONSTANT R20, desc[UR10][R20.64] ;  /* 0x0000000a14147981 */ /* 0x000ee2000c1e9b00 */
[----:B--2---:R-:W-:-:S05]  /*3000*/  FMNMX R39, R48, -INF , !PT ;  /* 0xff80000030277809 */ /* 0x004fca0007800000 */
[----:B------:R-:W-:Y:S01]  /*3010*/  FADD R22, -R39, -INF ;  /* 0xff80000027167421 */ /* 0x000fe20000000100 */
[----:B------:R-:W-:-:S03]  /*3020*/  FADD R48, R48, -R39 ;  /* 0x8000002730307221 */ /* 0x000fc60000000000 */
[----:B------:R-:W-:Y:S01]  /*3030*/  FMUL R22, R22, 1.4426950216293334961 ;  /* 0x3fb8aa3b16167820 */ /* 0x000fe20000400000 */
[----:B------:R-:W-:-:S05]  /*3040*/  FMUL R48, R48, 1.4426950216293334961 ;  /* 0x3fb8aa3b30307820 */ /* 0x000fca0000400000 */
[----:B------:R-:W2:Y:S08]  /*3050*/  MUFU.EX2 R22, R22 ;  /* 0x0000001600167308 */ /* 0x000eb00000000800 */
[----:B------:R-:W4:Y:S01]  /*3060*/  MUFU.EX2 R48, R48 ;  /* 0x0000003000307308 */ /* 0x000f220000000800 */
[----:B--2---:R-:W-:-:S04]  /*3070*/  FMUL R23, RZ, R22 ;  /* 0x00000016ff177220 */ /* 0x004fc80000400000 */
[----:B----4-:R-:W-:Y:S01]  /*3080*/  FADD R44, R23, R48 ;  /* 0x00000030172c7221 */ /* 0x010fe20000000000 */
[C---:B---3--:R-:W-:Y:S02]  /*3090*/  PRMT R24, R20.reuse, 0x7632, R24 ;  /* 0x0000763214187816 */ /* 0x048fe40000000018 */
[C---:B------:R-:W-:Y:S02]  /*30a0*/  PRMT R25, R21.reuse, 0x7632, R25 ;  /* 0x0000763215197816 */ /* 0x040fe40000000019 */
[----:B------:R-:W-:Y:S01]  /*30b0*/  SHF.L.U32 R20, R20, 0x10, RZ ;  /* 0x0000001014147819 */ /* 0x000fe200000006ff */
[----:B------:R-:W-:Y:S01]  /*30c0*/  IMAD.U32 R24, R24, 0x10000, RZ ;  /* 0x0001000018187824 */ /* 0x000fe200078e00ff */
[----:B------:R-:W-:Y:S02]  /*30d0*/  SHF.L.U32 R26, R21, 0x10, RZ ;  /* 0x00000010151a7819 */ /* 0x000fe400000006ff */
[----:B------:R-:W-:Y:S01]  /*30e0*/  SHF.L.U32 R28, R25, 0x10, RZ ;  /* 0x00000010191c7819 */ /* 0x000fe200000006ff */
[C-C-:B------:R-:W-:Y:S01]  /*30f0*/  FFMA R20, R48.reuse, R20, R23.reuse ;  /* 0x0000001430147223 */ /* 0x140fe20000000017 */
[C-C-:B------:R-:W-:Y:S01]  /*3100*/  FFMA R21, R48.reuse, R24, R23.reuse ;  /* 0x0000001830157223 */ /* 0x140fe20000000017 */
[----:B------:R-:W-:-:S02]  /*3110*/  FFMA R22, R48, R26, R23 ;  /* 0x0000001a30167223 */ /* 0x000fc40000000017 */
[----:B------:R-:W-:-:S07]  /*3120*/  FFMA R23, R48, R28, R23 ;  /* 0x0000001c30177223 */ /* 0x000fce0000000017 */
.L_x_49:
[----:B------:R-:W-:Y:S05]  /*3130*/  BSYNC B1 ;  /* 0x0000000000017941 */ /* 0x000fea0003800000 */
.L_x_48:
[----:B------:R-:W2:Y:S01]  /*3140*/  LDC R45, c[0x0][0x430] ;  /* 0x00010c00ff2d7b82 */ /* 0x000ea20000000800 */
[----:B------:R-:W-:-:S07]  /*3150*/  ISETP.GE.U32.AND P0, PT, R18, 0x10, PT ;  /* 0x000000101200780c */ /* 0x000fce0003f06070 */
[----:B------:R-:W3:Y:S08]  /*3160*/  LDC.64 R26, c[0x0][0x3a8] ;  /* 0x0000ea00ff1a7b82 */ /* 0x000ef00000000a00 */
[----:B------:R-:W4:Y:S01]  /*3170*/  LDC.64 R28, c[0x0][0x3b0] ;  /* 0x0000ec00ff1c7b82 */ /* 0x000f220000000a00 */
[----:B------:R-:W-:Y:S05]  /*3180*/  @!P0 BRA `(.L_x_47) ;  /* 0x0000000400d48947 */ /* 0x000fea0003800000 */
.L_x_52:
[----:B------:R-:W-:-:S04]  /*3190*/  SHF.L.U32 R30, R38, 0x7, RZ ;  /* 0x00000007261e7819 */ /* 0x000fc800000006ff */
[----:B------:R-:W-:-:S04]  /*31a0*/  IADD3 R48, P0, PT, R30, R37, RZ ;  /* 0x000000251e307210 */ /* 0x000fc80007f1e0ff */
[----:B-1----:R-:W-:Y:S01]  /*31b0*/  SHF.L.U32 R51, R48, 0x1, RZ ;  /* 0x0000000130337819 */ /* 0x002fe200000006ff */
[----:B------:R-:W-:-:S03]  /*31c0*/  IMAD.X R25, RZ, RZ, R68, P0 ;  /* 0x000000ffff197224 */ /* 0x000fc600000e0644 */
[----:B---3--:R-:W-:Y:S02]  /*31d0*/  IADD3 R24, P0, PT, R51, R26, RZ ;  /* 0x0000001a33187210 */ /* 0x008fe40007f1e0ff */
[----:B------:R-:W-:-:S04]  /*31e0*/  SHF.L.U64.HI R48, R48, 0x1, R25 ;  /* 0x0000000130307819 */ /* 0x000fc80000010219 */
[----:B------:R-:W-:-:S06]  /*31f0*/  IADD3.X R25, PT, PT, R48, R27, RZ, P0, !PT ;  /* 0x0000001b30197210 */ /* 0x000fcc00007fe4ff */
[----:B------:R-:W3:Y:S01]  /*3200*/  LDG.E.64.CONSTANT R24, desc[UR10][R24.64] ;  /* 0x0000000a18187981 */ /* 0x000ee2000c1e9b00 */
[----:B------:R-:W-:Y:S01]  /*3210*/  UMOV UR6, 0xffffffff ;  /* 0xffffffff00067882 */ /* 0x000fe20000000000 */
[----:B---3--:R-:W-:Y:S02]  /*3220*/  PRMT R31, R24, 0x7632, R31 ;  /* 0x00007632181f7816 */ /* 0x008fe4000000001f */
[----:B------:R-:W-:-:S03]  /*3230*/  SHF.L.U32 R42, R25, 0x10, RZ ;  /* 0x00000010192a7819 */ /* 0x000fc600000006ff */
[----:B------:R-:W-:Y:S01]  /*3240*/  IMAD.U32 R40, R31, 0x10000, RZ ;  /* 0x000100001f287824 */ /* 0x000fe200078e00ff */
[----:B------:R-:W-:-:S03]  /*3250*/  SHF.L.U32 R31, R24, 0x10, RZ ;  /* 0x00000010181f7819 */ /* 0x000fc600000006ff */
[----:B-----5:R-:W-:Y:S01]  /*3260*/  FMUL R41, R33, R40 ;  /* 0x0000002821297220 */ /* 0x020fe20000400000 */
[----:B------:R-:W-:-:S03]  /*3270*/  PRMT R40, R25, 0x7632, R40 ;  /* 0x0000763219287816 */ /* 0x000fc60000000028 */
[----:B------:R-:W-:Y:S02]  /*3280*/  FFMA R31, R34, R31, R41 ;  /* 0x0000001f221f7223 */ /* 0x000fe40000000029 */
[----:B------:R-:W-:Y:S02]  /*3290*/  IMAD.U32 R40, R40, 0x10000, RZ ;  /* 0x0001000028287824 */ /* 0x000fe400078e00ff */
[----:B------:R-:W-:-:S04]  /*32a0*/  FFMA R31, R32, R42, R31 ;  /* 0x0000002a201f7223 */ /* 0x000fc8000000001f */
[----:B------:R-:W-:-:S04]  /*32b0*/  FFMA R31, R36, R40, R31 ;  /* 0x00000028241f7223 */ /* 0x000fc8000000001f */
[----:B------:R-:W-:Y:S01]  /*32c0*/  FADD R49, RZ, R31 ;  /* 0x0000001fff317221 */ /* 0x000fe20000000000 */
[----:B------:R-:W-:Y:S06]  /*32d0*/  BRA.DIV UR6, `(.L_x_51) ;  /* 0x0000006e06907947 */ /* 0x000fec000b800000 */
[----:B------:R-:W-:-:S04]  /*32e0*/  IADD3 R30, PT, PT, R30, 0x800, RZ ;  /* 0x000008001e1e7810 */ /* 0x000fc80007ffe0ff */
[----:B------:R-:W-:-:S04]  /*32f0*/  IADD3 R30, P0, PT, R30, R37, RZ ;  /* 0x000000251e1e7210 */ /* 0x000fc80007f1e0ff */
[----:B------:R-:W-:Y:S01]  /*3300*/  IADD3.X R25, PT, PT, RZ, R68, RZ, P0, !PT ;  /* 0x00000044ff197210 */ /* 0x000fe200007fe4ff */
[----:B------:R-:W-:-:S03]  /*3310*/  IMAD.SHL.U32 R47, R30, 0x2, RZ ;  /* 0x000000021e2f7824 */ /* 0x000fc600078e00ff */
[----:B------:R-:W-:Y:S02]  /*3320*/  SHF.L.U64.HI R46, R30, 0x1, R25 ;  /* 0x000000011e2e7819 */ /* 0x000fe40000010219 */
[----:B------:R-:W-:-:S04]  /*3330*/  IADD3 R30, P0, PT, R47, R26, RZ ;  /* 0x0000001a2f1e7210 */ /* 0x000fc80007f1e0ff */
[----:B------:R-:W-:-:S05]  /*3340*/  IADD3.X R31, PT, PT, R46, R27, RZ, P0, !PT ;  /* 0x0000001b2e1f7210 */ /* 0x000fca00007fe4ff */
[----:B------:R1:W3:Y:S01]  /*3350*/  LDG.E.64.CONSTANT R40, desc[UR10][R30.64] ;  /* 0x0000000a1e287981 */ /* 0x0002e2000c1e9b00 */
[----:B----4-:R-:W-:-:S04]  /*3360*/  IADD3 R24, P0, PT, R51, R28, RZ ;  /* 0x0000001c33187210 */ /* 0x010fc80007f1e0ff */
[----:B------:R-:W-:-:S06]  /*3370*/  IADD3.X R25, PT, PT, R48, R29, RZ, P0, !PT ;  /* 0x0000001d30197210 */ /* 0x000fcc00007fe4ff */
[----:B------:R-:W4:Y:S04]  /*3380*/  LDG.E.64.CONSTANT R24, desc[UR10][R24.64] ;  /* 0x0000000a18187981 */ /* 0x000f28000c1e9b00 */
[----:B------:R-:W5:Y:S02]  /*3390*/  SHFL.DOWN PT, R48, R49, 0x10, 0x1f ;  /* 0x0a001f0031307f89 */ /* 0x000f6400000e0000 */
[----:B-----5:R-:W-:-:S05]  /*33a0*/  FADD R48, R49, R48 ;  /* 0x0000003031307221 */ /* 0x020fca0000000000 */
[----:B-1----:R-:W1:Y:S02]  /*33b0*/  SHFL.DOWN PT, R31, R48, 0x8, 0x1f ;  /* 0x09001f00301f7f89 */ /* 0x002e6400000e0000 */
[----:B-1----:R-:W-:-:S05]  /*33c0*/  FADD R48, R48, R31 ;  /* 0x0000001f30307221 */ /* 0x002fca0000000000 */
[----:B------:R-:W-:Y:S01]  /*33d0*/  SHFL.DOWN PT, R31, R48, 0x4, 0x1f ;  /* 0x08801f00301f7f89 */ /* 0x000fe200000e0000 */
[C---:B---3--:R-:W-:Y:S02]  /*33e0*/  PRMT R42, R40.reuse, 0x7632, R42 ;  /* 0x00007632282a7816 */ /* 0x048fe4000000002a */
[----:B------:R-:W-:Y:S02]  /*33f0*/  SHF.L.U32 R43, R40, 0x10, RZ ;  /* 0x00000010282b7819 */ /* 0x000fe400000006ff */
[C---:B------:R-:W-:Y:S01]  /*3400*/  PRMT R30, R41.reuse, 0x7632, R30 ;  /* 0x00007632291e7816 */ /* 0x040fe2000000001e */
[----:B------:R-:W-:Y:S01]  /*3410*/  IMAD.U32 R42, R42, 0x10000, RZ ;  /* 0x000100002a2a7824 */ /* 0x000fe200078e00ff */
[----:B------:R-:W-:-:S03]  /*3420*/  SHF.L.U32 R41, R41, 0x10, RZ ;  /* 0x0000001029297819 */ /* 0x000fc600000006ff */
[----:B------:R-:W-:Y:S01]  /*3430*/  FMUL R51, R33, R42 ;  /* 0x0000002a21337220 */ /* 0x000fe20000400000 */
[----:B------:R-:W-:-:S03]  /*3440*/  IMAD.U32 R30, R30, 0x10000, RZ ;  /* 0x000100001e1e7824 */ /* 0x000fc600078e00ff */
[----:B------:R-:W-:-:S04]  /*3450*/  FFMA R43, R34, R43, R51 ;  /* 0x0000002b222b7223 */ /* 0x000fc80000000033 */
[----:B------:R-:W-:-:S04]  /*3460*/  FFMA R41, R32, R41, R43 ;  /* 0x0000002920297223 */ /* 0x000fc8000000002b */
[----:B------:R-:W-:-:S04]  /*3470*/  FFMA R30, R36, R30, R41 ;  /* 0x0000001e241e7223 */ /* 0x000fc80000000029 */
[----:B------:R-:W-:-:S05]  /*3480*/  FADD R49, RZ, R30 ;  /* 0x0000001eff317221 */ /* 0x000fca0000000000 */
[----:B------:R-:W1:Y:S02]  /*3490*/  SHFL.DOWN PT, R50, R49, 0x10, 0x1f ;  /* 0x0a001f0031327f89 */ /* 0x000e6400000e0000 */
[----:B-1----:R-:W-:Y:S01]  /*34a0*/  FADD R52, R49, R50 ;  /* 0x0000003231347221 */ /* 0x002fe20000000000 */
[----:B------:R-:W-:-:S04]  /*34b0*/  FADD R50, R48, R31 ;  /* 0x0000001f30327221 */ /* 0x000fc80000000000 */
[----:B------:R-:W1:Y:S04]  /*34c0*/  SHFL.DOWN PT, R43, R52, 0x8, 0x1f ;  /* 0x09001f00342b7f89 */ /* 0x000e6800000e0000 */
[----:B------:R-:W3:Y:S01]  /*34d0*/  SHFL.DOWN PT, R31, R50, 0x2, 0x1f ;  /* 0x08401f00321f7f89 */ /* 0x000ee200000e0000 */
[----:B-1----:R-:W-:Y:S01]  /*34e0*/  FADD R43, R52, R43 ;  /* 0x0000002b342b7221 */ /* 0x002fe20000000000 */
[----:B---3--:R-:W-:-:S04]  /*34f0*/  FADD R51, R50, R31 ;  /* 0x0000001f32337221 */ /* 0x008fc80000000000 */
[----:B------:R-:W1:Y:S04]  /*3500*/  SHFL.DOWN PT, R42, R43, 0x4, 0x1f ;  /* 0x08801f002b2a7f89 */ /* 0x000e6800000e0000 */
[----:B------:R-:W3:Y:S01]  /*3510*/  SHFL.DOWN PT, R31, R51, 0x1, 0x1f ;  /* 0x08201f00331f7f89 */ /* 0x000ee200000e0000 */
[----:B-1----:R-:W-:Y:S01]  /*3520*/  FADD R42, R43, R42 ;  /* 0x0000002a2b2a7221 */ /* 0x002fe20000000000 */
[----:B---3--:R-:W-:-:S04]  /*3530*/  FADD R30, R51, R31 ;  /* 0x0000001f331e7221 */ /* 0x008fc80000000000 */
[----:B------:R-:W1:Y:S01]  /*3540*/  SHFL.DOWN PT, R53, R42, 0x2, 0x1f ;  /* 0x08401f002a357f89 */ /* 0x000e6200000e0000 */
[----:B--2---:R-:W-:-:S05]  /*3550*/  FMUL R30, R30, R45 ;  /* 0x0000002d1e1e7220 */ /* 0x004fca0000400000 */
[----:B------:R4:W2:Y:S02]  /*3560*/  SHFL.IDX PT, R48, R30, RZ, 0x1f ;  /* 0x00001fff1e307589 */ /* 0x0008a400000e0000 */
[----:B----4-:R-:W-:-:S04]  /*3570*/  PRMT R30, R24, 0x7632, R30 ;  /* 0x00007632181e7816 */ /* 0x010fc8000000001e */
[----:B------:R-:W-:Y:S01]  /*3580*/  SHF.L.U32 R41, R30, 0x10, RZ ;  /* 0x000000101e297819 */ /* 0x000fe200000006ff */
[----:B-1----:R-:W-:-:S05]  /*3590*/  FADD R53, R42, R53 ;  /* 0x000000352a357221 */ /* 0x002fca0000000000 */
[----:B------:R-:W1:Y:S01]  /*35a0*/  SHFL.DOWN PT, R31, R53, 0x1, 0x1f ;  /* 0x08201f00351f7f89 */ /* 0x000e6200000e0000 */
[----:B--2---:R-:W-:-:S05]  /*35b0*/  FMNMX R50, R48, R39, !PT ;  /* 0x0000002730327209 */ /* 0x004fca0007800000 */
[----:B------:R-:W-:Y:S01]  /*35c0*/  FADD R39, -R50, R39 ;  /* 0x0000002732277221 */ /* 0x000fe20000000100 */
[----:B------:R-:W-:-:S03]  /*35d0*/  FADD R48, R48, -R50 ;  /* 0x8000003230307221 */ /* 0x000fc60000000000 */
[----:B------:R-:W-:Y:S01]  /*35e0*/  FMUL R39, R39, 1.4426950216293334961 ;  /* 0x3fb8aa3b27277820 */ /* 0x000fe20000400000 */
[----:B------:R-:W-:-:S05]  /*35f0*/  FMUL R48, R48, 1.4426950216293334961 ;  /* 0x3fb8aa3b30307820 */ /* 0x000fca0000400000 */
[----:B------:R-:W-:Y:S01]  /*3600*/  MUFU.EX2 R39, R39 ;  /* 0x0000002700277308 */ /* 0x000fe20000000800 */
[----:B-1----:R-:W-:Y:S01]  /*3610*/  FADD R40, R53, R31 ;  /* 0x0000001f35287221 */ /* 0x002fe20000000000 */
[----:B------:R-:W-:-:S06]  /*3620*/  SHF.L.U32 R31, R24, 0x10, RZ ;  /* 0x00000010181f7819 */ /* 0x000fcc00000006ff */
[----:B------:R-:W1:Y:S01]  /*3630*/  MUFU.EX2 R48, R48 ;  /* 0x0000003000307308 */ /* 0x000e620000000800 */
[----:B------:R-:W-:Y:S01]  /*3640*/  FMUL R51, R40, R45 ;  /* 0x0000002d28337220 */ /* 0x000fe20000400000 */
[C---:B------:R-:W-:Y:S01]  /*3650*/  PRMT R40, R25.reuse, 0x7632, R40 ;  /* 0x0000763219287816 */ /* 0x040fe20000000028 */
[----:B------:R-:W-:-:S03]  /*3660*/  IMAD.U32 R25, R25, 0x10000, RZ ;  /* 0x0001000019197824 */ /* 0x000fc600078e00ff */
[----:B------:R2:W3:Y:S01]  /*3670*/  SHFL.IDX PT, R49, R51, RZ, 0x1f ;  /* 0x00001fff33317589 */ /* 0x0004e200000e0000 */
[----:B------:R-:W-:Y:S01]  /*3680*/  SHF.L.U32 R43, R40, 0x10, RZ ;  /* 0x00000010282b7819 */ /* 0x000fe200000006ff */
[C---:B-1----:R-:W-:Y:S01]  /*3690*/  FFMA R44, R39.reuse, R44, R48 ;  /* 0x0000002c272c7223 */ /* 0x042fe20000000030 */
[C---:B------:R-:W-:Y:S01]  /*36a0*/  FMUL R24, R48.reuse, R31 ;  /* 0x0000001f30187220 */ /* 0x040fe20000400000 */
[C---:B------:R-:W-:Y:S01]  /*36b0*/  FMUL R30, R48.reuse, R41 ;  /* 0x00000029301e7220 */ /* 0x040fe20000400000 */
[C---:B------:R-:W-:Y:S01]  /*36c0*/  FMUL R25, R48.reuse, R25 ;  /* 0x0000001930197220 */ /* 0x040fe20000400000 */
[----:B------:R-:W-:Y:S01]  /*36d0*/  FMUL R48, R48, R43 ;  /* 0x0000002b30307220 */ /* 0x000fe20000400000 */
[C---:B------:R-:W-:Y:S01]  /*36e0*/  FFMA R24, R39.reuse, R20, R24 ;  /* 0x0000001427187223 */ /* 0x040fe20000000018 */
[C---:B------:R-:W-:Y:S01]  /*36f0*/  FFMA R30, R39.reuse, R21, R30 ;  /* 0x00000015271e7223 */ /* 0x040fe2000000001e */
[C---:B------:R-:W-:Y:S01]  /*3700*/  FFMA R22, R39.reuse, R22, R25 ;  /* 0x0000001627167223 */ /* 0x040fe20000000019 */
[----:B--2---:R-:W-:-:S07]  /*3710*/  FFMA R23, R39, R23, R48 ;  /* 0x0000001727177223 */ /* 0x004fce0000000030 */
.L_x_195:
[----:B------:R-:W-:-:S04]  /*3720*/  IADD3 R20, P0, PT, R47, R28, RZ ;  /* 0x0000001c2f147210 */ /* 0x000fc80007f1e0ff */
[----:B------:R-:W-:-:S06]  /*3730*/  IADD3.X R21, PT, PT, R46, R29, RZ, P0, !PT ;  /* 0x0000001d2e157210 */ /* 0x000fcc00007fe4ff */
[----:B------:R-:W2:Y:S01]  /*3740*/  LDG.E.64.CONSTANT R20, desc[UR10][R20.64] ;  /* 0x0000000a14147981 */ /* 0x000ea2000c1e9b00 */
[----:B---3--:R-:W-:Y:S01]  /*3750*/  FMNMX R39, R50, R49, !PT ;  /* 0x0000003132277209 */ /* 0x008fe20007800000 */
[----:B------:R-:W-:-:S04]  /*3760*/  VIADD R38, R38, 0x20 ;  /* 0x0000002026267836 */ /* 0x000fc80000000000 */
[--C-:B------:R-:W-:Y:S01]  /*3770*/  FADD R49, R49, -R39.reuse ;  /* 0x8000002731317221 */ /* 0x100fe20000000000 */
[----:B------:R-:W-:Y:S01]  /*3780*/  FADD R50, R50, -R39 ;  /* 0x8000002732327221 */ /* 0x000fe20000000000 */
[----:B------:R-:W-:Y:S02]  /*3790*/  ISETP.GT.AND P0, PT, R38, R35, PT ;  /* 0x000000232600720c */ /* 0x000fe40003f04270 */
[----:B------:R-:W-:Y:S01]  /*37a0*/  FMUL R49, R49, 1.4426950216293334961 ;  /* 0x3fb8aa3b31317820 */ /* 0x000fe20000400000 */
[----:B------:R-:W-:-:S04]  /*37b0*/  FMUL R50, R50, 1.4426950216293334961 ;  /* 0x3fb8aa3b32327820 */ /* 0x000fc80000400000 */
[----:B------:R-:W-:Y:S08]  /*37c0*/  MUFU.EX2 R25, R50 ;  /* 0x0000003200197308 */ /* 0x000ff00000000800 */
[----:B------:R-:W1:Y:S02]  /*37d0*/  MUFU.EX2 R49, R49 ;  /* 0x0000003100317308 */ /* 0x000e640000000800 */
[----:B-1----:R-:W-:Y:S01]  /*37e0*/  FFMA R44, R44, R25, R49 ;  /* 0x000000192c2c7223 */ /* 0x002fe20000000031 */
[----:B--2---:R-:W-:-:S02]  /*37f0*/  PRMT R31, R20, 0x7632, R31 ;  /* 0x00007632141f7816 */ /* 0x004fc4000000001f */
[----:B------:R-:W-:Y:S02]  /*3800*/  PRMT R41, R21, 0x7632, R41 ;  /* 0x0000763215297816 */ /* 0x000fe40000000029 */
[----:B------:R-:W-:Y:S01]  /*3810*/  SHF.L.U32 R40, R20, 0x10, RZ ;  /* 0x0000001014287819 */ /* 0x000fe200000006ff */
[----:B------:R-:W-:Y:S01]  /*3820*/  IMAD.U32 R20, R31, 0x10000, RZ ;  /* 0x000100001f147824 */ /* 0x000fe200078e00ff */
[----:B------:R-:W-:Y:S02]  /*3830*/  SHF.L.U32 R42, R21, 0x10, RZ ;  /* 0x00000010152a7819 */ /* 0x000fe400000006ff */
[----:B------:R-:W-:Y:S01]  /*3840*/  SHF.L.U32 R46, R41, 0x10, RZ ;  /* 0x00000010292e7819 */ /* 0x000fe200000006ff */
[C---:B------:R-:W-:Y:S01]  /*3850*/  FMUL R21, R49.reuse, R40 ;  /* 0x0000002831157220 */ /* 0x040fe20000400000 */
[C---:B------:R-:W-:Y:S01]  /*3860*/  FMUL R31, R49.reuse, R20 ;  /* 0x00000014311f7220 */ /* 0x040fe20000400000 */
[C---:B------:R-:W-:Y:S02]  /*3870*/  FMUL R41, R49.reuse, R42 ;  /* 0x0000002a31297220 */ /* 0x040fe40000400000 */
[----:B------:R-:W-:Y:S01]  /*3880*/  FMUL R46, R49, R46 ;  /* 0x0000002e312e7220 */ /* 0x000fe20000400000 */
[-C--:B------:R-:W-:Y:S01]  /*3890*/  FFMA R20, R24, R25.reuse, R21 ;  /* 0x0000001918147223 */ /* 0x080fe20000000015 */
[-C--:B------:R-:W-:Y:S01]  /*38a0*/  FFMA R22, R22, R25.reuse, R41 ;  /* 0x0000001916167223 */ /* 0x080fe20000000029 */
[-C--:B------:R-:W-:Y:S01]  /*38b0*/  FFMA R21, R30, R25.reuse, R31 ;  /* 0x000000191e157223 */ /* 0x080fe2000000001f */
[----:B------:R-:W-:Y:S01]  /*38c0*/  FFMA R23, R23, R25, R46 ;  /* 0x0000001917177223 */ /* 0x000fe2000000002e */
[----:B------:R-:W-:Y:S06]  /*38d0*/  @!P0 BRA `(.L_x_52) ;  /* 0xfffffff8002c8947 */ /* 0x000fec000383ffff */
.L_x_47:
[----:B------:R-:W-:Y:S05]  /*38e0*/  BSYNC B0 ;  /* 0x0000000000007941 */ /* 0x000fea0003800000 */
.L_x_46:
[----:B----4-:R-:W4:Y:S01]  /*38f0*/  S2R R29, SR_CgaCtaId ;  /* 0x00000000001d7919 */ /* 0x010f220000008800 */
[----:B------:R-:W-:Y:S02]  /*3900*/  ISETP.NE.AND P0, PT, R9, RZ, PT ;  /* 0x000000ff0900720c */ /* 0x000fe40003f05270 */
[----:B---3--:R-:W-:-:S04]  /*3910*/  MOV R27, 0x400 ;  /* 0x00000400001b7802 */ /* 0x008fc80000000f00 */
[----:B------:R-:W-:-:S04]  /*3920*/  IADD3 R24, PT, PT, R27, 0x1100, RZ ;  /* 0x000011001b187810 */ /* 0x000fc80007ffe0ff */
[----:B----4-:R-:W-:-:S05]  /*3930*/  LEA R28, R29, R24, 0x18 ;  /* 0x000000181d1c7211 */ /* 0x010fca00078ec0ff */
[----:B------:R-:W-:Y:S01]  /*3940*/  IMAD R26, R4, 0x200, R28 ;  /* 0x00000200041a7824 */ /* 0x000fe200078e021c */
[----:B------:R-:W-:Y:S06]  /*3950*/  @P0 BRA `(.L_x_53) ;  /* 0x0000000000280947 */ /* 0x000fec0003800000 */
[----:B------:R-:W3:Y:S01]  /*3960*/  S2UR UR8, SR_CgaCtaId ;  /* 0x00000000000879c3 */ /* 0x000ee20000008800 */
[----:B------:R-:W-:Y:S02]  /*3970*/  UMOV UR7, 0x400 ;  /* 0x0000040000077882 */ /* 0x000fe40000000000 */
[----:B------:R-:W-:Y:S02]  /*3980*/  UIADD3 UR6, UPT, UPT, UR7, 0x1080, URZ ;  /* 0x0000108007067890 */ /* 0x000fe4000fffe0ff */
[----:B------:R-:W-:Y:S02]  /*3990*/  UIADD3 UR7, UPT, UPT, UR7, 0x10c0, URZ ;  /* 0x000010c007077890 */ /* 0x000fe4000fffe0ff */
[----:B---3--:R-:W-:Y:S02]  /*39a0*/  ULEA UR6, UR8, UR6, 0x18 ;  /* 0x0000000608067291 */ /* 0x008fe4000f8ec0ff */
[----:B------:R-:W-:-:S04]  /*39b0*/  ULEA UR7, UR8, UR7, 0x18 ;  /* 0x0000000708077291 */ /* 0x000fc8000f8ec0ff */
[C---:B------:R-:W-:Y:S02]  /*39c0*/  LEA R24, R4.reuse, UR6, 0x2 ;  /* 0x0000000604187c11 */ /* 0x040fe4000f8e10ff */
[----:B------:R-:W-:-:S03]  /*39d0*/  LEA R25, R4, UR7, 0x2 ;  /* 0x0000000704197c11 */ /* 0x000fc6000f8e10ff */
[----:B------:R3:W-:Y:S04]  /*39e0*/  STS [R24], R39 ;  /* 0x0000002718007388 */ /* 0x0007e80000000800 */
[----:B------:R3:W-:Y:S02]  /*39f0*/  STS [R25], R44 ;  /* 0x0000002c19007388 */ /* 0x0007e40000000800 */
.L_x_53:
[----:B------:R-:W-:Y:S01]  /*3a00*/  ISETP.GT.U32.AND P0, PT, R3, 0x1f, PT ;  /* 0x0000001f0300780c */ /* 0x000fe20003f04070 */
[----:B------:R-:W-:Y:S05]  /*3a10*/  WARPSYNC.ALL ;  /* 0x0000000000007948 */ /* 0x000fea0003800000 */
[----:B------:R-:W-:Y:S01]  /*3a20*/  LEA R26, R9, R26, 0x4 ;  /* 0x0000001a091a7211 */ /* 0x000fe200078e20ff */
[----:B------:R-:W-:Y:S04]  /*3a30*/  BSSY.RECONVERGENT B0, `(.L_x_54) ;  /* 0x000013c000007945 */ /* 0x000fe80003800200 */
[----:B------:R4:W-:Y:S01]  /*3a40*/  STS.128 [R26], R20 ;  /* 0x000000141a007388 */ /* 0x0009e20000000c00 */
[----:B------:R-:W-:Y:S06]  /*3a50*/  BAR.SYNC.DEFER_BLOCKING 0x0 ;  /* 0x0000000000007b1d */ /* 0x000fec0000010000 */
[----:B------:R-:W-:Y:S05]  /*3a60*/  @P0 BRA `(.L_x_55) ;  /* 0x0000001000e00947 */ /* 0x000fea0003800000 */
[----:B---3--:R-:W-:Y:S01]  /*3a70*/  LEA R44, R29, R27, 0x18 ;  /* 0x0000001b1d2c7211 */ /* 0x008fe200078ec0ff */
[C---:B------:R-:W-:Y:S01]  /*3a80*/  VIADD R50, R28.reuse, 0x800 ;  /* 0x000008001c327836 */ /* 0x040fe20000000000 */
[----:B------:R-:W-:Y:S01]  /*3a90*/  LOP3.LUT R19, R19, 0xfffffffd, RZ, 0xc0, !PT ;  /* 0xfffffffd13137812 */ /* 0x000fe200078ec0ff */
[----:B------:R-:W-:Y:S01]  /*3aa0*/  HFMA2 R48, -RZ, RZ, 0, 0 ;  /* 0x00000000ff307431 */ /* 0x000fe200000001ff */
[----:B------:R-:W-:Y:S01]  /*3ab0*/  LEA R47, R17, R28, 0x2 ;  /* 0x0000001c112f7211 */ /* 0x000fe200078e10ff */
[----:B----4-:R-:W3:Y:S01]  /*3ac0*/  LDS.128 R20, [R44+0x1080] ;  /* 0x001080002c147984 */ /* 0x010ee20000000c00 */
[----:B------:R-:W-:Y:S01]  /*3ad0*/  LOP3.LUT R19, R19, 0xfffffffe, RZ, 0xc0, !PT ;  /* 0xfffffffe13137812 */ /* 0x000fe200078ec0ff */
[----:B------:R-:W-:Y:S01]  /*3ae0*/  IMAD.MOV.U32 R46, RZ, RZ, RZ ;  /* 0x000000ffff2e7224 */ /* 0x000fe200078e00ff */
[C---:B------:R-:W-:Y:S01]  /*3af0*/  IADD3 R52, PT, PT, R28.reuse, 0x1000, RZ ;  /* 0x000010001c347810 */ /* 0x040fe20007ffe0ff */
[----:B------:R-:W4:Y:S01]  /*3b00*/  LDS.128 R24, [R44+0x1090] ;  /* 0x001090002c187984 */ /* 0x000f220000000c00 */
[----:B------:R-:W-:-:S02]  /*3b10*/  IADD3 R54, PT, PT, R28, 0x1800, RZ ;  /* 0x000018001c367810 */ /* 0x000fc40007ffe0ff */
[----:B------:R-:W-:Y:S02]  /*3b20*/  CS2R R42, SRZ ;  /* 0x00000000002a7805 */ /* 0x000fe4000001ff00 */
[----:B------:R-:W-:Y:S01]  /*3b30*/  MOV R41, RZ ;  /* 0x000000ff00297202 */ /* 0x000fe20000000f00 */
[----:B-----5:R-:W0:Y:S01]  /*3b40*/  LDS.128 R32, [R44+0x10b0] ;  /* 0x0010b0002c207984 */ /* 0x020e220000000c00 */
[----:B---3--:R-:W-:Y:S02]  /*3b50*/  FSETP.NE.AND P3, PT, R21, -INF , PT ;  /* 0xff8000001500780b */ /* 0x008fe40003f65000 */
[----:B------:R-:W-:Y:S02]  /*3b60*/  FSETP.NE.AND P2, PT, R22, -INF , PT ;  /* 0xff8000001600780b */ /* 0x000fe40003f45000 */
[----:B------:R-:W-:Y:S02]  /*3b70*/  FSETP.NE.AND P1, PT, R23, -INF , PT ;  /* 0xff8000001700780b */ /* 0x000fe40003f25000 */
[----:B------:R-:W-:-:S02]  /*3b80*/  FMNMX R29, R20, R21, !PT ;  /* 0x00000015141d7209 */ /* 0x000fc40007800000 */
[----:B----4-:R-:W-:Y:S02]  /*3b90*/  FSETP.NE.AND P0, PT, R24, -INF , PT ;  /* 0xff8000001800780b */ /* 0x010fe40003f05000 */
[----:B------:R-:W-:Y:S02]  /*3ba0*/  FSEL R40, R20, R29, !P3 ;  /* 0x0000001d14287208 */ /* 0x000fe40005800000 */
[----:B-1----:R-:W1:Y:S01]  /*3bb0*/  LDS.128 R28, [R44+0x10a0] ;  /* 0x0010a0002c1c7984 */ /* 0x002e620000000c00 */
[----:B------:R-:W-:Y:S02]  /*3bc0*/  @P3 LOP3.LUT R19, R19, 0x1, RZ, 0xfc, !PT ;  /* 0x0000000113133812 */ /* 0x000fe400078efcff */
[----:B------:R-:W-:Y:S02]  /*3bd0*/  @P2 FMNMX R40, R40, R22, !PT ;  /* 0x0000001628282209 */ /* 0x000fe40007800000 */
[----:B------:R-:W-:Y:S02]  /*3be0*/  @P2 LOP3.LUT R19, R19, 0x2, RZ, 0xfc, !PT ;  /* 0x0000000213132812 */ /* 0x000fe400078efcff */
[----:B------:R-:W-:-:S02]  /*3bf0*/  @P1 FMNMX R40, R40, R23, !PT ;  /* 0x0000001728281209 */ /* 0x000fc40007800000 */
[----:B------:R-:W-:Y:S02]  /*3c00*/  LOP3.LUT R19, R19, 0xfffffffb, RZ, 0xc0, !PT ;  /* 0xfffffffb13137812 */ /* 0x000fe400078ec0ff */
[----:B------:R-:W-:Y:S02]  /*3c10*/  @P0 FMNMX R40, R40, R24, !PT ;  /* 0x0000001828280209 */ /* 0x000fe40007800000 */
[----:B------:R-:W-:Y:S02]  /*3c20*/  @P1 LOP3.LUT R19, R19, 0x4, RZ, 0xfc, !PT ;  /* 0x0000000413131812 */ /* 0x000fe400078efcff */
[----:B0-----:R-:W-:Y:S02]  /*3c30*/  FSETP.NE.AND P2, PT, R32, -INF , PT ;  /* 0xff8000002000780b */ /* 0x001fe40003f45000 */
[----:B------:R-:W-:Y:S02]  /*3c40*/  LOP3.LUT R19, R19, 0xfffffff7, RZ, 0xc0, !PT ;  /* 0xfffffff713137812 */ /* 0x000fe400078ec0ff */
[----:B------:R-:W-:-:S02]  /*3c50*/  FSETP.NE.AND P3, PT, R33, -INF , PT ;  /* 0xff8000002100780b */ /* 0x000fc40003f65000 */
[----:B------:R-:W-:Y:S02]  /*3c60*/  @P0 LOP3.LUT R19, R19, 0x8, RZ, 0xfc, !PT ;  /* 0x0000000813130812 */ /* 0x000fe400078efcff */
[----:B------:R-:W-:Y:S02]  /*3c70*/  FSETP.NE.AND P0, PT, R25, -INF , PT ;  /* 0xff8000001900780b */ /* 0x000fe40003f05000 */
[----:B------:R-:W-:Y:S02]  /*3c80*/  LOP3.LUT R19, R19, 0xffffffef, RZ, 0xc0, !PT ;  /* 0xffffffef13137812 */ /* 0x000fe400078ec0ff */
[----:B------:R-:W-:Y:S02]  /*3c90*/  FSETP.NE.AND P4, PT, R34, -INF , PT ;  /* 0xff8000002200780b */ /* 0x000fe40003f85000 */
[----:B------:R-:W-:Y:S02]  /*3ca0*/  FSETP.NE.AND P6, PT, R20, -INF , PT ;  /* 0xff8000001400780b */ /* 0x000fe40003fc5000 */
[----:B------:R-:W-:-:S05]  /*3cb0*/  FSETP.NE.AND P5, PT, R35, -INF , PT ;  /* 0xff8000002300780b */ /* 0x000fca0003fa5000 */
[----:B------:R-:W-:Y:S02]  /*3cc0*/  @P0 LOP3.LUT R19, R19, 0x10, RZ, 0xfc, !PT ;  /* 0x0000001013130812 */ /* 0x000fe400078efcff */
[----:B------:R-:W-:Y:S02]  /*3cd0*/  @P0 FMNMX R40, R40, R25, !PT ;  /* 0x0000001928280209 */ /* 0x000fe40007800000 */
[----:B------:R-:W-:Y:S02]  /*3ce0*/  FSETP.NE.AND P0, PT, R26, -INF , PT ;  /* 0xff8000001a00780b */ /* 0x000fe40003f05000 */
[----:B------:R-:W-:Y:S02]  /*3cf0*/  LOP3.LUT R19, R19, 0xffffffdf, RZ, 0xc0, !PT ;  /* 0xffffffdf13137812 */ /* 0x000fe400078ec0ff */
[----:B-1----:R-:W-:-:S09]  /*3d00*/  FSETP.NE.AND P1, PT, R31, -INF , PT ;  /* 0xff8000001f00780b */ /* 0x002fd20003f25000 */
[----:B------:R-:W-:Y:S02]  /*3d10*/  @P0 LOP3.LUT R19, R19, 0x20, RZ, 0xfc, !PT ;  /* 0x0000002013130812 */ /* 0x000fe400078efcff */
[----:B------:R-:W-:Y:S02]  /*3d20*/  @P0 FMNMX R40, R40, R26, !PT ;  /* 0x0000001a28280209 */ /* 0x000fe40007800000 */
[----:B------:R-:W-:Y:S02]  /*3d30*/  FSETP.NE.AND P0, PT, R27, -INF , PT ;  /* 0xff8000001b00780b */ /* 0x000fe40003f05000 */
[----:B------:R-:W-:-:S11]  /*3d40*/  LOP3.LUT R19, R19, 0xffffffbf, RZ, 0xc0, !PT ;  /* 0xffffffbf13137812 */ /* 0x000fd600078ec0ff */
        /* <DEDUP_REMOVED lines=10> */
[----:B------:R-:W-:-:S13]  /*3df0*/  FSETP.NE.AND P0, PT, R30, -INF , PT ;  /* 0xff8000001e00780b */ /* 0x000fda0003f05000 */
[----:B------:R-:W-:-:S04]  /*3e00*/  @P0 FMNMX R40, R40, R30, !PT ;  /* 0x0000001e28280209 */ /* 0x000fc80007800000 */
[----:B------:R-:W-:-:S04]  /*3e10*/  @P1 FMNMX R40, R40, R31, !PT ;  /* 0x0000001f28281209 */ /* 0x000fc80007800000 */
[----:B------:R-:W-:-:S04]  /*3e20*/  @P2 FMNMX R40, R40, R32, !PT ;  /* 0x0000002028282209 */ /* 0x000fc80007800000 */
[----:B------:R-:W-:-:S04]  /*3e30*/  @P3 FMNMX R40, R40, R33, !PT ;  /* 0x0000002128283209 */ /* 0x000fc80007800000 */
[----:B------:R-:W-:-:S04]  /*3e40*/  @P4 FMNMX R40, R40, R34, !PT ;  /* 0x0000002228284209 */ /* 0x000fc80007800000 */
[----:B------:R-:W-:Y:S01]  /*3e50*/  @P5 FMNMX R40, R40, R35, !PT ;  /* 0x0000002328285209 */ /* 0x000fe20007800000 */
[----:B------:R-:W-:Y:S06]  /*3e60*/  @!P6 BRA `(.L_x_56) ;  /* 0x000000000028e947 */ /* 0x000fec0003800000 */
[----:B------:R-:W0:Y:S01]  /*3e70*/  LDS.128 R36, [R47] ;  /* 0x000000002f247984 */ /* 0x000e220000000c00 */
[----:B------:R-:W-:-:S03]  /*3e80*/  FADD R20, R20, -R40 ;  /* 0x8000002814147221 */ /* 0x000fc60000000000 */
[----:B--2---:R-:W1:Y:S01]  /*3e90*/  LDS R45, [R44+0x10c0] ;  /* 0x0010c0002c2d7984 */ /* 0x004e620000000800 */
[----:B------:R-:W-:-:S04]  /*3ea0*/  FMUL R20, R20, 1.4426950216293334961 ;  /* 0x3fb8aa3b14147820 */ /* 0x000fc80000400000 */
[----:B------:R-:W0:Y:S02]  /*3eb0*/  MUFU.EX2 R46, R20 ;  /* 0x00000014002e7308 */ /* 0x000e240000000800 */
[C---:B0-----:R-:W-:Y:S01]  /*3ec0*/  FFMA R41, R46.reuse, R36, RZ ;  /* 0x000000242e297223 */ /* 0x041fe200000000ff */
[C---:B------:R-:W-:Y:S01]  /*3ed0*/  FFMA R42, R46.reuse, R37, RZ ;  /* 0x000000252e2a7223 */ /* 0x040fe200000000ff */
[C---:B------:R-:W-:Y:S01]  /*3ee0*/  FFMA R43, R46.reuse, R38, RZ ;  /* 0x000000262e2b7223 */ /* 0x040fe200000000ff */
[C---:B------:R-:W-:Y:S01]  /*3ef0*/  FFMA R48, R46.reuse, R39, RZ ;  /* 0x000000272e307223 */ /* 0x040fe200000000ff */
[----:B-1----:R-:W-:-:S07]  /*3f00*/  FFMA R46, R46, R45, RZ ;  /* 0x0000002d2e2e7223 */ /* 0x002fce00000000ff */
.L_x_56:
[----:B------:R-:W-:-:S13]  /*3f10*/  LOP3.LUT P6, RZ, R19, 0x1, RZ, 0xc0, !PT ;  /* 0x0000000113ff7812 */ /* 0x000fda00078cc0ff */
[----:B------:R-:W-:Y:S05]  /*3f20*/  @!P6 BRA `(.L_x_57) ;  /* 0x000000000028e947 */ /* 0x000fea0003800000 */
[----:B------:R-:W0:Y:S01]  /*3f30*/  LDS.128 R36, [R47+0x200] ;  /* 0x000200002f247984 */ /* 0x000e220000000c00 */
[----:B------:R-:W-:-:S03]  /*3f40*/  FADD R21, -R40, R21 ;  /* 0x0000001528157221 */ /* 0x000fc60000000100 */
[----:B--2---:R-:W1:Y:S01]  /*3f50*/  LDS R45, [R44+0x10c4] ;  /* 0x0010c4002c2d7984 */ /* 0x004e620000000800 */
[----:B------:R-:W-:-:S04]  /*3f60*/  FMUL R21, R21, 1.4426950216293334961 ;  /* 0x3fb8aa3b15157820 */ /* 0x000fc80000400000 */
[----:B------:R-:W0:Y:S02]  /*3f70*/  MUFU.EX2 R20, R21 ;  /* 0x0000001500147308 */ /* 0x000e240000000800 */
[C---:B0-----:R-:W-:Y:S01]  /*3f80*/  FFMA R41, R20.reuse, R36, R41 ;  /* 0x0000002414297223 */ /* 0x041fe20000000029 */
[C---:B------:R-:W-:Y:S01]  /*3f90*/  FFMA R42, R20.reuse, R37, R42 ;  /* 0x00000025142a7223 */ /* 0x040fe2000000002a */
[C---:B------:R-:W-:Y:S01]  /*3fa0*/  FFMA R43, R20.reuse, R38, R43 ;  /* 0x00000026142b7223 */ /* 0x040fe2000000002b */
[C---:B------:R-:W-:Y:S01]  /*3fb0*/  FFMA R48, R20.reuse, R39, R48 ;  /* 0x0000002714307223 */ /* 0x040fe20000000030 */
[----:B-1----:R-:W-:-:S07]  /*3fc0*/  FFMA R46, R20, R45, R46 ;  /* 0x0000002d142e7223 */ /* 0x002fce000000002e */
.L_x_57:
[----:B------:R-:W-:-:S13]  /*3fd0*/  LOP3.LUT P6, RZ, R19, 0x2, RZ, 0xc0, !PT ;  /* 0x0000000213ff7812 */ /* 0x000fda00078cc0ff */
[----:B------:R-:W-:Y:S05]  /*3fe0*/  @!P6 BRA `(.L_x_58) ;  /* 0x000000000028e947 */ /* 0x000fea0003800000 */
[----:B------:R-:W0:Y:S01]  /*3ff0*/  LDS.128 R36, [R47+0x400] ;  /* 0x000400002f247984 */ /* 0x000e220000000c00 */
[----:B------:R-:W-:-:S03]  /*4000*/  FADD R22, -R40, R22 ;  /* 0x0000001628167221 */ /* 0x000fc60000000100 */
[----:B------:R-:W1:Y:S01]  /*4010*/  LDS R21, [R44+0x10c8] ;  /* 0x0010c8002c157984 */ /* 0x000e620000000800 */
[----:B------:R-:W-:-:S06]  /*4020*/  FMUL R22, R22, 1.4426950216293334961 ;  /* 0x3fb8aa3b16167820 */ /* 0x000fcc0000400000 */
[----:B------:R-:W0:Y:S02]  /*4030*/  MUFU.EX2 R22, R22 ;  /* 0x0000001600167308 */ /* 0x000e240000000800 */
[C---:B0-----:R-:W-:Y:S01]  /*4040*/  FFMA R41, R22.reuse, R36, R41 ;  /* 0x0000002416297223 */ /* 0x041fe20000000029 */
[C---:B------:R-:W-:Y:S01]  /*4050*/  FFMA R42, R22.reuse, R37, R42 ;  /* 0x00000025162a7223 */ /* 0x040fe2000000002a */
[C---:B------:R-:W-:Y:S01]  /*4060*/  FFMA R43, R22.reuse, R38, R43 ;  /* 0x00000026162b7223 */ /* 0x040fe2000000002b */
[C---:B------:R-:W-:Y:S01]  /*4070*/  FFMA R48, R22.reuse, R39, R48 ;  /* 0x0000002716307223 */ /* 0x040fe20000000030 */
[----:B-1----:R-:W-:-:S07]  /*4080*/  FFMA R46, R22, R21, R46 ;  /* 0x00000015162e7223 */ /* 0x002fce000000002e */
.L_x_58:
[----:B------:R-:W-:-:S13]  /*4090*/  LOP3.LUT P6, RZ, R19, 0x4, RZ, 0xc0, !PT ;  /* 0x0000000413ff7812 */ /* 0x000fda00078cc0ff */
[----:B------:R-:W-:Y:S05]  /*40a0*/  @!P6 BRA `(.L_x_59) ;  /* 0x000000000028e947 */ /* 0x000fea0003800000 */
[----:B------:R-:W0:Y:S01]  /*40b0*/  LDS.128 R36, [R47+0x600] ;  /* 0x000600002f247984 */ /* 0x000e220000000c00 */
[----:B------:R-:W-:-:S03]  /*40c0*/  FADD R23, -R40, R23 ;  /* 0x0000001728177221 */ /* 0x000fc60000000100 */
[----:B------:R-:W1:Y:S01]  /*40d0*/  LDS R21, [R44+0x10cc] ;  /* 0x0010cc002c157984 */ /* 0x000e620000000800 */
[----:B------:R-:W-:-:S04]  /*40e0*/  FMUL R23, R23, 1.4426950216293334961 ;  /* 0x3fb8aa3b17177820 */ /* 0x000fc80000400000 */
[----:B------:R-:W0:Y:S02]  /*40f0*/  MUFU.EX2 R20, R23 ;  /* 0x0000001700147308 */ /* 0x000e240000000800 */
[C---:B0-----:R-:W-:Y:S01]  /*4100*/  FFMA R41, R20.reuse, R36, R41 ;  /* 0x0000002414297223 */ /* 0x041fe20000000029 */
[C---:B------:R-:W-:Y:S01]  /*4110*/  FFMA R42, R20.reuse, R37, R42 ;  /* 0x00000025142a7223 */ /* 0x040fe2000000002a */
[C---:B------:R-:W-:Y:S01]  /*4120*/  FFMA R43, R20.reuse, R38, R43 ;  /* 0x00000026142b7223 */ /* 0x040fe2000000002b */
[C---:B------:R-:W-:Y:S01]  /*4130*/  FFMA R48, R20.reuse, R39, R48 ;  /* 0x0000002714307223 */ /* 0x040fe20000000030 */
[----:B-1----:R-:W-:-:S07]  /*4140*/  FFMA R46, R20, R21, R46 ;  /* 0x00000015142e7223 */ /* 0x002fce000000002e */
.L_x_59:
[----:B------:R-:W-:Y:S01]  /*4150*/  LOP3.LUT P6, RZ, R19, 0x8, RZ, 0xc0, !PT ;  /* 0x0000000813ff7812 */ /* 0x000fe200078cc0ff */
[C---:B------:R-:W-:Y:S01]  /*4160*/  IMAD R52, R17.reuse, 0x4, R52 ;  /* 0x0000000411347824 */ /* 0x040fe200078e0234 */
[C---:B------:R-:W-:Y:S02]  /*4170*/  LEA R36, R17.reuse, R54, 0x2 ;  /* 0x0000003611247211 */ /* 0x040fe400078e10ff */
[----:B------:R-:W-:-:S09]  /*4180*/  LEA R50, R17, R50, 0x2 ;  /* 0x0000003211327211 */ /* 0x000fd200078e10ff */
[----:B------:R-:W-:Y:S05]  /*4190*/  @!P6 BRA `(.L_x_60) ;  /* 0x000000000028e947 */ /* 0x000fea0003800000 */
[----:B------:R-:W0:Y:S01]  /*41a0*/  LDS.128 R20, [R50] ;  /* 0x0000000032147984 */ /* 0x000e220000000c00 */
[----:B------:R-:W-:-:S03]  /*41b0*/  FADD R24, R24, -R40 ;  /* 0x8000002818187221 */ /* 0x000fc60000000000 */
        /* <DEDUP_REMOVED lines=8> */
.L_x_60:
        /* <DEDUP_REMOVED lines=12> */
.L_x_61:
        /* <DEDUP_REMOVED lines=12> */
.L_x_62:
        /* <DEDUP_REMOVED lines=12> */
.L_x_63:
[----:B------:R-:W-:-:S13]  /*4480*/  LOP3.LUT P6, RZ, R19, 0x80, RZ, 0xc0, !PT ;  /* 0x0000008013ff7812 */ /* 0x000fda00078cc0ff */
        /* <DEDUP_REMOVED lines=11> */
.L_x_64:
        /* <DEDUP_REMOVED lines=12> */
.L_x_65:
        /* <DEDUP_REMOVED lines=11> */
.L_x_66:
        /* <DEDUP_REMOVED lines=11> */
.L_x_67:
        /* <DEDUP_REMOVED lines=11> */
.L_x_68:
        /* <DEDUP_REMOVED lines=11> */
.L_x_69:
        /* <DEDUP_REMOVED lines=11> */
.L_x_70:
[----:B------:R-:W-:Y:S05]  /*4970*/  @!P5 BRA `(.L_x_71) ;  /* 0x000000000028d947 */ /* 0x000fea0003800000 */
[----:B------:R-:W0:Y:S01]  /*4980*/  LDS R44, [R44+0x10fc] ;  /* 0x0010fc002c2c7984 */ /* 0x000e220000000800 */
[----:B------:R-:W-:-:S03]  /*4990*/  FADD R35, -R40, R35 ;  /* 0x0000002328237221 */ /* 0x000fc60000000100 */
[----:B------:R-:W1:Y:S01]  /*49a0*/  LDS.128 R20, [R36+0x600] ;  /* 0x0006000024147984 */ /* 0x000e620000000c00 */
[----:B------:R-:W-:-:S06]  /*49b0*/  FMUL R35, R35, 1.4426950216293334961 ;  /* 0x3fb8aa3b23237820 */ /* 0x000fcc0000400000 */
[----:B------:R-:W0:Y:S02]  /*49c0*/  MUFU.EX2 R35, R35 ;  /* 0x0000002300237308 */ /* 0x000e240000000800 */
[C---:B0-----:R-:W-:Y:S01]  /*49d0*/  FFMA R46, R35.reuse, R44, R46 ;  /* 0x0000002c232e7223 */ /* 0x041fe2000000002e */
[C---:B-1----:R-:W-:Y:S01]  /*49e0*/  FFMA R41, R35.reuse, R20, R41 ;  /* 0x0000001423297223 */ /* 0x042fe20000000029 */
[C---:B------:R-:W-:Y:S01]  /*49f0*/  FFMA R42, R35.reuse, R21, R42 ;  /* 0x00000015232a7223 */ /* 0x040fe2000000002a */
[C---:B------:R-:W-:Y:S01]  /*4a00*/  FFMA R43, R35.reuse, R22, R43 ;  /* 0x00000016232b7223 */ /* 0x040fe2000000002b */
[----:B------:R-:W-:-:S07]  /*4a10*/  FFMA R48, R35, R23, R48 ;  /* 0x0000001723307223 */ /* 0x000fce0000000030 */
.L_x_71:
[----:B------:R-:W0:Y:S01]  /*4a20*/  MUFU.RCP R21, R46 ;  /* 0x0000002e00157308 */ /* 0x000e220000001000 */
[----:B------:R-:W-:Y:S07]  /*4a30*/  BSSY.RECONVERGENT B1, `(.L_x_72) ;  /* 0x000000a000017945 */ /* 0x000fee0003800200 */
[----:B------:R-:W1:Y:S01]  /*4a40*/  FCHK P0, R41, R46 ;  /* 0x0000002e29007302 */ /* 0x000e620000000000 */
[----:B0-----:R-:W-:-:S04]  /*4a50*/  FFMA R20, R21, -R46, 1 ;  /* 0x3f80000015147423 */ /* 0x001fc8000000082e */
[----:B------:R-:W-:-:S04]  /*4a60*/  FFMA R20, R21, R20, R21 ;  /* 0x0000001415147223 */ /* 0x000fc80000000015 */
[----:B------:R-:W-:-:S04]  /*4a70*/  FFMA R22, R20, R41, RZ ;  /* 0x0000002914167223 */ /* 0x000fc800000000ff */
[----:B------:R-:W-:-:S04]  /*4a80*/  FFMA R21, R22, -R46, R41 ;  /* 0x8000002e16157223 */ /* 0x000fc80000000029 */
[----:B------:R-:W-:Y:S01]  /*4a90*/  FFMA R25, R20, R21, R22 ;  /* 0x0000001514197223 */ /* 0x000fe20000000016 */
[----:B-1----:R-:W-:Y:S06]  /*4aa0*/  @!P0 BRA `(.L_x_73) ;  /* 0x0000000000088947 */ /* 0x002fec0003800000 */
[----:B------:R-:W-:-:S07]  /*4ab0*/  MOV R28, 0x4ad0 ;  /* 0x00004ad0001c7802 */ /* 0x000fce0000000f00 */
[----:B--2---:R-:W-:Y:S05]  /*4ac0*/  CALL.REL.NOINC `($__internal_0_$__cuda_sm3x_div_rn_noftz_f32_slowpath) ;  /* 0x0000006800b87944 */ /* 0x004fea0003c00000 */
.L_x_73:
[----:B------:R-:W-:Y:S05]  /*4ad0*/  BSYNC.RECONVERGENT B1 ;  /* 0x0000000000017941 */ /* 0x000fea0003800200 */
.L_x_72:
[----:B------:R-:W0:Y:S01]  /*4ae0*/  LDC.64 R22, c[0x0][0x3e8] ;  /* 0x0000fa00ff167b82 */ /* 0x000e220000000a00 */
[----:B------:R-:W-:Y:S01]  /*4af0*/  IMAD.SHL.U32 R21, R0, 0x80, RZ ;  /* 0x0000008000157824 */ /* 0x000fe200078e00ff */
[----:B------:R-:W1:Y:S01]  /*4b00*/  MUFU.RCP R27, R46 ;  /* 0x0000002e001b7308 */ /* 0x000e620000001000 */
[----:B------:R-:W-:Y:S03]  /*4b10*/  BSSY.RECONVERGENT B1, `(.L_x_74) ;  /* 0x000000f000017945 */ /* 0x000fe60003800200 */
[----:B------:R-:W-:-:S04]  /*4b20*/  LOP3.LUT R21, R21, 0x7c, R10, 0xf8, !PT ;  /* 0x0000007c15157812 */ /* 0x000fc800078ef80a */
[----:B------:R-:W3:Y:S01]  /*4b30*/  FCHK P0, R42, R46 ;  /* 0x0000002e2a007302 */ /* 0x000ee20000000000 */
[----:B-1----:R-:W-:Y:S01]  /*4b40*/  FFMA R20, R27, -R46, 1 ;  /* 0x3f8000001b147423 */ /* 0x002fe2000000082e */
[----:B0-----:R-:W-:-:S04]  /*4b50*/  IMAD.WIDE.U32 R22, R21, 0x4, R22 ;  /* 0x0000000415167825 */ /* 0x001fc800078e0016 */
[----:B------:R-:W-:Y:S01]  /*4b60*/  FFMA R21, R27, R20, R27 ;  /* 0x000000141b157223 */ /* 0x000fe2000000001b */
[----:B------:R0:W-:Y:S03]  /*4b70*/  STG.E desc[UR10][R22.64], R25 ;  /* 0x0000001916007986 */ /* 0x0001e6000c10190a */
[----:B------:R-:W-:-:S04]  /*4b80*/  FFMA R27, R21, R42, RZ ;  /* 0x0000002a151b7223 */ /* 0x000fc800000000ff */
[----:B------:R-:W-:-:S04]  /*4b90*/  FFMA R20, R27, -R46, R42 ;  /* 0x8000002e1b147223 */ /* 0x000fc8000000002a */
[----:B------:R-:W-:Y:S01]  /*4ba0*/  FFMA R21, R21, R20, R27 ;  /* 0x0000001415157223 */ /* 0x000fe2000000001b */
[----:B0--3--:R-:W-:Y:S06]  /*4bb0*/  @!P0 BRA `(.L_x_75) ;  /* 0x0000000000108947 */ /* 0x009fec0003800000 */
[----:B------:R-:W-:Y:S02]  /*4bc0*/  MOV R41, R42 ;  /* 0x0000002a00297202 */ /* 0x000fe40000000f00 */
[----:B------:R-:W-:-:S07]  /*4bd0*/  MOV R28, 0x4bf0 ;  /* 0x00004bf0001c7802 */ /* 0x000fce0000000f00 */
[----:B--2---:R-:W-:Y:S05]  /*4be0*/  CALL.REL.NOINC `($__internal_0_$__cuda_sm3x_div_rn_noftz_f32_slowpath) ;  /* 0x0000006800707944 */ /* 0x004fea0003c00000 */
[----:B------:R-:W-:-:S07]  /*4bf0*/  MOV R21, R25 ;  /* 0x0000001900157202 */ /* 0x000fce0000000f00 */
.L_x_75:
[----:B------:R-:W-:Y:S05]  /*4c00*/  BSYNC.RECONVERGENT B1 ;  /* 0x0000000000017941 */ /* 0x000fea0003800200 */
.L_x_74:
[----:B------:R-:W0:Y:S01]  /*4c10*/  MUFU.RCP R25, R46 ;  /* 0x0000002e00197308 */ /* 0x000e220000001000 */
[----:B------:R1:W-:Y:S01]  /*4c20*/  STG.E desc[UR10][R22.64+0x4], R21 ;  /* 0x0000041516007986 */ /* 0x0003e2000c10190a */
[----:B------:R-:W-:Y:S06]  /*4c30*/  BSSY.RECONVERGENT B1, `(.L_x_76) ;  /* 0x000000b000017945 */ /* 0x000fec0003800200 */
[----:B------:R-:W3:Y:S01]  /*4c40*/  FCHK P0, R43, R46 ;  /* 0x0000002e2b007302 */ /* 0x000ee20000000000 */
[----:B0-----:R-:W-:-:S04]  /*4c50*/  FFMA R20, R25, -R46, 1 ;  /* 0x3f80000019147423 */ /* 0x001fc8000000082e */
[----:B------:R-:W-:-:S04]  /*4c60*/  FFMA R20, R25, R20, R25 ;  /* 0x0000001419147223 */ /* 0x000fc80000000019 */
[----:B------:R-:W-:-:S04]  /*4c70*/  FFMA R24, R20, R43, RZ ;  /* 0x0000002b14187223 */ /* 0x000fc800000000ff */
[----:B------:R-:W-:-:S04]  /*4c80*/  FFMA R25, R24, -R46, R43 ;  /* 0x8000002e18197223 */ /* 0x000fc8000000002b */
[----:B------:R-:W-:Y:S01]  /*4c90*/  FFMA R25, R20, R25, R24 ;  /* 0x0000001914197223 */ /* 0x000fe20000000018 */
[----:B-1-3--:R-:W-:Y:S06]  /*4ca0*/  @!P0 BRA `(.L_x_77) ;  /* 0x00000000000c8947 */ /* 0x00afec0003800000 */
[----:B------:R-:W-:Y:S01]  /*4cb0*/  IMAD.MOV.U32 R41, RZ, RZ, R43 ;  /* 0x000000ffff297224 */ /* 0x000fe200078e002b */
[----:B------:R-:W-:-:S07]  /*4cc0*/  MOV R28, 0x4ce0 ;  /* 0x00004ce0001c7802 */ /* 0x000fce0000000f00 */
[----:B--2---:R-:W-:Y:S05]  /*4cd0*/  CALL.REL.NOINC `($__internal_0_$__cuda_sm3x_div_rn_noftz_f32_slowpath) ;  /* 0x0000006800347944 */ /* 0x004fea0003c00000 */
.L_x_77:
[----:B------:R-:W-:Y:S05]  /*4ce0*/  BSYNC.RECONVERGENT B1 ;  /* 0x0000000000017941 */ /* 0x000fea0003800200 */
.L_x_76:
        /* <DEDUP_REMOVED lines=10> */
[----:B------:R-:W-:Y:S02]  /*4d90*/  MOV R41, R48 ;  /* 0x0000003000297202 */ /* 0x000fe40000000f00 */
[----:B------:R-:W-:-:S07]  /*4da0*/  MOV R28, 0x4dc0 ;  /* 0x00004dc0001c7802 */ /* 0x000fce0000000f00 */
[----:B--2---:R-:W-:Y:S05]  /*4db0*/  CALL.REL.NOINC `($__internal_0_$__cuda_sm3x_div_rn_noftz_f32_slowpath) ;  /* 0x0000006400fc7944 */ /* 0x004fea0003c00000 */
[----:B------:R-:W-:-:S07]  /*4dc0*/  MOV R21, R25 ;  /* 0x0000001900157202 */ /* 0x000fce0000000f00 */
.L_x_79:
[----:B------:R-:W-:Y:S05]  /*4dd0*/  BSYNC.RECONVERGENT B1 ;  /* 0x0000000000017941 */ /* 0x000fea0003800200 */
.L_x_78:
[----:B------:R0:W-:Y:S02]  /*4de0*/  STG.E desc[UR10][R22.64+0xc], R21 ;  /* 0x00000c1516007986 */ /* 0x0001e4000c10190a */
.L_x_55:
[----:B------:R-:W-:Y:S05]  /*4df0*/  BSYNC.RECONVERGENT B0 ;  /* 0x0000000000007941 */ /* 0x000fea0003800200 */
.L_x_54:
[----:B------:R-:W-:Y:S06]  /*4e00*/  BAR.SYNC.DEFER_BLOCKING 0x0 ;  /* 0x0000000000007b1d */ /* 0x000fec0000010000 */
.L_x_45:
[----:B------:R-:W0:Y:S02]  /*4e10*/  LDCU.64 UR6, c[0x0][0x418] ;  /* 0x00008300ff0677ac */ /* 0x000e240008000a00 */
[----:B0-----:R-:W-:-:S04]  /*4e20*/  UISETP.NE.U32.AND UP0, UPT, UR6, URZ, UPT ;  /* 0x000000ff0600728c */ /* 0x001fc8000bf05070 */
[----:B------:R-:W-:-:S09]  /*4e30*/  UISETP.NE.AND.EX UP0, UPT, UR7, URZ, UPT, UP0 ;  /* 0x000000ff0700728c */ /* 0x000fd2000bf05300 */
[----:B------:R-:W-:Y:S05]  /*4e40*/  BRA.U !UP0, `(.L_x_80) ;  /* 0x00000005083c7547 */ /* 0x000fea000b800000 */
[----:B------:R-:W-:-:S13]  /*4e50*/  ISETP.GT.U32.AND P0, PT, R0, 0xf, PT ;  /* 0x0000000f0000780c */ /* 0x000fda0003f04070 */
[----:B------:R-:W-:Y:S05]  /*4e60*/  @P0 BRA `(.L_x_81) ;  /* 0x00000000002c0947 */ /* 0x000fea0003800000 */
[----:B------:R-:W-:Y:S01]  /*4e70*/  ISETP.NE.AND P0, PT, R3, RZ, PT ;  /* 0x000000ff0300720c */ /* 0x000fe20003f05270 */
[----:B------:R-:W-:Y:S06]  /*4e80*/  MEMBAR.ALL.GPU ;  /* 0x0000000000007992 */ /* 0x000fec000000a000 */
[----:B------:R-:W-:-:S00]  /*4e90*/  ERRBAR ;  /* 0x00000000000079ab */ /* 0x000fc00000000000 */
[----:B------:R-:W-:Y:S06]  /*4ea0*/  CGAERRBAR ;  /* 0x00000000000075ab */ /* 0x000fec0000000000 */
[----:B012345:R-:W-:Y:S01]  /*4eb0*/  CCTL.IVALL ;  /* 0x00000000ff00798f */ /* 0x03ffe20002000000 */
[----:B------:R-:W-:Y:S04]  /*4ec0*/  BSSY.RECONVERGENT B0, `(.L_x_81) ;  /* 0x0000005000007945 */ /* 0x000fe80003800200 */
[----:B------:R-:W-:Y:S05]  /*4ed0*/  @P0 BRA `(.L_x_82) ;  /* 0x00000000000c0947 */ /* 0x000fea0003800000 */
[----:B---34-:R-:W0:Y:S01]  /*4ee0*/  LDC.64 R20, c[0x0][0x418] ;  /* 0x00010600ff147b82 */ /* 0x018e220000000a00 */
[----:B--2---:R-:W-:-:S05]  /*4ef0*/  IMAD.MOV.U32 R23, RZ, RZ, 0x1 ;  /* 0x00000001ff177424 */ /* 0x004fca00078e00ff */
[----:B0-----:R0:W5:Y:S02]  /*4f00*/  ATOMG.E.ADD.STRONG.GPU PT, RZ, desc[UR10][R20.64], R23 ;  /* 0x8000001714ff79a8 */ /* 0x00116400081ef10a */
.L_x_82:
[----:B------:R-:W-:Y:S05]  /*4f10*/  BSYNC.RECONVERGENT B0 ;  /* 0x0000000000007941 */ /* 0x000fea0003800200 */
.L_x_81:
[----:B------:R-:W-:Y:S01]  /*4f20*/  LOP3.LUT P0, RZ, R19, 0x200, RZ, 0xc0, !PT ;  /* 0x0000020013ff7812 */ /* 0x000fe2000780c0ff */
[----:B------:R-:W-:-:S12]  /*4f30*/  BSSY.RECONVERGENT B0, `(.L_x_83) ;  /* 0x0000035000007945 */ /* 0x000fd80003800200 */
[----:B------:R-:W-:Y:S05]  /*4f40*/  @!P0 BRA `(.L_x_84) ;  /* 0x0000000000cc8947 */ /* 0x000fea0003800000 */
[C---:B0-234-:R-:W-:Y:S02]  /*4f50*/  IADD3 R23, PT, PT, R2.reuse, -0x10, RZ ;  /* 0xfffffff002177810 */ /* 0x05dfe40007ffe0ff */
[----:B------:R-:W-:Y:S02]  /*4f60*/  IADD3 R22, PT, PT, R2, 0xafffef, RZ ;  /* 0x00afffef02167810 */ /* 0x000fe40007ffe0ff */
[-C--:B------:R-:W-:Y:S02]  /*4f70*/  IABS R25, R23.reuse ;  /* 0x0000001700197213 */ /* 0x080fe40000000000 */
[----:B------:R-:W-:Y:S02]  /*4f80*/  IABS R28, R22 ;  /* 0x00000016001c7213 */ /* 0x000fe40000000000 */
[----:B------:R-:W0:Y:S01]  /*4f90*/  I2F.RP R24, R25 ;  /* 0x0000001900187306 */ /* 0x000e220000209400 */
[-C--:B------:R-:W-:Y:S02]  /*4fa0*/  IABS R29, R23.reuse ;  /* 0x00000017001d7213 */ /* 0x080fe40000000000 */
[----:B------:R-:W-:-:S04]  /*4fb0*/  LOP3.LUT R22, R22, R23, RZ, 0x3c, !PT ;  /* 0x0000001716167212 */ /* 0x000fc800078e3cff */
[----:B------:R-:W-:Y:S01]  /*4fc0*/  ISETP.GE.AND P2, PT, R22, RZ, PT ;  /* 0x000000ff1600720c */ /* 0x000fe20003f46270 */
[----:B0-----:R-:W0:Y:S02]  /*4fd0*/  MUFU.RCP R24, R24 ;  /* 0x0000001800187308 */ /* 0x001e240000001000 */
[----:B0----5:R-:W-:-:S06]  /*4fe0*/  IADD3 R20, PT, PT, R24, 0xffffffe, RZ ;  /* 0x0ffffffe18147810 */ /* 0x021fcc0007ffe0ff */
[----:B------:R0:W2:Y:S02]  /*4ff0*/  F2I.FTZ.U32.TRUNC.NTZ R21, R20 ;  /* 0x0000001400157305 */ /* 0x0000a4000021f000 */
[----:B0-----:R-:W-:Y:S02]  /*5000*/  IMAD.MOV.U32 R20, RZ, RZ, RZ ;  /* 0x000000ffff147224 */ /* 0x001fe400078e00ff */
[----:B--2---:R-:W-:-:S04]  /*5010*/  IMAD.MOV R26, RZ, RZ, -R21 ;  /* 0x000000ffff1a7224 */ /* 0x004fc800078e0a15 */
[----:B------:R-:W-:Y:S01]  /*5020*/  IMAD R27, R26, R25, RZ ;  /* 0x000000191a1b7224 */ /* 0x000fe200078e02ff */
[----:B------:R-:W-:-:S03]  /*5030*/  MOV R26, R28 ;  /* 0x0000001c001a7202 */ /* 0x000fc60000000f00 */
[----:B------:R-:W-:Y:S01]  /*5040*/  IMAD.HI.U32 R21, R21, R27, R20 ;  /* 0x0000001b15157227 */ /* 0x000fe200078e0014 */
[----:B------:R-:W-:-:S05]  /*5050*/  IADD3 R20, PT, PT, RZ, -R29, RZ ;  /* 0x8000001dff147210 */ /* 0x000fca0007ffe0ff */
[----:B------:R-:W-:-:S04]  /*5060*/  IMAD.HI.U32 R21, R21, R26, RZ ;  /* 0x0000001a15157227 */ /* 0x000fc800078e00ff */
[----:B------:R-:W-:-:S05]  /*5070*/  IMAD R20, R21, R20, R26 ;  /* 0x0000001415147224 */ /* 0x000fca00078e021a */
[----:B------:R-:W-:-:S13]  /*5080*/  ISETP.GT.U32.AND P1, PT, R25, R20, PT ;  /* 0x000000141900720c */ /* 0x000fda0003f24070 */
[-C--:B------:R-:W-:Y:S01]  /*5090*/  @!P1 IADD3 R20, PT, PT, R20, -R25.reuse, RZ ;  /* 0x8000001914149210 */ /* 0x080fe20007ffe0ff */
[----:B------:R-:W-:Y:S01]  /*50a0*/  @!P1 VIADD R21, R21, 0x1 ;  /* 0x0000000115159836 */ /* 0x000fe20000000000 */
[----:B------:R-:W-:Y:S02]  /*50b0*/  ISETP.NE.AND P1, PT, R23, RZ, PT ;  /* 0x000000ff1700720c */ /* 0x000fe40003f25270 */
[----:B------:R-:W-:-:S13]  /*50c0*/  ISETP.GE.U32.AND P0, PT, R20, R25, PT ;  /* 0x000000191400720c */ /* 0x000fda0003f06070 */
[----:B------:R-:W-:-:S04]  /*50d0*/  @P0 IADD3 R21, PT, PT, R21, 0x1, RZ ;  /* 0x0000000115150810 */ /* 0x000fc80007ffe0ff */
[----:B------:R-:W-:Y:S02]  /*50e0*/  @!P2 IADD3 R21, PT, PT, -R21, RZ, RZ ;  /* 0x000000ff1515a210 */ /* 0x000fe40007ffe1ff */
[----:B------:R-:W-:-:S05]  /*50f0*/  @!P1 LOP3.LUT R21, RZ, R23, RZ, 0x33, !PT ;  /* 0x00000017ff159212 */ /* 0x000fca00078e33ff */
[CC--:B------:R-:W-:Y:S02]  /*5100*/  IMAD R20, R12.reuse, R21.reuse, R21 ;  /* 0x000000150c147224 */ /* 0x0c0fe400078e0215 */
[----:B------:R-:W-:-:S03]  /*5110*/  IMAD R21, R12, R21, R13 ;  /* 0x000000150c157224 */ /* 0x000fc600078e020d */
[----:B------:R-:W-:-:S04]  /*5120*/  VIMNMX R22, PT, PT, R20, 0xb00000, PT ;  /* 0x00b0000014167848 */ /* 0x000fc80003fe0100 */
[----:B------:R-:W-:-:S13]  /*5130*/  ISETP.GE.AND P0, PT, R21, R22, PT ;  /* 0x000000161500720c */ /* 0x000fda0003f06270 */
[----:B------:R-:W-:Y:S05]  /*5140*/  @P0 BRA `(.L_x_84) ;  /* 0x00000000004c0947 */ /* 0x000fea0003800000 */
[----:B------:R-:W-:-:S07]  /*5150*/  IMAD.MOV.U32 R23, RZ, RZ, R21 ;  /* 0x000000ffff177224 */ /* 0x000fce00078e0015 */
.L_x_87:
[----:B------:R-:W-:Y:S01]  /*5160*/  ISETP.GT.AND P0, PT, R23, 0x1fffff, PT ;  /* 0x001fffff1700780c */ /* 0x000fe20003f04270 */
[----:B------:R-:W-:-:S12]  /*5170*/  BSSY.RECONVERGENT B1, `(.L_x_85) ;  /* 0x000000c000017945 */ /* 0x000fd80003800200 */
[----:B------:R-:W-:Y:S01]  /*5180*/  @!P0 IMAD.WIDE R20, R23, 0x2, R56 ;  /* 0x0000000217148825 */ /* 0x000fe200078e0238 */
[----:B------:R-:W-:Y:S06]  /*5190*/  @!P0 BRA `(.L_x_86) ;  /* 0x0000000000248947 */ /* 0x000fec0003800000 */
[----:B------:R-:W-:-:S13]  /*51a0*/  ISETP.GT.U32.AND P0, PT, R23, 0x4fffff, PT ;  /* 0x004fffff1700780c */ /* 0x000fda0003f04070 */
[----:B------:R-:W-:-:S05]  /*51b0*/  @!P0 IADD3 R21, PT, PT, R23, -0x200000, RZ ;  /* 0xffe0000017158810 */ /* 0x000fca0007ffe0ff */
[----:B------:R-:W-:Y:S01]  /*51c0*/  @!P0 IMAD.WIDE.U32 R20, R21, 0x2, R88 ;  /* 0x0000000215148825 */ /* 0x000fe200078e0058 */
[----:B------:R-:W-:Y:S06]  /*51d0*/  @!P0 BRA `(.L_x_86) ;  /* 0x0000000000148947 */ /* 0x000fec0003800000 */
[----:B------:R-:W-:-:S13]  /*51e0*/  ISETP.GT.U32.AND P0, PT, R23, 0x7fffff, PT ;  /* 0x007fffff1700780c */ /* 0x000fda0003f04070 */
[C---:B------:R-:W-:Y:S01]  /*51f0*/  @!P0 IADD3 R21, PT, PT, R23.reuse, -0x500000, RZ ;  /* 0xffb0000017158810 */ /* 0x040fe20007ffe0ff */
[----:B------:R-:W-:-:S04]  /*5200*/  @P0 VIADD R25, R23, 0xff800000 ;  /* 0xff80000017190836 */ /* 0x000fc80000000000 */
[----:B------:R-:W-:-:S04]  /*5210*/  @!P0 IMAD.WIDE.U32 R20, R21, 0x2, R86 ;  /* 0x0000000215148825 */ /* 0x000fc800078e0056 */
[----:B------:R-:W-:-:S07]  /*5220*/  @P0 IMAD.WIDE.U32 R20, R25, 0x2, R84 ;  /* 0x0000000219140825 */ /* 0x000fce00078e0054 */
.L_x_86:
[----:B------:R-:W-:Y:S05]  /*5230*/  BSYNC.RECONVERGENT B1 ;  /* 0x0000000000017941 */ /* 0x000fea0003800200 */
.L_x_85:
[----:B------:R0:W-:Y:S01]  /*5240*/  CCTL.E.PF2 [R20] ;  /* 0x000000001400798f */ /* 0x0001e20000800100 */
[----:B------:R-:W-:-:S04]  /*5250*/  IADD3 R23, PT, PT, R23, 0x1ff, RZ ;  /* 0x000001ff17177810 */ /* 0x000fc80007ffe0ff */
[----:B------:R-:W-:-:S13]  /*5260*/  ISETP.GE.AND P0, PT, R23, R22, PT ;  /* 0x000000161700720c */ /* 0x000fda0003f06270 */
[----:B0-----:R-:W-:Y:S05]  /*5270*/  @!P0 BRA `(.L_x_87) ;  /* 0xfffffffc00b88947 */ /* 0x001fea000383ffff */
.L_x_84:
[----:B------:R-:W-:Y:S05]  /*5280*/  BSYNC.RECONVERGENT B0 ;  /* 0x0000000000007941 */ /* 0x000fea0003800200 */
.L_x_83:
[----:B------:R-:W-:-:S13]  /*5290*/  ISETP.NE.AND P0, PT, R3, RZ, PT ;  /* 0x000000ff0300720c */ /* 0x000fda0003f05270 */
[----:B------:R-:W-:Y:S05]  /*52a0*/  @P0 BRA `(.L_x_88) ;  /* 0x0000000000180947 */ /* 0x000fea0003800000 */
[----:B0-234-:R-:W0:Y:S01]  /*52b0*/  LDC.64 R22, c[0x0][0x418] ;  /* 0x00010600ff167b82 */ /* 0x01de220000000a00 */
[----:B-----5:R-:W-:-:S07]  /*52c0*/  LEA R21, R15, 0x10, 0x4 ;  /* 0x000000100f157811 */ /* 0x020fce00078e20ff */
.L_x_89:
[----:B0-----:R-:W2:Y:S01]  /*52d0*/  LDG.E.STRONG.SYS R20, desc[UR10][R22.64] ;  /* 0x0000000a16147981 */ /* 0x001ea2000c1f5900 */
[----:B------:R-:W-:Y:S05]  /*52e0*/  YIELD ;  /* 0x0000000000007946 */ /* 0x000fea0003800000 */
[----:B--2---:R-:W-:-:S13]  /*52f0*/  ISETP.GE.U32.AND P0, PT, R20, R21, PT ;  /* 0x000000151400720c */ /* 0x004fda0003f06070 */
[----:B------:R-:W-:Y:S05]  /*5300*/  @!P0 BRA `(.L_x_89) ;  /* 0xfffffffc00f08947 */ /* 0x000fea000383ffff */
.L_x_88:
[----:B------:R-:W-:Y:S05]  /*5310*/  WARPSYNC.ALL ;  /* 0x0000000000007948 */ /* 0x000fea0003800000 */
[----:B------:R-:W-:Y:S06]  /*5320*/  BAR.SYNC.DEFER_BLOCKING 0x0 ;  /* 0x0000000000007b1d */ /* 0x000fec0000010000 */
[----:B------:R-:W-:Y:S05]  /*5330*/  BRA `(.L_x_90) ;  /* 0x00000000007c7947 */ /* 0x000fea0003800000 */
.L_x_80:
[----:B------:R-:W-:Y:S01]  /*5340*/  ISETP.NE.AND P0, PT, R3, RZ, PT ;  /* 0x000000ff0300720c */ /* 0x000fe20003f05270 */
[----:B------:R-:W-:Y:S05]  /*5350*/  WARPSYNC.ALL ;  /* 0x0000000000007948 */ /* 0x000fea0003800000 */
[----:B------:R-:W-:Y:S07]  /*5360*/  BAR.SYNC.DEFER_BLOCKING 0x0 ;  /* 0x0000000000007b1d */ /* 0x000fee0000010000 */
[----:B------:R-:W-:Y:S05]  /*5370*/  @P0 BRA `(.L_x_91) ;  /* 0x0000000000640947 */ /* 0x000fea0003800000 */
[----:B---345:R-:W0:Y:S01]  /*5380*/  LDC.64 R20, c[0x0][0x400] ;  /* 0x00010000ff147b82 */ /* 0x038e220000000a00 */
[----:B------:R-:W-:Y:S01]  /*5390*/  HFMA2 R25, -RZ, RZ, 0, 5.9604644775390625e-08 ;  /* 0x00000001ff197431 */ /* 0x000fe200000001ff */
[----:B------:R-:W-:Y:S06]  /*53a0*/  MEMBAR.ALL.GPU ;  /* 0x0000000000007992 */ /* 0x000fec000000a000 */
[----:B------:R-:W-:-:S00]  /*53b0*/  ERRBAR ;  /* 0x00000000000079ab */ /* 0x000fc00000000000 */
[----:B------:R-:W-:Y:S06]  /*53c0*/  CGAERRBAR ;  /* 0x00000000000075ab */ /* 0x000fec0000000000 */
[----:B012345:R-:W-:Y:S04]  /*53d0*/  CCTL.IVALL ;  /* 0x00000000ff00798f */ /* 0x03ffe80002000000 */
[----:B0-----:R-:W3:Y:S02]  /*53e0*/  ATOMG.E.ADD.STRONG.GPU PT, R22, desc[UR10][R20.64], R25 ;  /* 0x80000019141679a8 */ /* 0x001ee400081ef10a */
[----:B---3--:R-:W-:-:S13]  /*53f0*/  ISETP.NE.AND P0, PT, R22, R11, PT ;  /* 0x0000000b1600720c */ /* 0x008fda0003f05270 */
[----:B------:R-:W-:Y:S05]  /*5400*/  @!P0 BRA `(.L_x_92) ;  /* 0x0000000000208947 */ /* 0x000fea0003800000 */
[----:B--2---:R-:W0:Y:S01]  /*5410*/  LDC.64 R22, c[0x0][0x408] ;  /* 0x00010200ff167b82 */ /* 0x004e220000000a00 */
[----:B------:R-:W-:Y:S01]  /*5420*/  BSSY B0, `(.L_x_93) ;  /* 0x0000005000007945 */ /* 0x000fe20003800000 */
.L_x_94:
[----:B0-----:R-:W2:Y:S01]  /*5430*/  LDG.E.STRONG.SYS R21, desc[UR10][R22.64] ;  /* 0x0000000a16157981 */ /* 0x001ea2000c1f5900 */
[----:B------:R-:W-:Y:S05]  /*5440*/  YIELD ;  /* 0x0000000000007946 */ /* 0x000fea0003800000 */
[----:B--2---:R-:W-:-:S13]  /*5450*/  ISETP.GT.U32.AND P0, PT, R21, R14, PT ;  /* 0x0000000e1500720c */ /* 0x004fda0003f04070 */
[----:B------:R-:W-:Y:S05]  /*5460*/  @!P0 BRA `(.L_x_94) ;  /* 0xfffffffc00f08947 */ /* 0x000fea000383ffff */
[----:B------:R-:W-:Y:S05]  /*5470*/  BSYNC B0 ;  /* 0x0000000000007941 */ /* 0x000fea0003800000 */
.L_x_93:
[----:B------:R-:W-:Y:S05]  /*5480*/  BRA `(.L_x_95) ;  /* 0x00000000001c7947 */ /* 0x000fea0003800000 */
.L_x_92:
[----:B------:R0:W-:Y:S01]  /*5490*/  STG.E desc[UR10][R20.64], RZ ;  /* 0x000000ff14007986 */ /* 0x0001e2000c10190a */
[----:B--2---:R-:W2:Y:S01]  /*54a0*/  LDC.64 R22, c[0x0][0x408] ;  /* 0x00010200ff167b82 */ /* 0x004ea20000000a00 */
[----:B------:R-:W-:Y:S06]  /*54b0*/  MEMBAR.ALL.GPU ;  /* 0x0000000000007992 */ /* 0x000fec000000a000 */
[----:B------:R-:W-:-:S00]  /*54c0*/  ERRBAR ;  /* 0x00000000000079ab */ /* 0x000fc00000000000 */
[----:B------:R-:W-:Y:S06]  /*54d0*/  CGAERRBAR ;  /* 0x00000000000075ab */ /* 0x000fec0000000000 */
[----:B012345:R-:W-:Y:S04]  /*54e0*/  CCTL.IVALL ;  /* 0x00000000ff00798f */ /* 0x03ffe80002000000 */
[----:B--2---:R0:W5:Y:S02]  /*54f0*/  ATOMG.E.ADD.STRONG.GPU PT, RZ, desc[UR10][R22.64], R25 ;  /* 0x8000001916ff79a8 */ /* 0x00416400081ef10a */
.L_x_95:
[----:B------:R-:W-:-:S07]  /*5500*/  VIADD R14, R14, 0x1 ;  /* 0x000000010e0e7836 */ /* 0x000fce0000000000 */
.L_x_91:
[----:B------:R-:W-:Y:S05]  /*5510*/  WARPSYNC.ALL ;  /* 0x0000000000007948 */ /* 0x000fea0003800000 */
[----:B------:R-:W-:Y:S06]  /*5520*/  BAR.SYNC.DEFER_BLOCKING 0x0 ;  /* 0x0000000000007b1d */ /* 0x000fec0000010000 */
.L_x_90:
[----:B------:R-:W5:Y:S01]  /*5530*/  LDG.E.64.CONSTANT R58, desc[UR10][R58.64+0x38] ;  /* 0x0000380a3a3a7981 */ /* 0x000f62000c1e9b00 */
[----:B------:R-:W1:Y:S01]  /*5540*/  S2UR UR7, SR_CgaCtaId ;  /* 0x00000000000779c3 */ /* 0x000e620000008800 */
[----:B------:R-:W-:Y:S01]  /*5550*/  UMOV UR6, 0x400 ;  /* 0x0000040000067882 */ /* 0x000fe20000000000 */
[----:B------:R-:W-:Y:S01]  /*5560*/  BSSY.RECONVERGENT B0, `(.L_x_96) ;  /* 0x000000c000007945 */ /* 0x000fe20003800200 */
[----:B------:R-:W-:Y:S01]  /*5570*/  UIADD3 UR6, UPT, UPT, UR6, 0x3100, URZ ;  /* 0x0000310006067890 */ /* 0x000fe2000fffe0ff */
[----:B0--3--:R-:W-:-:S04]  /*5580*/  MOV R25, R3 ;  /* 0x0000000300197202 */ /* 0x009fc80000000f00 */
[----:B--2-4-:R-:W0:Y:S01]  /*5590*/  LDC.64 R22, c[0x0][0x3e8] ;  /* 0x0000fa00ff167b82 */ /* 0x014e220000000a00 */
[----:B-1----:R-:W-:-:S12]  /*55a0*/  ULEA UR6, UR7, UR6, 0x18 ;  /* 0x0000000607067291 */ /* 0x002fd8000f8ec0ff */
.L_x_97:
[----:B01---5:R-:W-:-:S06]  /*55b0*/  IMAD.WIDE.U32 R20, R25, 0x4, R22 ;  /* 0x0000000419147825 */ /* 0x023fcc00078e0016 */
[----:B------:R-:W2:Y:S01]  /*55c0*/  LDG.E R20, desc[UR10][R20.64] ;  /* 0x0000000a14147981 */ /* 0x000ea2000c1e1900 */
[C---:B------:R-:W-:Y:S02]  /*55d0*/  LEA R27, R25.reuse, UR6, 0x2 ;  /* 0x00000006191b7c11 */ /* 0x040fe4000f8e10ff */
[C---:B------:R-:W-:Y:S02]  /*55e0*/  ISETP.GE.U32.AND P0, PT, R25.reuse, 0x600, PT ;  /* 0x000006001900780c */ /* 0x040fe40003f06070 */
[----:B------:R-:W-:Y:S01]  /*55f0*/  IADD3 R25, PT, PT, R25, 0x200, RZ ;  /* 0x0000020019197810 */ /* 0x000fe20007ffe0ff */
[----:B--2---:R1:W-:Y:S10]  /*5600*/  STS [R27], R20 ;  /* 0x000000141b007388 */ /* 0x0043f40000000800 */
[----:B------:R-:W-:Y:S05]  /*5610*/  @!P0 BRA `(.L_x_97) ;  /* 0xfffffffc00e48947 */ /* 0x000fea000383ffff */
[----:B------:R-:W-:Y:S05]  /*5620*/  BSYNC.RECONVERGENT B0 ;  /* 0x0000000000007941 */ /* 0x000fea0003800200 */
.L_x_96:
[----:B------:R-:W0:Y:S01]  /*5630*/  I2F.U32.RP R22, R2 ;  /* 0x0000000200167306 */ /* 0x000e220000209000 */
[----:B-1----:R-:W-:Y:S01]  /*5640*/  HFMA2 R20, -RZ, RZ, 0, 0 ;  /* 0x00000000ff147431 */ /* 0x002fe200000001ff */
[----:B------:R-:W-:Y:S01]  /*5650*/  BAR.SYNC.DEFER_BLOCKING 0x0 ;  /* 0x0000000000007b1d */ /* 0x000fe20000010000 */
[----:B------:R-:W-:-:S05]  /*5660*/  ISETP.NE.U32.AND P2, PT, R2, RZ, PT ;  /* 0x000000ff0200720c */ /* 0x000fca0003f45070 */
[----:B0-----:R-:W0:Y:S02]  /*5670*/  MUFU.RCP R22, R22 ;  /* 0x0000001600167308 */ /* 0x001e240000001000 */
[----:B0-----:R-:W-:-:S06]  /*5680*/  VIADD R23, R22, 0xffffffe ;  /* 0x0ffffffe16177836 */ /* 0x001fcc0000000000 */
[----:B------:R-:W0:Y:S02]  /*5690*/  F2I.FTZ.U32.TRUNC.NTZ R21, R23 ;  /* 0x0000001700157305 */ /* 0x000e24000021f000 */
[----:B0-----:R-:W-:-:S05]  /*56a0*/  IADD3 R25, PT, PT, RZ, -R21, RZ ;  /* 0x80000015ff197210 */ /* 0x001fca0007ffe0ff */
[----:B------:R-:W-:-:S04]  /*56b0*/  IMAD R25, R25, R2, RZ ;  /* 0x0000000219197224 */ /* 0x000fc800078e02ff */
[----:B------:R-:W-:-:S04]  /*56c0*/  IMAD.HI.U32 R20, R21, R25, R20 ;  /* 0x0000001915147227 */ /* 0x000fc800078e0014 */
[----:B------:R-:W-:-:S04]  /*56d0*/  VIADD R21, R2, 0x3ff ;  /* 0x000003ff02157836 */ /* 0x000fc80000000000 */
[----:B------:R-:W-:-:S05]  /*56e0*/  IMAD.HI.U32 R68, R20, R21, RZ ;  /* 0x0000001514447227 */ /* 0x000fca00078e00ff */
[----:B------:R-:W-:-:S05]  /*56f0*/  IADD3 R20, PT, PT, -R68, RZ, RZ ;  /* 0x000000ff44147210 */ /* 0x000fca0007ffe1ff */
[----:B------:R-:W-:-:S05]  /*5700*/  IMAD R21, R2, R20, R21 ;  /* 0x0000001402157224 */ /* 0x000fca00078e0215 */
[----:B------:R-:W-:-:S13]  /*5710*/  ISETP.GE.U32.AND P0, PT, R21, R2, PT ;  /* 0x000000021500720c */ /* 0x000fda0003f06070 */
[----:B------:R-:W-:Y:S01]  /*5720*/  @P0 IADD3 R21, PT, PT, R21, -R2, RZ ;  /* 0x8000000215150210 */ /* 0x000fe20007ffe0ff */
[----:B------:R-:W-:-:S03]  /*5730*/  @P0 VIADD R68, R68, 0x1 ;  /* 0x0000000144440836 */ /* 0x000fc60000000000 */
[----:B------:R-:W-:-:S13]  /*5740*/  ISETP.GE.U32.AND P1, PT, R21, R2, PT ;  /* 0x000000021500720c */ /* 0x000fda0003f26070 */
[----:B------:R-:W-:Y:S02]  /*5750*/  @P1 IADD3 R68, PT, PT, R68, 0x1, RZ ;  /* 0x0000000144441810 */ /* 0x000fe40007ffe0ff */
[----:B------:R-:W-:-:S05]  /*5760*/  @!P2 LOP3.LUT R68, RZ, R2, RZ, 0x33, !PT ;  /* 0x00000002ff44a212 */ /* 0x000fca00078e33ff */
[----:B------:R-:W-:-:S05]  /*5770*/  IMAD R69, R68, R0, RZ ;  /* 0x0000000044457224 */ /* 0x000fca00078e02ff */
[----:B------:R-:W-:-:S04]  /*5780*/  VIADDMNMX R68, R69, R68, 0x400, PT ;  /* 0x0000040045447446 */ /* 0x000fc80003800144 */
[----:B------:R-:W-:-:S13]  /*5790*/  ISETP.GE.U32.AND P0, PT, R69, R68, PT ;  /* 0x000000444500720c */ /* 0x000fda0003f06070 */
[----:B------:R-:W-:Y:S05]  /*57a0*/  @P0 BRA `(.L_x_98) ;  /* 0x0000000800440947 */ /* 0x000fea0003800000 */
[----:B------:R-:W-:-:S07]  /*57b0*/  MOV R61, R69 ;  /* 0x00000045003d7202 */ /* 0x000fce0000000f00 */
.L_x_104:
[----:B------:R-:W-:Y:S01]  /*57c0*/  IMAD.IADD R63, R4, 0x1, R61 ;  /* 0x00000001043f7824 */ /* 0x000fe200078e023d */
[----:B------:R-:W-:Y:S01]  /*57d0*/  IADD3 R61, PT, PT, R61, 0x10, RZ ;  /* 0x000000103d3d7810 */ /* 0x000fe20007ffe0ff */
[----:B------:R-:W-:Y:S03]  /*57e0*/  BSSY B0, `(.L_x_99) ;  /* 0x000008c000007945 */ /* 0x000fe60003800000 */
[-C--:B------:R-:W-:Y:S02]  /*57f0*/  ISETP.GE.U32.AND P0, PT, R63, R68.reuse, PT ;  /* 0x000000443f00720c */ /* 0x080fe40003f06070 */
[----:B------:R-:W-:-:S11]  /*5800*/  ISETP.GE.U32.AND P1, PT, R61, R68, PT ;  /* 0x000000443d00720c */ /* 0x000fd60003f26070 */
[----:B01----:R-:W-:Y:S05]  /*5810*/  @P0 BRA `(.L_x_100) ;  /* 0x0000000800200947 */ /* 0x003fea0003800000 */
[----:B------:R-:W0:Y:S01]  /*5820*/  S2R R21, SR_CgaCtaId ;  /* 0x0000000000157919 */ /* 0x000e220000008800 */
[----:B------:R-:W-:Y:S01]  /*5830*/  MOV R20, 0x400 ;  /* 0x0000040000147802 */ /* 0x000fe20000000f00 */
[----:B------:R-:W-:Y:S01]  /*5840*/  BSSY.RECONVERGENT B1, `(.L_x_101) ;  /* 0x0000070000017945 */ /* 0x000fe20003800200 */
[----:B------:R-:W-:Y:S01]  /*5850*/  IMAD.SHL.U32 R60, R63, 0x800, RZ ;  /* 0x000008003f3c7824 */ /* 0x000fe200078e00ff */
[----:B------:R-:W-:Y:S02]  /*5860*/  MOV R64, RZ ;  /* 0x000000ff00407202 */ /* 0x000fe40000000f00 */
[----:B------:R-:W-:Y:S02]  /*5870*/  IADD3 R20, PT, PT, R20, 0x3100, RZ ;  /* 0x0000310014147810 */ /* 0x000fe40007ffe0ff */
[----:B------:R-:W-:Y:S02]  /*5880*/  MOV R65, R16 ;  /* 0x0000001000417202 */ /* 0x000fe40000000f00 */
[----:B0-----:R-:W-:-:S07]  /*5890*/  LEA R62, R21, R20, 0x18 ;  /* 0x00000014153e7211 */ /* 0x001fce00078ec0ff */
.L_x_102:
[----:B------:R-:W-:-:S04]  /*58a0*/  IMAD.IADD R33, R60, 0x1, R65 ;  /* 0x000000013c217824 */ /* 0x000fc800078e0241 */
[----:B------:R-:W-:-:S06]  /*58b0*/  IMAD.WIDE.U32 R32, R33, 0x2, R56 ;  /* 0x0000000221207825 */ /* 0x000fcc00078e0038 */
[----:B------:R-:W2:Y:S01]  /*58c0*/  LDG.E.NA.128 R32, desc[UR10][R32.64] ;  /* 0x0000000a20207981 */ /* 0x000ea2000c5e1d00 */
[----:B------:R-:W-:-:S04]  /*58d0*/  IADD3 R21, P0, PT, R60, R65, RZ ;  /* 0x000000413c157210 */ /* 0x000fc80007f1e0ff */
[----:B------:R-:W-:Y:S02]  /*58e0*/  IADD3.X R22, PT, PT, RZ, RZ, RZ, P0, !PT ;  /* 0x000000ffff167210 */ /* 0x000fe400007fe4ff */
[----:B------:R-:W-:-:S04]  /*58f0*/  LEA R20, P0, R21, R56, 0x1 ;  /* 0x0000003815147211 */ /* 0x000fc800078008ff */
[----:B------:R-:W-:-:S05]  /*5900*/  LEA.HI.X R21, R21, R57, R22, 0x1, P0 ;  /* 0x0000003915157211 */ /* 0x000fca00000f0c16 */
[----:B------:R-:W3:Y:S04]  /*5910*/  LDG.E.NA.128 R28, desc[UR10][R20.64+0x200] ;  /* 0x0002000a141c7981 */ /* 0x000ee8000c5e1d00 */
[----:B------:R-:W4:Y:S04]  /*5920*/  LDG.E.NA.128 R36, desc[UR10][R20.64+0x400] ;  /* 0x0004000a14247981 */ /* 0x000f28000c5e1d00 */
[----:B------:R0:W5:Y:S01]  /*5930*/  LDG.E.NA.128 R40, desc[UR10][R20.64+0x600] ;  /* 0x0006000a14287981 */ /* 0x000162000c5e1d00 */
[C---:B------:R-:W-:Y:S02]  /*5940*/  LEA R66, R65.reuse, R62, 0x2 ;  /* 0x0000003e41427211 */ /* 0x040fe400078e10ff */
[----:B------:R-:W-:-:S02]  /*5950*/  ISETP.GE.U32.AND P0, PT, R65, 0x400, PT ;  /* 0x000004004100780c */ /* 0x000fc40003f06070 */
[----:B------:R-:W-:Y:S01]  /*5960*/  IADD3 R65, PT, PT, R65, 0x400, RZ ;  /* 0x0000040041417810 */ /* 0x000fe20007ffe0ff */
[----:B------:R-:W1:Y:S04]  /*5970*/  LDS.128 R52, [R66] ;  /* 0x0000000042347984 */ /* 0x000e680000000c00 */
[----:B------:R-:W-:Y:S04]  /*5980*/  LDS.128 R44, [R66+0x10] ;  /* 0x00001000422c7984 */ /* 0x000fe80000000c00 */
[----:B------:R-:W3:Y:S04]  /*5990*/  LDS.128 R48, [R66+0x400] ;  /* 0x0004000042307984 */ /* 0x000ee80000000c00 */
[----:B------:R-:W4:Y:S01]  /*59a0*/  LDS.128 R24, [R66+0x800] ;  /* 0x0008000042187984 */ /* 0x000f220000000c00 */
[----:B--2---:R-:W-:-:S02]  /*59b0*/  PRMT R22, R32, 0x7632, R22 ;  /* 0x0000763220167816 */ /* 0x004fc40000000016 */
[----:B------:R-:W-:Y:S02]  /*59c0*/  SHF.L.U32 R23, R32, 0x10, RZ ;  /* 0x0000001020177819 */ /* 0x000fe400000006ff */
[C---:B------:R-:W-:Y:S01]  /*59d0*/  PRMT R32, R33.reuse, 0x7632, R32 ;  /* 0x0000763221207816 */ /* 0x040fe20000000020 */
[----:B------:R-:W-:Y:S01]  /*59e0*/  IMAD.U32 R22, R22, 0x10000, RZ ;  /* 0x0001000016167824 */ /* 0x000fe200078e00ff */
[----:B------:R-:W-:-:S03]  /*59f0*/  SHF.L.U32 R33, R33, 0x10, RZ ;  /* 0x0000001021217819 */ /* 0x000fc600000006ff */
[----:B-1----:R-:W-:Y:S01]  /*5a00*/  FMUL R53, R53, R22 ;  /* 0x0000001635357220 */ /* 0x002fe20000400000 */
[----:B------:R-:W-:-:S03]  /*5a10*/  IMAD.U32 R32, R32, 0x10000, RZ ;  /* 0x0001000020207824 */ /* 0x000fc600078e00ff */
[----:B------:R-:W-:Y:S02]  /*5a20*/  FFMA R53, R52, R23, R53 ;  /* 0x0000001734357223 */ /* 0x000fe40000000035 */
[----:B0-----:R-:W0:Y:S01]  /*5a30*/  LDS.128 R20, [R66+0x410] ;  /* 0x0004100042147984 */ /* 0x001e220000000c00 */
[----:B---3--:R-:W-:Y:S01]  /*5a40*/  PRMT R67, R28, 0x7632, R67 ;  /* 0x000076321c437816 */ /* 0x008fe20000000043 */
[----:B------:R-:W-:-:S03]  /*5a50*/  FFMA R54, R54, R33, R53 ;  /* 0x0000002136367223 */ /* 0x000fc60000000035 */
[----:B------:R-:W-:Y:S01]  /*5a60*/  SHF.L.U32 R90, R67, 0x10, RZ ;  /* 0x00000010435a7819 */ /* 0x000fe200000006ff */
[----:B------:R-:W-:Y:S01]  /*5a70*/  FFMA R33, R55, R32, R54 ;  /* 0x0000002037217223 */ /* 0x000fe20000000036 */
[C---:B------:R-:W-:Y:S01]  /*5a80*/  SHF.L.U32 R32, R34.reuse, 0x10, RZ ;  /* 0x0000001022207819 */ /* 0x040fe200000006ff */
[----:B------:R-:W1:Y:S01]  /*5a90*/  LDS.128 R52, [R66+0xc00] ;  /* 0x000c000042347984 */ /* 0x000e620000000c00 */
[----:B------:R-:W-:Y:S01]  /*5aa0*/  PRMT R34, R34, 0x7632, R34 ;  /* 0x0000763222227816 */ /* 0x000fe20000000022 */
[----:B------:R-:W-:Y:S02]  /*5ab0*/  FMUL R49, R49, R90 ;  /* 0x0000005a31317220 */ /* 0x000fe40000400000 */
[----:B------:R-:W-:Y:S01]  /*5ac0*/  FFMA R32, R44, R32, R33 ;  /* 0x000000202c207223 */ /* 0x000fe20000000021 */
[----:B------:R-:W-:Y:S01]  /*5ad0*/  SHF.L.U32 R33, R28, 0x10, RZ ;  /* 0x000000101c217819 */ /* 0x000fe200000006ff */
[----:B------:R-:W-:Y:S01]  /*5ae0*/  IMAD.U32 R34, R34, 0x10000, RZ ;  /* 0x0001000022227824 */ /* 0x000fe200078e00ff */
[----:B------:R-:W-:-:S02]  /*5af0*/  SHF.L.U32 R44, R35, 0x10, RZ ;  /* 0x00000010232c7819 */ /* 0x000fc400000006ff */
[----:B------:R-:W-:Y:S01]  /*5b00*/  PRMT R28, R35, 0x7632, R28 ;  /* 0x00007632231c7816 */ /* 0x000fe2000000001c */
[----:B------:R-:W-:Y:S01]  /*5b10*/  FFMA R45, R45, R34, R32 ;  /* 0x000000222d2d7223 */ /* 0x000fe20000000020 */
[----:B------:R-:W-:Y:S01]  /*5b20*/  FFMA R49, R48, R33, R49 ;  /* 0x0000002130317223 */ /* 0x000fe20000000031 */
[C---:B------:R-:W-:Y:S01]  /*5b30*/  PRMT R48, R29.reuse, 0x7632, R48 ;  /* 0x000076321d307816 */ /* 0x040fe20000000030 */
[----:B------:R-:W2:Y:S01]  /*5b40*/  LDS.128 R32, [R66+0x810] ;  /* 0x0008100042207984 */ /* 0x000ea20000000c00 */
[----:B------:R-:W-:Y:S01]  /*5b50*/  IMAD.U32 R29, R29, 0x10000, RZ ;  /* 0x000100001d1d7824 */ /* 0x000fe200078e00ff */
[----:B------:R-:W-:Y:S01]  /*5b60*/  SHF.L.U32 R28, R28, 0x10, RZ ;  /* 0x000000101c1c7819 */ /* 0x000fe200000006ff */
[----:B------:R-:W-:Y:S01]  /*5b70*/  FFMA R44, R46, R44, R45 ;  /* 0x0000002c2e2c7223 */ /* 0x000fe2000000002d */
[----:B------:R-:W-:Y:S01]  /*5b80*/  SHF.L.U32 R48, R48, 0x10, RZ ;  /* 0x0000001030307819 */ /* 0x000fe200000006ff */
[--C-:B------:R-:W-:Y:S01]  /*5b90*/  FFMA R50, R50, R29, R49.reuse ;  /* 0x0000001d32327223 */ /* 0x100fe20000000031 */
[----:B----4-:R-:W-:Y:S01]  /*5ba0*/  PRMT R49, R36, 0x7632, R49 ;  /* 0x0000763224317816 */ /* 0x010fe20000000031 */
[----:B------:R-:W-:Y:S01]  /*5bb0*/  FFMA R29, R47, R28, R44 ;  /* 0x0000001c2f1d7223 */ /* 0x000fe2000000002c */
[C---:B------:R-:W-:Y:S01]  /*5bc0*/  IMAD.U32 R28, R30.reuse, 0x10000, RZ ;  /* 0x000100001e1c7824 */ /* 0x040fe200078e00ff */
[----:B------:R-:W3:Y:S01]  /*5bd0*/  LDS.128 R44, [R66+0xc10] ;  /* 0x000c1000422c7984 */ /* 0x000ee20000000c00 */
[----:B------:R-:W-:Y:S01]  /*5be0*/  PRMT R30, R30, 0x7632, R30 ;  /* 0x000076321e1e7816 */ /* 0x000fe2000000001e */
[----:B------:R-:W-:Y:S01]  /*5bf0*/  FFMA R51, R51, R48, R50 ;  /* 0x0000003033337223 */ /* 0x000fe20000000032 */
[----:B------:R-:W-:Y:S01]  /*5c00*/  SHF.L.U32 R48, R49, 0x10, RZ ;  /* 0x0000001031307819 */ /* 0x000fe200000006ff */
[----:B------:R-:W-:Y:S01]  /*5c10*/  FADD R64, R29, R64 ;  /* 0x000000401d407221 */ /* 0x000fe20000000000 */
[----:B------:R-:W-:Y:S01]  /*5c20*/  SHF.L.U32 R30, R30, 0x10, RZ ;  /* 0x000000101e1e7819 */ /* 0x000fe200000006ff */
[----:B------:R-:W-:-:S02]  /*5c30*/  IMAD.U32 R29, R36, 0x10000, RZ ;  /* 0x00010000241d7824 */ /* 0x000fc400078e00ff */
[----:B------:R-:W-:Y:S01]  /*5c40*/  FMUL R49, R25, R48 ;  /* 0x0000003019317220 */ /* 0x000fe20000400000 */
[C---:B------:R-:W-:Y:S01]  /*5c50*/  PRMT R25, R31.reuse, 0x7632, R25 ;  /* 0x000076321f197816 */ /* 0x040fe20000000019 */
[----:B0-----:R-:W-:Y:S01]  /*5c60*/  FFMA R20, R20, R28, R51 ;  /* 0x0000001c14147223 */ /* 0x001fe20000000033 */
[----:B-----5:R-:W-:Y:S01]  /*5c70*/  PRMT R28, R40, 0x7632, R28 ;  /* 0x00007632281c7816 */ /* 0x020fe2000000001c */
[----:B------:R-:W-:Y:S01]  /*5c80*/  FFMA R29, R24, R29, R49 ;  /* 0x0000001d181d7223 */ /* 0x000fe20000000031 */
[----:B------:R-:W-:Y:S01]  /*5c90*/  SHF.L.U32 R31, R31, 0x10, RZ ;  /* 0x000000101f1f7819 */ /* 0x000fe200000006ff */
[----:B------:R-:W-:Y:S01]  /*5ca0*/  FFMA R21, R21, R30, R20 ;  /* 0x0000001e15157223 */ /* 0x000fe20000000014 */
[----:B------:R-:W-:Y:S01]  /*5cb0*/  SHF.L.U32 R28, R28, 0x10, RZ ;  /* 0x000000101c1c7819 */ /* 0x000fe200000006ff */
[C---:B------:R-:W-:Y:S01]  /*5cc0*/  IMAD.U32 R20, R37.reuse, 0x10000, RZ ;  /* 0x0001000025147824 */ /* 0x040fe200078e00ff */
[----:B------:R-:W-:Y:S01]  /*5cd0*/  PRMT R37, R37, 0x7632, R37 ;  /* 0x0000763225257816 */ /* 0x000fe20000000025 */
[----:B------:R-:W-:Y:S01]  /*5ce0*/  FFMA R22, R22, R31, R21 ;  /* 0x0000001f16167223 */ /* 0x000fe20000000015 */
[----:B------:R-:W-:Y:S01]  /*5cf0*/  SHF.L.U32 R49, R40, 0x10, RZ ;  /* 0x0000001028317819 */ /* 0x000fe200000006ff */
[----:B-1----:R-:W-:Y:S01]  /*5d00*/  FMUL R53, R53, R28 ;  /* 0x0000001c35357220 */ /* 0x002fe20000400000 */
[----:B------:R-:W-:Y:S01]  /*5d10*/  SHF.L.U32 R37, R37, 0x10, RZ ;  /* 0x0000001025257819 */ /* 0x000fe200000006ff */
[----:B------:R-:W-:Y:S01]  /*5d20*/  FFMA R20, R26, R20, R29 ;  /* 0x000000141a147223 */ /* 0x000fe2000000001d */
[C---:B------:R-:W-:Y:S01]  /*5d30*/  PRMT R24, R41.reuse, 0x7632, R24 ;  /* 0x0000763229187816 */ /* 0x040fe20000000018 */
[----:B------:R-:W-:Y:S01]  /*5d40*/  FFMA R49, R52, R49, R53 ;  /* 0x0000003134317223 */ /* 0x000fe20000000035 */
[----:B------:R-:W-:Y:S01]  /*5d50*/  IMAD.U32 R41, R41, 0x10000, RZ ;  /* 0x0001000029297824 */ /* 0x000fe200078e00ff */
[C---:B------:R-:W-:Y:S01]  /*5d60*/  SHF.L.U32 R21, R38.reuse, 0x10, RZ ;  /* 0x0000001026157819 */ /* 0x040fe200000006ff */
[----:B------:R-:W-:Y:S01]  /*5d70*/  FFMA R27, R27, R37, R20 ;  /* 0x000000251b1b7223 */ /* 0x000fe20000000014 */
[----:B------:R-:W-:Y:S01]  /*5d80*/  PRMT R38, R38, 0x7632, R38 ;  /* 0x0000763226267816 */ /* 0x000fe20000000026 */
[----:B------:R-:W-:-:S02]  /*5d90*/  IMAD.U32 R24, R24, 0x10000, RZ ;  /* 0x0001000018187824 */ /* 0x000fc400078e00ff */
[----:B------:R-:W-:Y:S01]  /*5da0*/  FFMA R54, R54, R41, R49 ;  /* 0x0000002936367223 */ /* 0x000fe20000000031 */
[----:B--2---:R-:W-:Y:S01]  /*5db0*/  FFMA R32, R32, R21, R27 ;  /* 0x0000001520207223 */ /* 0x004fe2000000001b */
[C---:B------:R-:W-:Y:S02]  /*5dc0*/  PRMT R21, R42.reuse, 0x7632, R21 ;  /* 0x000076322a157816 */ /* 0x040fe40000000015 */
[----:B------:R-:W-:Y:S01]  /*5dd0*/  SHF.L.U32 R42, R42, 0x10, RZ ;  /* 0x000000102a2a7819 */ /* 0x000fe200000006ff */
[----:B------:R-:W-:Y:S01]  /*5de0*/  FFMA R55, R55, R24, R54 ;  /* 0x0000001837377223 */ /* 0x000fe20000000036 */
[----:B------:R-:W-:Y:S02]  /*5df0*/  SHF.L.U32 R38, R38, 0x10, RZ ;  /* 0x0000001026267819 */ /* 0x000fe400000006ff */
[----:B------:R-:W-:Y:S02]  /*5e00*/  SHF.L.U32 R25, R25, 0x10, RZ ;  /* 0x0000001019197819 */ /* 0x000fe400000006ff */
[C---:B------:R-:W-:Y:S01]  /*5e10*/  PRMT R20, R39.reuse, 0x7632, R20 ;  /* 0x0000763227147816 */ /* 0x040fe20000000014 */
[----:B------:R-:W-:Y:S01]  /*5e20*/  IMAD.U32 R39, R39, 0x10000, RZ ;  /* 0x0001000027277824 */ /* 0x000fe200078e00ff */
[----:B------:R-:W-:Y:S01]  /*5e30*/  SHF.L.U32 R21, R21, 0x10, RZ ;  /* 0x0000001015157819 */ /* 0x000fe200000006ff */
[----:B---3--:R-:W-:Y:S01]  /*5e40*/  FFMA R42, R44, R42, R55 ;  /* 0x0000002a2c2a7223 */ /* 0x008fe20000000037 */
[----:B------:R-:W-:Y:S01]  /*5e50*/  FFMA R33, R33, R38, R32 ;  /* 0x0000002621217223 */ /* 0x000fe20000000020 */
[--C-:B------:R-:W-:Y:S01]  /*5e60*/  FFMA R23, R23, R25, R22.reuse ;  /* 0x0000001917177223 */ /* 0x100fe20000000016 */
[----:B------:R-:W-:Y:S01]  /*5e70*/  PRMT R22, R43, 0x7632, R22 ;  /* 0x000076322b167816 */ /* 0x000fe20000000016 */
[----:B------:R-:W-:Y:S01]  /*5e80*/  FFMA R21, R45, R21, R42 ;  /* 0x000000152d157223 */ /* 0x000fe2000000002a */
[----:B------:R-:W-:Y:S01]  /*5e90*/  SHF.L.U32 R43, R43, 0x10, RZ ;  /* 0x000000102b2b7819 */ /* 0x000fe200000006ff */
[----:B------:R-:W-:-:S02]  /*5ea0*/  IMAD.U32 R20, R20, 0x10000, RZ ;  /* 0x0001000014147824 */ /* 0x000fc400078e00ff */
[----:B------:R-:W-:Y:S01]  /*5eb0*/  FFMA R34, R34, R39, R33 ;  /* 0x0000002722227223 */ /* 0x000fe20000000021 */
[----:B------:R-:W-:Y:S01]  /*5ec0*/  SHF.L.U32 R22, R22, 0x10, RZ ;  /* 0x0000001016167819 */ /* 0x000fe200000006ff */
[----:B------:R-:W-:Y:S01]  /*5ed0*/  FADD R23, R64, R23 ;  /* 0x0000001740177221 */ /* 0x000fe20000000000 */
[----:B------:R-:W-:Y:S01]  /*5ee0*/  FFMA R46, R46, R43, R21 ;  /* 0x0000002b2e2e7223 */ /* 0x000fe20000000015 */
[----:B------:R-:W-:-:S03]  /*5ef0*/  FFMA R20, R35, R20, R34 ;  /* 0x0000001423147223 */ /* 0x000fc60000000022 */
[----:B------:R-:W-:Y:S01]  /*5f00*/  FFMA R47, R47, R22, R46 ;  /* 0x000000162f2f7223 */ /* 0x000fe2000000002e */
[----:B------:R-:W-:-:S04]  /*5f10*/  FADD R20, R23, R20 ;  /* 0x0000001417147221 */ /* 0x000fc80000000000 */
[----:B------:R-:W-:Y:S01]  /*5f20*/  FADD R64, R20, R47 ;  /* 0x0000002f14407221 */ /* 0x000fe20000000000 */
[----:B------:R-:W-:Y:S06]  /*5f30*/  @!P0 BRA `(.L_x_102) ;  /* 0xfffffff800588947 */ /* 0x000fec000383ffff */
[----:B------:R-:W-:Y:S05]  /*5f40*/  BSYNC.RECONVERGENT B1 ;  /* 0x0000000000017941 */ /* 0x000fea0003800200 */
.L_x_101:
[----:B------:R-:W-:Y:S01]  /*5f50*/  UMOV UR6, 0xffffffff ;  /* 0xffffffff00067882 */ /* 0x000fe20000000000 */
[----:B------:R-:W-:Y:S02]  /*5f60*/  ISETP.NE.AND P2, PT, R9, RZ, PT ;  /* 0x000000ff0900720c */ /* 0x000fe40003f45270 */
[----:B------:R-:W-:Y:S11]  /*5f70*/  BRA.DIV UR6, `(.L_x_103) ;  /* 0x0000004a06687947 */ /* 0x000ff6000b800000 */
        /* <DEDUP_REMOVED lines=9> */
.L_x_202:
[----:B-1----:R-:W-:Y:S01]  /*6010*/  FADD R25, R22, R31 ;  /* 0x0000001f16197221 */ /* 0x002fe20000000000 */
[----:B------:R-:W-:Y:S06]  /*6020*/  @P2 BRA `(.L_x_100) ;  /* 0x00000000001c2947 */ /* 0x000fec0003800000 */
[----:B------:R-:W1:Y:S08]  /*6030*/  LDC.64 R20, c[0x0][0x3c8] ;  /* 0x0000f200ff147b82 */ /* 0x000e700000000a00 */
[----:B0-----:R-:W0:Y:S01]  /*6040*/  LDC.64 R22, c[0x0][0x3c0] ;  /* 0x0000f000ff167b82 */ /* 0x001e220000000a00 */
[----:B-1----:R-:W-:-:S06]  /*6050*/  IMAD.WIDE.U32 R20, R63, 0x4, R20 ;  /* 0x000000043f147825 */ /* 0x002fcc00078e0014 */
[----:B------:R-:W2:Y:S01]  /*6060*/  LDG.E R20, desc[UR10][R20.64] ;  /* 0x0000000a14147981 */ /* 0x000ea2000c1e1900 */
[----:B0-----:R-:W-:-:S04]  /*6070*/  IMAD.WIDE.U32 R22, R63, 0x4, R22 ;  /* 0x000000043f167825 */ /* 0x001fc800078e0016 */
[----:B--2---:R-:W-:-:S05]  /*6080*/  FADD R25, R25, R20 ;  /* 0x0000001419197221 */ /* 0x004fca0000000000 */
[----:B------:R1:W-:Y:S02]  /*6090*/  STG.E desc[UR10][R22.64], R25 ;  /* 0x0000001916007986 */ /* 0x0003e4000c10190a */
.L_x_100:
[----:B------:R-:W-:Y:S05]  /*60a0*/  BSYNC B0 ;  /* 0x0000000000007941 */ /* 0x000fea0003800000 */
.L_x_99:
[----:B------:R-:W-:Y:S05]  /*60b0*/  @!P1 BRA `(.L_x_104) ;  /* 0xfffffff400c09947 */ /* 0x000fea000383ffff */
.L_x_98:
[----:B------:R-:W-:Y:S01]  /*60c0*/  ISETP.NE.AND P0, PT, R3, RZ, PT ;  /* 0x000000ff0300720c */ /* 0x000fe20003f05270 */
[----:B------:R-:W-:Y:S05]  /*60d0*/  WARPSYNC.ALL ;  /* 0x0000000000007948 */ /* 0x000fea0003800000 */
[----:B------:R-:W-:Y:S07]  /*60e0*/  BAR.SYNC.DEFER_BLOCKING 0x0 ;  /* 0x0000000000007b1d */ /* 0x000fee0000010000 */
[----:B------:R-:W-:Y:S05]  /*60f0*/  @P0 BRA `(.L_x_105) ;  /* 0x0000000000640947 */ /* 0x000fea0003800000 */
[----:B------:R-:W0:Y:S01]  /*6100*/  LDC.64 R20, c[0x0][0x400] ;  /* 0x00010000ff147b82 */ /* 0x000e220000000a00 */
[----:B-1----:R-:W-:Y:S01]  /*6110*/  IMAD.MOV.U32 R25, RZ, RZ, 0x1 ;  /* 0x00000001ff197424 */ /* 0x002fe200078e00ff */
        /* <DEDUP_REMOVED lines=9> */
.L_x_108:
[----:B0-----:R-:W2:Y:S01]  /*61b0*/  LDG.E.STRONG.SYS R21, desc[UR10][R22.64] ;  /* 0x0000000a16157981 */ /* 0x001ea2000c1f5900 */
[----:B------:R-:W-:Y:S05]  /*61c0*/  YIELD ;  /* 0x0000000000007946 */ /* 0x000fea0003800000 */
[----:B--2---:R-:W-:-:S13]  /*61d0*/  ISETP.GT.U32.AND P0, PT, R21, R14, PT ;  /* 0x0000000e1500720c */ /* 0x004fda0003f04070 */
[----:B------:R-:W-:Y:S05]  /*61e0*/  @!P0 BRA `(.L_x_108) ;  /* 0xfffffffc00f08947 */ /* 0x000fea000383ffff */
[----:B------:R-:W-:Y:S05]  /*61f0*/  BSYNC B0 ;  /* 0x0000000000007941 */ /* 0x000fea0003800000 */
.L_x_107:
[----:B------:R-:W-:Y:S05]  /*6200*/  BRA `(.L_x_109) ;  /* 0x00000000001c7947 */ /* 0x000fea0003800000 */
.L_x_106:
[----:B------:R0:W-:Y:S01]  /*6210*/  STG.E desc[UR10][R20.64], RZ ;  /* 0x000000ff14007986 */ /* 0x0001e2000c10190a */
[----:B------:R-:W1:Y:S01]  /*6220*/  LDC.64 R22, c[0x0][0x408] ;  /* 0x00010200ff167b82 */ /* 0x000e620000000a00 */
[----:B------:R-:W-:Y:S06]  /*6230*/  MEMBAR.ALL.GPU ;  /* 0x0000000000007992 */ /* 0x000fec000000a000 */
[----:B------:R-:W-:-:S00]  /*6240*/  ERRBAR ;  /* 0x00000000000079ab */ /* 0x000fc00000000000 */
[----:B------:R-:W-:Y:S06]  /*6250*/  CGAERRBAR ;  /* 0x00000000000075ab */ /* 0x000fec0000000000 */
[----:B012345:R-:W-:Y:S04]  /*6260*/  CCTL.IVALL ;  /* 0x00000000ff00798f */ /* 0x03ffe80002000000 */
[----:B-1----:R0:W5:Y:S02]  /*6270*/  ATOMG.E.ADD.STRONG.GPU PT, RZ, desc[UR10][R22.64], R25 ;  /* 0x8000001916ff79a8 */ /* 0x00216400081ef10a */
.L_x_109:
[----:B------:R-:W-:-:S07]  /*6280*/  IADD3 R14, PT, PT, R14, 0x1, RZ ;  /* 0x000000010e0e7810 */ /* 0x000fce0007ffe0ff */
.L_x_105:
[----:B------:R-:W-:Y:S05]  /*6290*/  WARPSYNC.ALL ;  /* 0x0000000000007948 */ /* 0x000fea0003800000 */
[----:B------:R-:W-:Y:S01]  /*62a0*/  BAR.SYNC.DEFER_BLOCKING 0x0 ;  /* 0x0000000000007b1d */ /* 0x000fe20000010000 */
[----:B------:R-:W-:-:S13]  /*62b0*/  ISETP.GT.U32.AND P1, PT, R3, 0x1ff, PT ;  /* 0x000001ff0300780c */ /* 0x000fda0003f24070 */
[----:B01----:R-:W2:Y:S04]  /*62c0*/  @!P1 LDG.E R23, desc[UR10][R78.64+0x800] ;  /* 0x0008000a4e179981 */ /* 0x003ea8000c1e1900 */
[----:B------:R-:W3:Y:S01]  /*62d0*/  LDG.E R21, desc[UR10][R78.64] ;  /* 0x0000000a4e157981 */ /* 0x000ee2000c1e1900 */
[----:B------:R-:W-:-:S03]  /*62e0*/  ISETP.NE.AND P0, PT, R0, RZ, PT ;  /* 0x000000ff0000720c */ /* 0x000fc60003f05270 */
[----:B--2---:R0:W-:Y:S01]  /*62f0*/  @!P1 STS [R10+UR4+0x800], R23 ;  /* 0x000800170a009988 */ /* 0x0041e20008000804 */
[----:B---3--:R-:W-:-:S04]  /*6300*/  FFMA R20, R21, R21, RZ ;  /* 0x0000001515147223 */ /* 0x008fc800000000ff */
[----:B------:R-:W-:-:S05]  /*6310*/  @!P1 FFMA R20, R23, R23, R20 ;  /* 0x0000001717149223 */ /* 0x000fca0000000014 */
[----:B------:R-:W-:Y:S05]  /*6320*/  @P0 BRA `(.L_x_110) ;  /* 0x00000000000c0947 */ /* 0x000fea0003800000 */
[----:B0-----:R-:W0:Y:S04]  /*6330*/  @!P1 LDS R23, [R10+UR4+0x800] ;  /* 0x000800040a179984 */ /* 0x001e280008000800 */
[----:B------:R1:W-:Y:S04]  /*6340*/  STG.E desc[UR10][R82.64], R21 ;  /* 0x0000001552007986 */ /* 0x0003e8000c10190a */
[----:B0-----:R1:W-:Y:S02]  /*6350*/  @!P1 STG.E desc[UR10][R82.64+0x800], R23 ;  /* 0x0008001752009986 */ /* 0x0013e4000c10190a */
.L_x_110:
[----:B01----:R-:W0:Y:S01]  /*6360*/  SHFL.DOWN PT, R23, R20, 0x10, 0x1f ;  /* 0x0a001f0014177f89 */ /* 0x003e2200000e0000 */
[----:B------:R-:W-:Y:S02]  /*6370*/  ISETP.NE.AND P2, PT, R9, RZ, PT ;  /* 0x000000ff0900720c */ /* 0x000fe40003f45270 */
[----:B------:R-:W-:Y:S01]  /*6380*/  ISETP.GT.U32.AND P0, PT, R3, 0x1f, PT ;  /* 0x0000001f0300780c */ /* 0x000fe20003f04070 */
[----:B------:R-:W-:Y:S10]  /*6390*/  STS [R10+UR4], R21 ;  /* 0x000000150a007988 */ /* 0x000ff40008000804 */
[----:B------:R-:W1:Y:S01]  /*63a0*/  @!P2 S2R R29, SR_CgaCtaId ;  /* 0x00000000001da919 */ /* 0x000e620000008800 */
[----:B0-----:R-:W-:Y:S01]  /*63b0*/  FADD R23, R23, R20 ;  /* 0x0000001417177221 */ /* 0x001fe20000000000 */
[----:B------:R-:W-:-:S04]  /*63c0*/  @!P2 MOV R20, 0x400 ;  /* 0x000004000014a802 */ /* 0x000fc80000000f00 */
[----:B------:R-:W0:Y:S01]  /*63d0*/  SHFL.DOWN PT, R22, R23, 0x8, 0x1f ;  /* 0x09001f0017167f89 */ /* 0x000e2200000e0000 */
[----:B------:R-:W-:Y:S01]  /*63e0*/  @!P2 IADD3 R20, PT, PT, R20, 0x6100, RZ ;  /* 0x000061001414a810 */ /* 0x000fe20007ffe0ff */
[----:B0-----:R-:W-:-:S03]  /*63f0*/  FADD R22, R23, R22 ;  /* 0x0000001617167221 */ /* 0x001fc60000000000 */
[----:B-1----:R-:W-:Y:S02]  /*6400*/  @!P2 LEA R23, R29, R20, 0x18 ;  /* 0x000000141d17a211 */ /* 0x002fe400078ec0ff */
[----:B------:R-:W0:Y:S03]  /*6410*/  SHFL.DOWN PT, R25, R22, 0x4, 0x1f ;  /* 0x08801f0016197f89 */ /* 0x000e2600000e0000 */
[----:B------:R-:W-:Y:S02]  /*6420*/  @!P2 IMAD R23, R4, 0x4, R23 ;  /* 0x000000040417a824 */ /* 0x000fe400078e0217 */
        /* <DEDUP_REMOVED lines=9> */
[----:B------:R-:W-:Y:S01]  /*64c0*/  HFMA2 R49, -RZ, RZ, 0, 0 ;  /* 0x00000000ff317431 */ /* 0x000fe200000001ff */
[----:B------:R-:W-:-:S11]  /*64d0*/  UMOV UR6, 0xffffffff ;  /* 0xffffffff00067882 */ /* 0x000fd60000000000 */
[----:B------:R-:W1:Y:S01]  /*64e0*/  @!P0 S2R R21, SR_CgaCtaId ;  /* 0x0000000000158919 */ /* 0x000e620000008800 */
[----:B0-----:R-:W-:-:S04]  /*64f0*/  @!P0 MOV R20, 0x400 ;  /* 0x0000040000148802 */ /* 0x001fc80000000f00 */
[----:B------:R-:W-:-:S04]  /*6500*/  @!P0 IADD3 R20, PT, PT, R20, 0x6100, RZ ;  /* 0x0000610014148810 */ /* 0x000fc80007ffe0ff */
[----:B-1----:R-:W-:-:S05]  /*6510*/  @!P0 LEA R20, R21, R20, 0x18 ;  /* 0x0000001415148211 */ /* 0x002fca00078ec0ff */
[----:B------:R-:W-:-:S05]  /*6520*/  @!P0 IMAD R20, R9, 0x4, R20 ;  /* 0x0000000409148824 */ /* 0x000fca00078e0214 */
        /* <DEDUP_REMOVED lines=11> */
.L_x_208:
        /* <DEDUP_REMOVED lines=12> */
.L_x_111:
[----:B------:R-:W-:Y:S05]  /*66a0*/  WARPSYNC.ALL ;  /* 0x0000000000007948 */ /* 0x000fea0003800000 */
[----:B------:R-:W-:Y:S01]  /*66b0*/  IMAD.WIDE.U32 R58, R3, 0x2, R58 ;  /* 0x00000002033a7825 */ /* 0x000fe200078e003a */
[----:B------:R-:W2:Y:S01]  /*66c0*/  I2F.U32.RP R24, R2 ;  /* 0x0000000200187306 */ /* 0x000ea20000209000 */
[----:B------:R-:W3:Y:S01]  /*66d0*/  S2UR UR7, SR_CgaCtaId ;  /* 0x00000000000779c3 */ /* 0x000ee20000008800 */
[----:B------:R-:W-:-:S07]  /*66e0*/  IADD3 R27, PT, PT, R2, 0xbff, RZ ;  /* 0x00000bff021b7810 */ /* 0x000fce0007ffe0ff */
[----:B------:R-:W-:Y:S06]  /*66f0*/  BAR.SYNC.DEFER_BLOCKING 0x0 ;  /* 0x0000000000007b1d */ /* 0x000fec0000010000 */
[----:B------:R-:W4:Y:S04]  /*6700*/  LDG.E.U16.CONSTANT R22, desc[UR10][R58.64] ;  /* 0x0000000a3a167981 */ /* 0x000f28000c1e9500 */
[----:B0-----:R-:W4:Y:S01]  /*6710*/  @!P1 LDG.E.U16.CONSTANT R23, desc[UR10][R58.64+0x400] ;  /* 0x0004000a3a179981 */ /* 0x001f22000c1e9500 */
[----:B--2---:R-:W0:Y:S01]  /*6720*/  MUFU.RCP R24, R24 ;  /* 0x0000001800187308 */ /* 0x004e220000001000 */
[----:B------:R-:W-:Y:S01]  /*6730*/  UMOV UR6, 0x400 ;  /* 0x0000040000067882 */ /* 0x000fe20000000000 */
[----:B------:R-:W-:Y:S01]  /*6740*/  ISETP.NE.U32.AND P3, PT, R2, RZ, PT ;  /* 0x000000ff0200720c */ /* 0x000fe20003f65070 */
[----:B---3--:R-:W-:Y:S01]  /*6750*/  ULEA UR6, UR7, UR6, 0x18 ;  /* 0x0000000607067291 */ /* 0x008fe2000f8ec0ff */
[----:B0-----:R-:W-:-:S04]  /*6760*/  IADD3 R20, PT, PT, R24, 0xffffffe, RZ ;  /* 0x0ffffffe18147810 */ /* 0x001fc80007ffe0ff */
[----:B-1----:R0:W1:Y:S02]  /*6770*/  F2I.FTZ.U32.TRUNC.NTZ R21, R20 ;  /* 0x0000001400157305 */ /* 0x002064000021f000 */
[----:B0-----:R-:W-:Y:S01]  /*6780*/  MOV R20, RZ ;  /* 0x000000ff00147202 */ /* 0x001fe20000000f00 */
[----:B-1----:R-:W-:-:S04]  /*6790*/  IMAD.MOV R25, RZ, RZ, -R21 ;  /* 0x000000ffff197224 */ /* 0x002fc800078e0a15 */
[----:B------:R-:W-:-:S04]  /*67a0*/  IMAD R25, R25, R2, RZ ;  /* 0x0000000219197224 */ /* 0x000fc800078e02ff */
[----:B------:R-:W-:Y:S02]  /*67b0*/  IMAD.HI.U32 R26, R21, R25, R20 ;  /* 0x00000019151a7227 */ /* 0x000fe400078e0014 */
[----:B------:R-:W-:Y:S04]  /*67c0*/  LDS R21, [R10+UR4] ;  /* 0x000000040a157984 */ /* 0x000fe80008000800 */
[----:B------:R-:W-:Y:S01]  /*67d0*/  IMAD.HI.U32 R29, R26, R27, RZ ;  /* 0x0000001b1a1d7227 */ /* 0x000fe200078e00ff */
[----:B------:R-:W0:Y:S03]  /*67e0*/  LDS R20, [UR6+0x6100] ;  /* 0x00610006ff147984 */ /* 0x000e260008000800 */
[----:B------:R-:W-:Y:S01]  /*67f0*/  IMAD.MOV R24, RZ, RZ, -R29 ;  /* 0x000000ffff187224 */ /* 0x000fe200078e0a1d */
[----:B------:R-:W1:Y:S03]  /*6800*/  @!P1 LDS R25, [R10+UR4+0x800] ;  /* 0x000800040a199984 */ /* 0x000e660008000800 */
[----:B------:R-:W-:-:S05]  /*6810*/  IMAD R27, R2, R24, R27 ;  /* 0x00000018021b7224 */ /* 0x000fca00078e021b */
[----:B------:R-:W-:-:S13]  /*6820*/  ISETP.GE.U32.AND P0, PT, R27, R2, PT ;  /* 0x000000021b00720c */ /* 0x000fda0003f06070 */
[-C--:B------:R-:W-:Y:S02]  /*6830*/  @P0 IADD3 R27, PT, PT, R27, -R2.reuse, RZ ;  /* 0x800000021b1b0210 */ /* 0x080fe40007ffe0ff */
[----:B------:R-:W-:Y:S02]  /*6840*/  @P0 IADD3 R29, PT, PT, R29, 0x1, RZ ;  /* 0x000000011d1d0810 */ /* 0x000fe40007ffe0ff */
[----:B------:R-:W-:Y:S01]  /*6850*/  ISETP.GE.U32.AND P2, PT, R27, R2, PT ;  /* 0x000000021b00720c */ /* 0x000fe20003f46070 */
[----:B0-----:R-:W-:-:S12]  /*6860*/  FMUL R21, R20, R21 ;  /* 0x0000001514157220 */ /* 0x001fd80000400000 */
[----:B------:R-:W-:Y:S02]  /*6870*/  @P2 IADD3 R29, PT, PT, R29, 0x1, RZ ;  /* 0x000000011d1d2810 */ /* 0x000fe40007ffe0ff */
[----:B------:R-:W-:Y:S01]  /*6880*/  @!P3 LOP3.LUT R29, RZ, R2, RZ, 0x33, !PT ;  /* 0x00000002ff1db212 */ /* 0x000fe200078e33ff */
[----:B-1----:R-:W-:-:S04]  /*6890*/  @!P1 FMUL R20, R20, R25 ;  /* 0x0000001914149220 */ /* 0x002fc80000400000 */
[----:B------:R-:W-:-:S05]  /*68a0*/  IMAD R93, R29, R0, RZ ;  /* 0x000000001d5d7224 */ /* 0x000fca00078e02ff */
[----:B------:R-:W-:-:S04]  /*68b0*/  VIADDMNMX R92, R93, R29, 0xc00, PT ;  /* 0x00000c005d5c7446 */ /* 0x000fc8000380011d */
[----:B------:R-:W-:Y:S02]  /*68c0*/  ISETP.GE.U32.AND P0, PT, R93, R92, PT ;  /* 0x0000005c5d00720c */ /* 0x000fe40003f06070 */
[----:B----4-:R-:W-:Y:S01]  /*68d0*/  SHF.L.U32 R22, R22, 0x10, RZ ;  /* 0x0000001016167819 */ /* 0x010fe200000006ff */
[----:B------:R-:W-:-:S04]  /*68e0*/  @!P1 IMAD.U32 R23, R23, 0x10000, RZ ;  /* 0x0001000017179824 */ /* 0x000fc800078e00ff */
[----:B------:R-:W-:Y:S01]  /*68f0*/  FMUL R21, R22, R21 ;  /* 0x0000001516157220 */ /* 0x000fe20000400000 */
[----:B------:R-:W-:-:S04]  /*6900*/  @!P1 FMUL R23, R23, R20 ;  /* 0x0000001417179220 */ /* 0x000fc80000400000 */
[----:B------:R0:W-:Y:S04]  /*6910*/  STS [R10+UR4], R21 ;  /* 0x000000150a007988 */ /* 0x0001e80008000804 */
[----:B------:R0:W-:Y:S01]  /*6920*/  @!P1 STS [R10+UR4+0x800], R23 ;  /* 0x000800170a009988 */ /* 0x0001e20008000804 */
[----:B------:R-:W-:Y:S06]  /*6930*/  BAR.SYNC.DEFER_BLOCKING 0x0 ;  /* 0x0000000000007b1d */ /* 0x000fec0000010000 */
[----:B------:R-:W-:Y:S05]  /*6940*/  @P0 BRA `(.L_x_113) ;  /* 0x0000000c00a40947 */ /* 0x000fea0003800000 */
[----:B------:R-:W1:Y:S02]  /*6950*/  LDC.64 R90, c[0x0][0x3f0] ;  /* 0x0000fc00ff5a7b82 */ /* 0x000e640000000a00 */
.L_x_117:
[----:B------:R-:W-:Y:S01]  /*6960*/  IMAD.IADD R95, R4, 0x1, R93 ;  /* 0x00000001045f7824 */ /* 0x000fe200078e025d */
[----:B------:R-:W-:Y:S01]  /*6970*/  IADD3 R93, PT, PT, R93, 0x10, RZ ;  /* 0x000000105d5d7810 */ /* 0x000fe20007ffe0ff */
[----:B------:R-:W-:Y:S03]  /*6980*/  BSSY B0, `(.L_x_114) ;  /* 0x00000e4000007945 */ /* 0x000fe60003800000 */
[-C--:B------:R-:W-:Y:S02]  /*6990*/  ISETP.GE.U32.AND P0, PT, R95, R92.reuse, PT ;  /* 0x0000005c5f00720c */ /* 0x080fe40003f06070 */
[----:B------:R-:W-:-:S11]  /*69a0*/  ISETP.GE.U32.AND P1, PT, R93, R92, PT ;  /* 0x0000005c5d00720c */ /* 0x000fd60003f26070 */
[----:B--2---:R-:W-:Y:S05]  /*69b0*/  @P0 BRA `(.L_x_115) ;  /* 0x0000000c00800947 */ /* 0x004fea0003800000 */
[----:B------:R-:W-:-:S05]  /*69c0*/  LEA R67, R95, R16, 0xa ;  /* 0x000000105f437211 */ /* 0x000fca00078e50ff */
[----:B------:R-:W-:-:S04]  /*69d0*/  IMAD.WIDE.U32 R64, R67, 0x2, R88 ;  /* 0x0000000243407825 */ /* 0x000fc800078e0058 */
[----:B------:R-:W-:Y:S01]  /*69e0*/  IMAD.WIDE.U32 R66, R67, 0x2, R86 ;  /* 0x0000000243427825 */ /* 0x000fe200078e0056 */
[----:B0-----:R-:W2:Y:S04]  /*69f0*/  LDG.E.NA.128 R20, desc[UR10][R64.64] ;  /* 0x0000000a40147981 */ /* 0x001ea8000c5e1d00 */
[----:B------:R-:W3:Y:S04]  /*6a00*/  LDG.E.NA.128 R24, desc[UR10][R66.64] ;  /* 0x0000000a42187981 */ /* 0x000ee8000c5e1d00 */
[----:B------:R-:W4:Y:S04]  /*6a10*/  LDG.E.NA.128 R28, desc[UR10][R64.64+0x200] ;  /* 0x0002000a401c7981 */ /* 0x000f28000c5e1d00 */
[----:B------:R-:W4:Y:S04]  /*6a20*/  LDG.E.NA.128 R32, desc[UR10][R66.64+0x200] ;  /* 0x0002000a42207981 */ /* 0x000f28000c5e1d00 */
[----:B------:R-:W4:Y:S04]  /*6a30*/  LDG.E.NA.128 R36, desc[UR10][R64.64+0x400] ;  /* 0x0004000a40247981 */ /* 0x000f28000c5e1d00 */
[----:B------:R-:W4:Y:S04]  /*6a40*/  LDG.E.NA.128 R40, desc[UR10][R66.64+0x400] ;  /* 0x0004000a42287981 */ /* 0x000f28000c5e1d00 */
[----:B------:R0:W4:Y:S04]  /*6a50*/  LDG.E.NA.128 R44, desc[UR10][R64.64+0x600] ;  /* 0x0006000a402c7981 */ /* 0x000128000c5e1d00 */
[----:B------:R1:W4:Y:S01]  /*6a60*/  LDG.E.NA.128 R48, desc[UR10][R66.64+0x600] ;  /* 0x0006000a42307981 */ /* 0x000322000c5e1d00 */
[----:B------:R-:W0:Y:S01]  /*6a70*/  S2UR UR7, SR_CgaCtaId ;  /* 0x00000000000779c3 */ /* 0x000e220000008800 */
[----:B------:R-:W-:Y:S01]  /*6a80*/  UMOV UR6, 0x400 ;  /* 0x0000040000067882 */ /* 0x000fe20000000000 */
[----:B------:R-:W-:Y:S01]  /*6a90*/  ISETP.NE.AND P2, PT, R9, RZ, PT ;  /* 0x000000ff0900720c */ /* 0x000fe20003f45270 */
[----:B------:R-:W-:-:S04]  /*6aa0*/  UIADD3 UR6, UPT, UPT, UR6, 0x5100, URZ ;  /* 0x0000510006067890 */ /* 0x000fc8000fffe0ff */
[----:B0-----:R-:W-:-:S06]  /*6ab0*/  ULEA UR6, UR7, UR6, 0x18 ;  /* 0x0000000607067291 */ /* 0x001fcc000f8ec0ff */
[----:B------:R-:W-:Y:S01]  /*6ac0*/  LEA R94, R16, UR6, 0x2 ;  /* 0x00000006105e7c11 */ /* 0x000fe2000f8e10ff */
[----:B------:R-:W-:-:S04]  /*6ad0*/  UMOV UR6, 0xffffffff ;  /* 0xffffffff00067882 */ /* 0x000fc80000000000 */
[----:B------:R-:W1:Y:S04]  /*6ae0*/  LDS.128 R52, [R94] ;  /* 0x000000005e347984 */ /* 0x000e680000000c00 */
[----:B------:R-:W0:Y:S04]  /*6af0*/  LDS.128 R56, [R94+0x400] ;  /* 0x000400005e387984 */ /* 0x000e280000000c00 */
[----:B------:R-:W0:Y:S01]  /*6b00*/  LDS.128 R60, [R94+0x10] ;  /* 0x000010005e3c7984 */ /* 0x000e220000000c00 */
[C---:B--2---:R-:W-:Y:S02]  /*6b10*/  PRMT R96, R20.reuse, 0x7632, R96 ;  /* 0x0000763214607816 */ /* 0x044fe40000000060 */
[----:B------:R-:W-:-:S02]  /*6b20*/  SHF.L.U32 R65, R20, 0x10, RZ ;  /* 0x0000001014417819 */ /* 0x000fc400000006ff */
[----:B---3--:R-:W-:Y:S01]  /*6b30*/  PRMT R64, R24, 0x7632, R64 ;  /* 0x0000763218407816 */ /* 0x008fe20000000040 */
[----:B------:R-:W-:Y:S01]  /*6b40*/  IMAD.U32 R96, R96, 0x10000, RZ ;  /* 0x0001000060607824 */ /* 0x000fe200078e00ff */
[----:B------:R-:W-:Y:S01]  /*6b50*/  SHF.L.U32 R20, R21, 0x10, RZ ;  /* 0x0000001015147819 */ /* 0x000fe200000006ff */
[----:B------:R-:W-:Y:S01]  /*6b60*/  IMAD.U32 R99, R24, 0x10000, RZ ;  /* 0x0001000018637824 */ /* 0x000fe200078e00ff */
[----:B------:R-:W-:Y:S01]  /*6b70*/  SHF.L.U32 R64, R64, 0x10, RZ ;  /* 0x0000001040407819 */ /* 0x000fe200000006ff */
[----:B-1----:R-:W-:Y:S01]  /*6b80*/  FMUL R67, R53, R96 ;  /* 0x0000006035437220 */ /* 0x002fe20000400000 */
[----:B------:R-:W-:Y:S02]  /*6b90*/  SHF.L.U32 R24, R25, 0x10, RZ ;  /* 0x0000001019187819 */ /* 0x000fe400000006ff */
[----:B------:R-:W-:Y:S01]  /*6ba0*/  PRMT R21, R21, 0x7632, R21 ;  /* 0x0000763215157816 */ /* 0x000fe20000000015 */
[----:B------:R-:W-:Y:S01]  /*6bb0*/  FFMA R97, R52, R65, R67 ;  /* 0x0000004134617223 */ /* 0x000fe20000000043 */
[----:B------:R-:W-:Y:S01]  /*6bc0*/  FMUL R53, R53, R64 ;  /* 0x0000004035357220 */ /* 0x000fe20000400000 */
[----:B----4-:R-:W-:Y:S01]  /*6bd0*/  PRMT R96, R28, 0x7632, R96 ;  /* 0x000076321c607816 */ /* 0x010fe20000000060 */
[----:B------:R-:W1:Y:S01]  /*6be0*/  LDS.128 R64, [R94+0x410] ;  /* 0x000410005e407984 */ /* 0x000e620000000c00 */
[----:B------:R-:W-:Y:S01]  /*6bf0*/  FFMA R20, R54, R20, R97 ;  /* 0x0000001436147223 */ /* 0x000fe20000000061 */
[----:B------:R-:W-:Y:S01]  /*6c00*/  FFMA R53, R52, R99, R53 ;  /* 0x0000006334357223 */ /* 0x000fe20000000035 */
[----:B------:R-:W-:Y:S01]  /*6c10*/  SHF.L.U32 R21, R21, 0x10, RZ ;  /* 0x0000001015157819 */ /* 0x000fe200000006ff */
[----:B------:R-:W-:Y:S01]  /*6c20*/  IMAD.U32 R52, R23, 0x10000, RZ ;  /* 0x0001000017347824 */ /* 0x000fe200078e00ff */
[----:B------:R-:W-:Y:S01]  /*6c30*/  SHF.L.U32 R96, R96, 0x10, RZ ;  /* 0x0000001060607819 */ /* 0x000fe200000006ff */
[----:B------:R-:W-:Y:S01]  /*6c40*/  FFMA R54, R54, R24, R53 ;  /* 0x0000001836367223 */ /* 0x000fe20000000035 */
[----:B------:R-:W-:Y:S01]  /*6c50*/  PRMT R24, R25, 0x7632, R24 ;  /* 0x0000763219187816 */ /* 0x000fe20000000018 */
[----:B------:R-:W-:Y:S01]  /*6c60*/  FFMA R21, R55, R21, R20 ;  /* 0x0000001537157223 */ /* 0x000fe20000000014 */
[C---:B------:R-:W-:Y:S01]  /*6c70*/  PRMT R25, R22.reuse, 0x7632, R25 ;  /* 0x0000763216197816 */ /* 0x040fe20000000019 */
[----:B------:R-:W-:Y:S01]  /*6c80*/  IMAD.U32 R22, R22, 0x10000, RZ ;  /* 0x0001000016167824 */ /* 0x000fe200078e00ff */
[----:B------:R-:W-:-:S02]  /*6c90*/  SHF.L.U32 R53, R24, 0x10, RZ ;  /* 0x0000001018357819 */ /* 0x000fc400000006ff */
[----:B------:R-:W-:Y:S01]  /*6ca0*/  PRMT R24, R23, 0x7632, R24 ;  /* 0x0000763217187816 */ /* 0x000fe20000000018 */
[----:B------:R-:W-:Y:S01]  /*6cb0*/  IMAD.U32 R23, R28, 0x10000, RZ ;  /* 0x000100001c177824 */ /* 0x000fe200078e00ff */
[C---:B------:R-:W-:Y:S01]  /*6cc0*/  SHF.L.U32 R20, R26.reuse, 0x10, RZ ;  /* 0x000000101a147819 */ /* 0x040fe200000006ff */
[--C-:B------:R-:W-:Y:S01]  /*6cd0*/  FFMA R53, R55, R53, R54.reuse ;  /* 0x0000003537357223 */ /* 0x100fe20000000036 */
[----:B0-----:R-:W-:Y:S01]  /*6ce0*/  FMUL R55, R57, R96 ;  /* 0x0000006039377220 */ /* 0x001fe20000400000 */
[----:B------:R-:W-:Y:S01]  /*6cf0*/  PRMT R54, R26, 0x7632, R54 ;  /* 0x000076321a367816 */ /* 0x000fe20000000036 */
[----:B------:R-:W-:Y:S01]  /*6d00*/  FFMA R26, R60, R22, R21 ;  /* 0x000000163c1a7223 */ /* 0x000fe20000000015 */
[C---:B------:R-:W-:Y:S01]  /*6d10*/  SHF.L.U32 R21, R29.reuse, 0x10, RZ ;  /* 0x000000101d157819 */ /* 0x040fe200000006ff */
[----:B------:R-:W-:Y:S01]  /*6d20*/  FFMA R23, R56, R23, R55 ;  /* 0x0000001738177223 */ /* 0x000fe20000000037 */
[----:B------:R-:W-:Y:S01]  /*6d30*/  PRMT R29, R29, 0x7632, R29 ;  /* 0x000076321d1d7816 */ /* 0x000fe2000000001d */
[----:B------:R-:W-:Y:S01]  /*6d40*/  FFMA R60, R60, R20, R53 ;  /* 0x000000143c3c7223 */ /* 0x000fe20000000035 */
[----:B------:R-:W-:-:S02]  /*6d50*/  IMAD.U32 R25, R25, 0x10000, RZ ;  /* 0x0001000019197824 */ /* 0x000fc400078e00ff */
[----:B------:R-:W-:Y:S01]  /*6d60*/  FFMA R96, R58, R21, R23 ;  /* 0x000000153a607223 */ /* 0x000fe20000000017 */
[----:B------:R-:W-:Y:S01]  /*6d70*/  SHF.L.U32 R29, R29, 0x10, RZ ;  /* 0x000000101d1d7819 */ /* 0x000fe200000006ff */
[----:B------:R-:W0:Y:S01]  /*6d80*/  LDS.128 R20, [R94+0x800] ;  /* 0x000800005e147984 */ /* 0x000e220000000c00 */
[----:B------:R-:W-:Y:S01]  /*6d90*/  FFMA R25, R61, R25, R26 ;  /* 0x000000193d197223 */ /* 0x000fe2000000001a */
[----:B------:R-:W-:Y:S01]  /*6da0*/  SHF.L.U32 R54, R54, 0x10, RZ ;  /* 0x0000001036367819 */ /* 0x000fe200000006ff */
[C---:B------:R-:W-:Y:S01]  /*6db0*/  IMAD.U32 R26, R30.reuse, 0x10000, RZ ;  /* 0x000100001e1a7824 */ /* 0x040fe200078e00ff */
[----:B------:R-:W-:Y:S01]  /*6dc0*/  PRMT R30, R30, 0x7632, R30 ;  /* 0x000076321e1e7816 */ /* 0x000fe2000000001e */
[----:B------:R-:W-:Y:S01]  /*6dd0*/  FFMA R29, R59, R29, R96 ;  /* 0x0000001d3b1d7223 */ /* 0x000fe20000000060 */
[----:B------:R-:W-:Y:S01]  /*6de0*/  PRMT R28, R27, 0x7632, R28 ;  /* 0x000076321b1c7816 */ /* 0x000fe2000000001c */
[----:B------:R-:W-:Y:S01]  /*6df0*/  FFMA R61, R61, R54, R60 ;  /* 0x000000363d3d7223 */ /* 0x000fe2000000003c */
[----:B------:R-:W-:Y:S01]  /*6e00*/  SHF.L.U32 R27, R27, 0x10, RZ ;  /* 0x000000101b1b7819 */ /* 0x000fe200000006ff */
[----:B------:R-:W-:Y:S01]  /*6e10*/  FFMA R52, R62, R52, R25 ;  /* 0x000000343e347223 */ /* 0x000fe20000000019 */
[----:B------:R-:W-:Y:S01]  /*6e20*/  SHF.L.U32 R30, R30, 0x10, RZ ;  /* 0x000000101e1e7819 */ /* 0x000fe200000006ff */
[----:B------:R-:W-:Y:S01]  /*6e30*/  IMAD.U32 R28, R28, 0x10000, RZ ;  /* 0x000100001c1c7824 */ /* 0x000fe200078e00ff */
[----:B------:R-:W-:Y:S01]  /*6e40*/  SHF.L.U32 R24, R24, 0x10, RZ ;  /* 0x0000001018187819 */ /* 0x000fe200000006ff */
[--C-:B-1----:R-:W-:Y:S01]  /*6e50*/  FFMA R26, R64, R26, R29.reuse ;  /* 0x0000001a401a7223 */ /* 0x102fe2000000001d */
[----:B------:R-:W-:Y:S01]  /*6e60*/  PRMT R29, R32, 0x7632, R29 ;  /* 0x00007632201d7816 */ /* 0x000fe2000000001d */
[----:B------:R-:W-:Y:S01]  /*6e70*/  FFMA R62, R62, R27, R61 ;  /* 0x0000001b3e3e7223 */ /* 0x000fe2000000003d */
[----:B------:R-:W-:-:S02]  /*6e80*/  IMAD.U32 R27, R31, 0x10000, RZ ;  /* 0x000100001f1b7824 */ /* 0x000fc400078e00ff */
[----:B------:R-:W-:Y:S01]  /*6e90*/  FFMA R25, R65, R30, R26 ;  /* 0x0000001e41197223 */ /* 0x000fe2000000001a */
[----:B------:R-:W-:Y:S01]  /*6ea0*/  SHF.L.U32 R54, R29, 0x10, RZ ;  /* 0x000000101d367819 */ /* 0x000fe200000006ff */
[----:B------:R-:W-:Y:S01]  /*6eb0*/  FFMA R52, R63, R24, R52 ;  /* 0x000000183f347223 */ /* 0x000fe20000000034 */
[----:B------:R-:W-:Y:S01]  /*6ec0*/  SHF.L.U32 R29, R32, 0x10, RZ ;  /* 0x00000010201d7819 */ /* 0x000fe200000006ff */
[----:B------:R-:W-:Y:S01]  /*6ed0*/  FFMA R30, R66, R27, R25 ;  /* 0x0000001b421e7223 */ /* 0x000fe20000000019 */
[----:B------:R-:W-:Y:S01]  /*6ee0*/  PRMT R32, R33, 0x7632, R32 ;  /* 0x0000763221207816 */ /* 0x000fe20000000020 */
[----:B------:R-:W1:Y:S01]  /*6ef0*/  LDS.128 R24, [R94+0x810] ;  /* 0x000810005e187984 */ /* 0x000e620000000c00 */
[----:B------:R-:W-:Y:S01]  /*6f00*/  FMUL R57, R57, R54 ;  /* 0x0000003639397220 */ /* 0x000fe20000400000 */
[----:B------:R-:W-:Y:S01]  /*6f10*/  PRMT R31, R31, 0x7632, R31 ;  /* 0x000076321f1f7816 */ /* 0x000fe2000000001f */
[----:B------:R-:W-:Y:S01]  /*6f20*/  FFMA R63, R63, R28, R62 ;  /* 0x0000001c3f3f7223 */ /* 0x000fe2000000003e */
[----:B------:R-:W-:Y:S01]  /*6f30*/  SHF.L.U32 R33, R33, 0x10, RZ ;  /* 0x0000001021217819 */ /* 0x000fe200000006ff */
[----:B------:R-:W-:Y:S01]  /*6f40*/  FFMA R29, R56, R29, R57 ;  /* 0x0000001d381d7223 */ /* 0x000fe20000000039 */
[----:B------:R-:W-:Y:S01]  /*6f50*/  SHF.L.U32 R31, R31, 0x10, RZ ;  /* 0x000000101f1f7819 */ /* 0x000fe200000006ff */
[----:B------:R-:W-:Y:S01]  /*6f60*/  IMAD.U32 R32, R32, 0x10000, RZ ;  /* 0x0001000020207824 */ /* 0x000fe200078e00ff */
[----:B------:R-:W-:Y:S01]  /*6f70*/  PRMT R28, R34, 0x7632, R28 ;  /* 0x00007632221c7816 */ /* 0x000fe2000000001c */
[--C-:B------:R-:W-:Y:S01]  /*6f80*/  FFMA R58, R58, R33, R29.reuse ;  /* 0x000000213a3a7223 */ /* 0x100fe2000000001d */
[----:B------:R-:W-:Y:S01]  /*6f90*/  PRMT R29, R36, 0x7632, R29 ;  /* 0x00007632241d7816 */ /* 0x000fe2000000001d */
[----:B------:R-:W-:Y:S01]  /*6fa0*/  FFMA R31, R67, R31, R30 ;  /* 0x0000001f431f7223 */ /* 0x000fe2000000001e */
[----:B------:R-:W-:Y:S01]  /*6fb0*/  SHF.L.U32 R34, R34, 0x10, RZ ;  /* 0x0000001022227819 */ /* 0x000fe200000006ff */
[----:B------:R-:W-:Y:S01]  /*6fc0*/  FFMA R59, R59, R32, R58 ;  /* 0x000000203b3b7223 */ /* 0x000fe2000000003a */
[----:B------:R-:W-:Y:S01]  /*6fd0*/  SHF.L.U32 R30, R29, 0x10, RZ ;  /* 0x000000101d1e7819 */ /* 0x000fe200000006ff */
[----:B------:R-:W-:Y:S01]  /*6fe0*/  IMAD.U32 R28, R28, 0x10000, RZ ;  /* 0x000100001c1c7824 */ /* 0x000fe200078e00ff */
[----:B------:R-:W-:Y:S01]  /*6ff0*/  SHF.L.U32 R29, R36, 0x10, RZ ;  /* 0x00000010241d7819 */ /* 0x000fe200000006ff */
[----:B------:R-:W-:Y:S01]  /*7000*/  FADD R52, RZ, R52 ;  /* 0x00000034ff347221 */ /* 0x000fe20000000000 */
[----:B------:R-:W-:Y:S01]  /*7010*/  FFMA R34, R64, R34, R59 ;  /* 0x0000002240227223 */ /* 0x000fe2000000003b */
[----:B0-----:R-:W-:Y:S01]  /*7020*/  FMUL R33, R21, R30 ;  /* 0x0000001e15217220 */ /* 0x001fe20000400000 */
[----:B------:R-:W-:Y:S01]  /*7030*/  SHF.L.U32 R32, R35, 0x10, RZ ;  /* 0x0000001023207819 */ /* 0x000fe200000006ff */
[----:B------:R-:W-:Y:S01]  /*7040*/  FADD R36, R52, R31 ;  /* 0x0000001f34247221 */ /* 0x000fe20000000000 */
[--C-:B------:R-:W-:Y:S01]  /*7050*/  FFMA R65, R65, R28, R34.reuse ;  /* 0x0000001c41417223 */ /* 0x100fe20000000022 */
[----:B------:R-:W-:Y:S01]  /*7060*/  FFMA R33, R20, R29, R33 ;  /* 0x0000001d14217223 */ /* 0x000fe20000000021 */
[C---:B------:R-:W-:Y:S01]  /*7070*/  PRMT R34, R37.reuse, 0x7632, R34 ;  /* 0x0000763225227816 */ /* 0x040fe20000000022 */
[----:B------:R-:W0:Y:S01]  /*7080*/  LDS.128 R28, [R94+0xc00] ;  /* 0x000c00005e1c7984 */ /* 0x000e220000000c00 */
[----:B------:R-:W-:Y:S01]  /*7090*/  IMAD.U32 R37, R37, 0x10000, RZ ;  /* 0x0001000025257824 */ /* 0x000fe200078e00ff */
[----:B------:R-:W-:Y:S01]  /*70a0*/  PRMT R35, R35, 0x7632, R35 ;  /* 0x0000763223237816 */ /* 0x000fe20000000023 */
[----:B------:R-:W-:Y:S01]  /*70b0*/  FFMA R32, R66, R32, R65 ;  /* 0x0000002042207223 */ /* 0x000fe20000000041 */
[----:B------:R-:W-:Y:S01]  /*70c0*/  SHF.L.U32 R52, R34, 0x10, RZ ;  /* 0x0000001022347819 */ /* 0x000fe200000006ff */
[----:B------:R-:W-:Y:S01]  /*70d0*/  FFMA R34, R22, R37, R33 ;  /* 0x0000002516227223 */ /* 0x000fe20000000021 */
[----:B------:R-:W-:Y:S01]  /*70e0*/  PRMT R53, R40, 0x7632, R53 ;  /* 0x0000763228357816 */ /* 0x000fe20000000035 */
[C---:B------:R-:W-:Y:S01]  /*70f0*/  IMAD.U32 R37, R38.reuse, 0x10000, RZ ;  /* 0x0001000026257824 */ /* 0x040fe200078e00ff */
[----:B------:R-:W-:Y:S01]  /*7100*/  SHF.L.U32 R35, R35, 0x10, RZ ;  /* 0x0000001023237819 */ /* 0x000fe200000006ff */
[----:B------:R-:W-:Y:S01]  /*7110*/  FFMA R33, R23, R52, R34 ;  /* 0x0000003417217223 */ /* 0x000fe20000000022 */
[----:B------:R-:W-:-:S02]  /*7120*/  PRMT R38, R38, 0x7632, R38 ;  /* 0x0000763226267816 */ /* 0x000fc40000000026 */
[----:B------:R-:W-:Y:S01]  /*7130*/  SHF.L.U32 R34, R53, 0x10, RZ ;  /* 0x0000001035227819 */ /* 0x000fe200000006ff */
[----:B------:R-:W-:Y:S01]  /*7140*/  FFMA R67, R67, R35, R32 ;  /* 0x0000002343437223 */ /* 0x000fe20000000020 */
[----:B------:R-:W-:Y:S01]  /*7150*/  SHF.L.U32 R38, R38, 0x10, RZ ;  /* 0x0000001026267819 */ /* 0x000fe200000006ff */
[--C-:B-1----:R-:W-:Y:S01]  /*7160*/  FFMA R32, R24, R37, R33.reuse ;  /* 0x0000002518207223 */ /* 0x102fe20000000021 */
[----:B------:R-:W-:Y:S02]  /*7170*/  IMAD.U32 R35, R40, 0x10000, RZ ;  /* 0x0001000028237824 */ /* 0x000fe400078e00ff */
[----:B------:R-:W-:Y:S01]  /*7180*/  FMUL R37, R21, R34 ;  /* 0x0000002215257220 */ /* 0x000fe20000400000 */
[----:B------:R-:W-:Y:S01]  /*7190*/  PRMT R33, R39, 0x7632, R33 ;  /* 0x0000763227217816 */ /* 0x000fe20000000021 */
[----:B------:R-:W-:Y:S01]  /*71a0*/  FFMA R21, R25, R38, R32 ;  /* 0x0000002619157223 */ /* 0x000fe20000000020 */
[----:B------:R-:W-:Y:S01]  /*71b0*/  SHF.L.U32 R39, R39, 0x10, RZ ;  /* 0x0000001027277819 */ /* 0x000fe200000006ff */
[----:B------:R-:W-:Y:S01]  /*71c0*/  FFMA R53, R20, R35, R37 ;  /* 0x0000002314357223 */ /* 0x000fe20000000025 */
[----:B------:R-:W-:Y:S01]  /*71d0*/  PRMT R40, R41, 0x7632, R40 ;  /* 0x0000763229287816 */ /* 0x000fe20000000028 */
[----:B------:R-:W-:Y:S01]  /*71e0*/  IMAD.U32 R37, R33, 0x10000, RZ ;  /* 0x0001000021257824 */ /* 0x000fe200078e00ff */
[----:B------:R-:W-:Y:S01]  /*71f0*/  SHF.L.U32 R41, R41, 0x10, RZ ;  /* 0x0000001029297819 */ /* 0x000fe200000006ff */
[----:B------:R-:W1:Y:S01]  /*7200*/  LDS.128 R32, [R94+0xc10] ;  /* 0x000c10005e207984 */ /* 0x000e620000000c00 */
[----:B------:R-:W-:Y:S01]  /*7210*/  FFMA R38, R26, R39, R21 ;  /* 0x000000271a267223 */ /* 0x000fe20000000015 */
[----:B------:R-:W-:Y:S01]  /*7220*/  SHF.L.U32 R40, R40, 0x10, RZ ;  /* 0x0000001028287819 */ /* 0x000fe200000006ff */
[----:B------:R-:W-:Y:S01]  /*7230*/  FADD R20, RZ, R63 ;  /* 0x0000003fff147221 */ /* 0x000fe20000000000 */
[----:B------:R-:W-:Y:S01]  /*7240*/  FFMA R22, R22, R41, R53 ;  /* 0x0000002916167223 */ /* 0x000fe20000000035 */
[--C-:B------:R-:W-:Y:S01]  /*7250*/  FFMA R37, R27, R37, R38.reuse ;  /* 0x000000251b257223 */ /* 0x100fe20000000026 */
[----:B------:R-:W-:Y:S01]  /*7260*/  PRMT R38, R44, 0x7632, R38 ;  /* 0x000076322c267816 */ /* 0x000fe20000000026 */
[----:B------:R-:W-:Y:S01]  /*7270*/  FADD R20, R20, R67 ;  /* 0x0000004314147221 */ /* 0x000fe20000000000 */
[C---:B------:R-:W-:Y:S01]  /*7280*/  SHF.L.U32 R21, R42.reuse, 0x10, RZ ;  /* 0x000000102a157819 */ /* 0x040fe200000006ff */
[----:B------:R-:W-:Y:S01]  /*7290*/  FFMA R23, R23, R40, R22 ;  /* 0x0000002817177223 */ /* 0x000fe20000000016 */
[----:B------:R-:W-:Y:S01]  /*72a0*/  PRMT R42, R42, 0x7632, R42 ;  /* 0x000076322a2a7816 */ /* 0x000fe2000000002a */
[----:B------:R-:W-:-:S02]  /*72b0*/  IMAD.U32 R38, R38, 0x10000, RZ ;  /* 0x0001000026267824 */ /* 0x000fc400078e00ff */
[----:B------:R-:W-:Y:S01]  /*72c0*/  FADD R36, R36, R37 ;  /* 0x0000002524247221 */ /* 0x000fe20000000000 */
[----:B------:R-:W-:Y:S01]  /*72d0*/  FFMA R24, R24, R21, R23 ;  /* 0x0000001518187223 */ /* 0x000fe20000000017 */
[----:B------:R-:W-:Y:S01]  /*72e0*/  SHF.L.U32 R42, R42, 0x10, RZ ;  /* 0x000000102a2a7819 */ /* 0x000fe200000006ff */
[----:B0-----:R-:W-:Y:S01]  /*72f0*/  FMUL R37, R29, R38 ;  /* 0x000000261d257220 */ /* 0x001fe20000400000 */
[----:B------:R-:W-:Y:S01]  /*7300*/  PRMT R38, R48, 0x7632, R38 ;  /* 0x0000763230267816 */ /* 0x000fe20000000026 */
[----:B------:R-:W-:Y:S01]  /*7310*/  IMAD.U32 R21, R43, 0x10000, RZ ;  /* 0x000100002b157824 */ /* 0x000fe200078e00ff */
[----:B------:R-:W-:Y:S01]  /*7320*/  SHF.L.U32 R23, R44, 0x10, RZ ;  /* 0x000000102c177819 */ /* 0x000fe200000006ff */
[----:B------:R-:W-:Y:S01]  /*7330*/  FFMA R25, R25, R42, R24 ;  /* 0x0000002a19197223 */ /* 0x000fe20000000018 */
[----:B------:R-:W-:Y:S02]  /*7340*/  SHF.L.U32 R38, R38, 0x10, RZ ;  /* 0x0000001026267819 */ /* 0x000fe400000006ff */
[----:B------:R-:W-:Y:S01]  /*7350*/  SHF.L.U32 R22, R45, 0x10, RZ ;  /* 0x000000102d167819 */ /* 0x000fe200000006ff */
[----:B------:R-:W-:Y:S01]  /*7360*/  FFMA R23, R28, R23, R37 ;  /* 0x000000171c177223 */ /* 0x000fe20000000025 */
[----:B------:R-:W-:Y:S01]  /*7370*/  FFMA R26, R26, R21, R25 ;  /* 0x000000151a1a7223 */ /* 0x000fe20000000019 */
[----:B------:R-:W-:-:S02]  /*7380*/  IMAD.U32 R21, R48, 0x10000, RZ ;  /* 0x0001000030157824 */ /* 0x000fc400078e00ff */
[----:B------:R-:W-:Y:S01]  /*7390*/  FMUL R29, R29, R38 ;  /* 0x000000261d1d7220 */ /* 0x000fe20000400000 */
[----:B------:R-:W-:Y:S01]  /*73a0*/  FFMA R22, R30, R22, R23 ;  /* 0x000000161e167223 */ /* 0x000fe20000000017 */
[----:B------:R-:W-:Y:S02]  /*73b0*/  PRMT R45, R45, 0x7632, R45 ;  /* 0x000076322d2d7816 */ /* 0x000fe4000000002d */
[C---:B------:R-:W-:Y:S01]  /*73c0*/  PRMT R23, R49.reuse, 0x7632, R23 ;  /* 0x0000763231177816 */ /* 0x040fe20000000017 */
[----:B------:R-:W-:Y:S01]  /*73d0*/  FFMA R21, R28, R21, R29 ;  /* 0x000000151c157223 */ /* 0x000fe2000000001d */
[----:B------:R-:W-:Y:S02]  /*73e0*/  SHF.L.U32 R49, R49, 0x10, RZ ;  /* 0x0000001031317819 */ /* 0x000fe400000006ff */
[----:B------:R-:W-:Y:S02]  /*73f0*/  SHF.L.U32 R45, R45, 0x10, RZ ;  /* 0x000000102d2d7819 */ /* 0x000fe400000006ff */
[----:B------:R-:W-:Y:S01]  /*7400*/  SHF.L.U32 R23, R23, 0x10, RZ ;  /* 0x0000001017177819 */ /* 0x000fe200000006ff */
[----:B------:R-:W-:Y:S01]  /*7410*/  FFMA R30, R30, R49, R21 ;  /* 0x000000311e1e7223 */ /* 0x000fe20000000015 */
[C---:B------:R-:W-:Y:S01]  /*7420*/  SHF.L.U32 R21, R46.reuse, 0x10, RZ ;  /* 0x000000102e157819 */ /* 0x040fe200000006ff */
[----:B------:R-:W-:Y:S01]  /*7430*/  FFMA R45, R31, R45, R22 ;  /* 0x0000002d1f2d7223 */ /* 0x000fe20000000016 */
[----:B------:R-:W-:Y:S01]  /*7440*/  PRMT R43, R43, 0x7632, R43 ;  /* 0x000076322b2b7816 */ /* 0x000fe2000000002b */
[----:B------:R-:W-:Y:S01]  /*7450*/  FFMA R31, R31, R23, R30 ;  /* 0x000000171f1f7223 */ /* 0x000fe2000000001e */
[----:B------:R-:W-:Y:S01]  /*7460*/  PRMT R46, R46, 0x7632, R46 ;  /* 0x000076322e2e7816 */ /* 0x000fe2000000002e */
[----:B-1----:R-:W-:Y:S01]  /*7470*/  FFMA R22, R32, R21, R45 ;  /* 0x0000001520167223 */ /* 0x002fe2000000002d */
[C---:B------:R-:W-:Y:S01]  /*7480*/  PRMT R21, R50.reuse, 0x7632, R21 ;  /* 0x0000763232157816 */ /* 0x040fe20000000015 */
[----:B------:R-:W-:Y:S01]  /*7490*/  IMAD.U32 R50, R50, 0x10000, RZ ;  /* 0x0001000032327824 */ /* 0x000fe200078e00ff */
[----:B------:R-:W-:Y:S01]  /*74a0*/  SHF.L.U32 R46, R46, 0x10, RZ ;  /* 0x000000102e2e7819 */ /* 0x000fe200000006ff */
[----:B------:R-:W-:Y:S01]  /*74b0*/  IMAD.U32 R43, R43, 0x10000, RZ ;  /* 0x000100002b2b7824 */ /* 0x000fe200078e00ff */
[----:B------:R-:W-:Y:S01]  /*74c0*/  PRMT R23, R47, 0x7632, R23 ;  /* 0x000076322f177816 */ /* 0x000fe20000000017 */
[----:B------:R-:W-:-:S02]  /*74d0*/  IMAD.U32 R25, R21, 0x10000, RZ ;  /* 0x0001000015197824 */ /* 0x000fc400078e00ff */
[----:B------:R-:W-:Y:S01]  /*74e0*/  FFMA R50, R32, R50, R31 ;  /* 0x0000003220327223 */ /* 0x000fe2000000001f */
[----:B------:R-:W-:Y:S01]  /*74f0*/  FFMA R43, R27, R43, R26 ;  /* 0x0000002b1b2b7223 */ /* 0x000fe2000000001a */
[----:B------:R-:W-:Y:S01]  /*7500*/  SHF.L.U32 R47, R47, 0x10, RZ ;  /* 0x000000102f2f7819 */ /* 0x000fe200000006ff */
[----:B------:R-:W-:Y:S01]  /*7510*/  FFMA R21, R33, R46, R22 ;  /* 0x0000002e21157223 */ /* 0x000fe20000000016 */
[----:B------:R-:W-:Y:S01]  /*7520*/  PRMT R24, R51, 0x7632, R24 ;  /* 0x0000763233187816 */ /* 0x000fe20000000018 */
[----:B------:R-:W-:Y:S01]  /*7530*/  FFMA R25, R33, R25, R50 ;  /* 0x0000001921197223 */ /* 0x000fe20000000032 */
[----:B------:R-:W-:Y:S01]  /*7540*/  SHF.L.U32 R26, R51, 0x10, RZ ;  /* 0x00000010331a7819 */ /* 0x000fe200000006ff */
[----:B------:R-:W-:Y:S01]  /*7550*/  FFMA R22, R34, R47, R21 ;  /* 0x0000002f22167223 */ /* 0x000fe20000000015 */
[----:B------:R-:W-:Y:S01]  /*7560*/  SHF.L.U32 R23, R23, 0x10, RZ ;  /* 0x0000001017177819 */ /* 0x000fe200000006ff */
[----:B------:R-:W-:Y:S02]  /*7570*/  IMAD.U32 R21, R24, 0x10000, RZ ;  /* 0x0001000018157824 */ /* 0x000fe400078e00ff */
[----:B------:R-:W-:Y:S01]  /*7580*/  FADD R20, R20, R43 ;  /* 0x0000002b14147221 */ /* 0x000fe20000000000 */
[----:B------:R-:W-:Y:S01]  /*7590*/  FFMA R26, R34, R26, R25 ;  /* 0x0000001a221a7223 */ /* 0x000fe20000000019 */
[----:B------:R-:W-:-:S03]  /*75a0*/  FFMA R23, R35, R23, R22 ;  /* 0x0000001723177223 */ /* 0x000fc60000000016 */
[----:B------:R-:W-:Y:S01]  /*75b0*/  FFMA R21, R35, R21, R26 ;  /* 0x0000001523157223 */ /* 0x000fe2000000001a */
[----:B------:R-:W-:-:S03]  /*75c0*/  FADD R49, R36, R23 ;  /* 0x0000001724317221 */ /* 0x000fc60000000000 */
[----:B------:R-:W-:Y:S01]  /*75d0*/  FADD R20, R20, R21 ;  /* 0x0000001514147221 */ /* 0x000fe20000000000 */
[----:B------:R-:W-:Y:S06]  /*75e0*/  BRA.DIV UR6, `(.L_x_116) ;  /* 0x0000003606d47947 */ /* 0x000fec000b800000 */
[----:B------:R-:W0:Y:S04]  /*75f0*/  SHFL.DOWN PT, R31, R49, 0x10, 0x1f ;  /* 0x0a001f00311f7f89 */ /* 0x000e2800000e0000 */
[----:B------:R-:W1:Y:S01]  /*7600*/  SHFL.DOWN PT, R21, R20, 0x10, 0x1f ;  /* 0x0a001f0014157f89 */ /* 0x000e6200000e0000 */
[----:B0-----:R-:W-:Y:S01]  /*7610*/  FADD R49, R49, R31 ;  /* 0x0000001f31317221 */ /* 0x001fe20000000000 */
[----:B-1----:R-:W-:-:S04]  /*7620*/  FADD R27, R20, R21 ;  /* 0x00000015141b7221 */ /* 0x002fc80000000000 */
        /* <DEDUP_REMOVED lines=13> */
[----:B------:R1:W2:Y:S02]  /*7700*/  SHFL.DOWN PT, R31, R20, 0x1, 0x1f ;  /* 0x08201f00141f7f89 */ /* 0x0002a400000e0000 */
[----:B01----:R-:W-:-:S07]  /*7710*/  FADD R26, R23, R26 ;  /* 0x0000001a171a7221 */ /* 0x003fce0000000000 */
.L_x_220:
[----:B--2---:R-:W-:Y:S01]  /*7720*/  FADD R25, R20, R31 ;  /* 0x0000001f14197221 */ /* 0x004fe20000000000 */
[----:B------:R-:W-:Y:S06]  /*7730*/  @P2 BRA `(.L_x_115) ;  /* 0x0000000000202947 */ /* 0x000fec0003800000 */
[----:B------:R-:W-:Y:S01]  /*7740*/  FMUL R22, R26, -1.4426950216293334961 ;  /* 0xbfb8aa3b1a167820 */ /* 0x000fe20000400000 */
[----:B------:R-:W-:-:S05]  /*7750*/  IMAD.WIDE.U32 R20, R95, 0x4, R90 ;  /* 0x000000045f147825 */ /* 0x000fca00078e005a */
[----:B------:R-:W0:Y:S02]  /*7760*/  MUFU.EX2 R22, R22 ;  /* 0x0000001600167308 */ /* 0x000e240000000800 */
[----:B0-----:R-:W-:-:S06]  /*7770*/  FADD R23, R22, 1 ;  /* 0x3f80000016177421 */ /* 0x001fcc0000000000 */
[----:B------:R-:W0:Y:S02]  /*7780*/  MUFU.RCP R23, R23 ;  /* 0x0000001700177308 */ /* 0x000e240000001000 */
[----:B0-----:R-:W-:-:S04]  /*7790*/  FMUL R24, R26, R23 ;  /* 0x000000171a187220 */ /* 0x001fc80000400000 */
[----:B------:R-:W-:-:S05]  /*77a0*/  FMUL R25, R25, R24 ;  /* 0x0000001819197220 */ /* 0x000fca0000400000 */
[----:B------:R2:W-:Y:S02]  /*77b0*/  STG.E desc[UR10][R20.64], R25 ;  /* 0x0000001914007986 */ /* 0x0005e4000c10190a */
.L_x_115:
[----:B------:R-:W-:Y:S05]  /*77c0*/  BSYNC B0 ;  /* 0x0000000000007941 */ /* 0x000fea0003800000 */
.L_x_114:
[----:B------:R-:W-:Y:S05]  /*77d0*/  @!P1 BRA `(.L_x_117) ;  /* 0xfffffff000609947 */ /* 0x000fea000383ffff */
.L_x_113:
[----:B------:R-:W-:Y:S01]  /*77e0*/  ISETP.NE.AND P0, PT, R3, RZ, PT ;  /* 0x000000ff0300720c */ /* 0x000fe20003f05270 */
[----:B------:R-:W-:Y:S05]  /*77f0*/  WARPSYNC.ALL ;  /* 0x0000000000007948 */ /* 0x000fea0003800000 */
[----:B------:R-:W-:Y:S07]  /*7800*/  BAR.SYNC.DEFER_BLOCKING 0x0 ;  /* 0x0000000000007b1d */ /* 0x000fee0000010000 */
[----:B------:R-:W-:Y:S05]  /*7810*/  @P0 BRA `(.L_x_118) ;  /* 0x0000000000640947 */ /* 0x000fea0003800000 */
[----:B0-2---:R-:W0:Y:S01]  /*7820*/  LDC.64 R20, c[0x0][0x400] ;  /* 0x00010000ff147b82 */ /* 0x005e220000000a00 */
        /* <DEDUP_REMOVED lines=10> */
.L_x_121:
[----:B0-----:R-:W2:Y:S01]  /*78d0*/  LDG.E.STRONG.SYS R21, desc[UR10][R22.64] ;  /* 0x0000000a16157981 */ /* 0x001ea2000c1f5900 */
[----:B------:R-:W-:Y:S05]  /*78e0*/  YIELD ;  /* 0x0000000000007946 */ /* 0x000fea0003800000 */
[----:B--2---:R-:W-:-:S13]  /*78f0*/  ISETP.GT.U32.AND P0, PT, R21, R14, PT ;  /* 0x0000000e1500720c */ /* 0x004fda0003f04070 */
[----:B------:R-:W-:Y:S05]  /*7900*/  @!P0 BRA `(.L_x_121) ;  /* 0xfffffffc00f08947 */ /* 0x000fea000383ffff */
[----:B------:R-:W-:Y:S05]  /*7910*/  BSYNC B0 ;  /* 0x0000000000007941 */ /* 0x000fea0003800000 */
.L_x_120:
[----:B------:R-:W-:Y:S05]  /*7920*/  BRA `(.L_x_122) ;  /* 0x00000000001c7947 */ /* 0x000fea0003800000 */
.L_x_119:
[----:B------:R0:W-:Y:S01]  /*7930*/  STG.E desc[UR10][R20.64], RZ ;  /* 0x000000ff14007986 */ /* 0x0001e2000c10190a */
[----:B------:R-:W2:Y:S01]  /*7940*/  LDC.64 R22, c[0x0][0x408] ;  /* 0x00010200ff167b82 */ /* 0x000ea20000000a00 */
[----:B------:R-:W-:Y:S06]  /*7950*/  MEMBAR.ALL.GPU ;  /* 0x0000000000007992 */ /* 0x000fec000000a000 */
[----:B------:R-:W-:-:S00]  /*7960*/  ERRBAR ;  /* 0x00000000000079ab */ /* 0x000fc00000000000 */
[----:B------:R-:W-:Y:S06]  /*7970*/  CGAERRBAR ;  /* 0x00000000000075ab */ /* 0x000fec0000000000 */
[----:B012345:R-:W-:Y:S04]  /*7980*/  CCTL.IVALL ;  /* 0x00000000ff00798f */ /* 0x03ffe80002000000 */
[----:B--2---:R0:W5:Y:S02]  /*7990*/  ATOMG.E.ADD.STRONG.GPU PT, RZ, desc[UR10][R22.64], R25 ;  /* 0x8000001916ff79a8 */ /* 0x00416400081ef10a */
.L_x_122:
[----:B------:R-:W-:-:S07]  /*79a0*/  IADD3 R14, PT, PT, R14, 0x1, RZ ;  /* 0x000000010e0e7810 */ /* 0x000fce0007ffe0ff */
.L_x_118:
[----:B------:R-:W-:Y:S05]  /*79b0*/  WARPSYNC.ALL ;  /* 0x0000000000007948 */ /* 0x000fea0003800000 */
[----:B------:R-:W-:Y:S08]  /*79c0*/  BAR.SYNC.DEFER_BLOCKING 0x0 ;  /* 0x0000000000007b1d */ /* 0x000ff00000010000 */
[----:B------:R-:W-:Y:S01]  /*79d0*/  BAR.SYNC.DEFER_BLOCKING 0x0 ;  /* 0x0000000000007b1d */ /* 0x000fe20000010000 */
[----:B------:R-:W-:-:S13]  /*79e0*/  ISETP.GE.U32.AND P0, PT, R69, R68, PT ;  /* 0x000000444500720c */ /* 0x000fda0003f06070 */
[----:B------:R-:W-:Y:S05]  /*79f0*/  @P0 BRA `(.L_x_123) ;  /* 0x0000000800240947 */ /* 0x000fea0003800000 */
.L_x_129:
[----:B------:R-:W-:Y:S01]  /*7a00*/  IMAD.IADD R89, R4, 0x1, R69 ;  /* 0x0000000104597824 */ /* 0x000fe200078e0245 */
[----:B------:R-:W-:Y:S01]  /*7a10*/  IADD3 R69, PT, PT, R69, 0x10, RZ ;  /* 0x0000001045457810 */ /* 0x000fe20007ffe0ff */
[----:B------:R-:W-:Y:S03]  /*7a20*/  BSSY B0, `(.L_x_124) ;  /* 0x0000085000007945 */ /* 0x000fe60003800000 */
[-C--:B------:R-:W-:Y:S02]  /*7a30*/  ISETP.GE.U32.AND P0, PT, R89, R68.reuse, PT ;  /* 0x000000445900720c */ /* 0x080fe40003f06070 */
[----:B------:R-:W-:-:S11]  /*7a40*/  ISETP.GE.U32.AND P1, PT, R69, R68, PT ;  /* 0x000000444500720c */ /* 0x000fd60003f26070 */
[----:B---3--:R-:W-:Y:S05]  /*7a50*/  @P0 BRA `(.L_x_125) ;  /* 0x0000000800040947 */ /* 0x008fea0003800000 */
[----:B------:R-:W3:Y:S01]  /*7a60*/  LDC.64 R86, c[0x0][0x3f0] ;  /* 0x0000fc00ff567b82 */ /* 0x000ee20000000a00 */
[----:B-1----:R-:W-:Y:S01]  /*7a70*/  HFMA2 R90, -RZ, RZ, 0, 0 ;  /* 0x00000000ff5a7431 */ /* 0x002fe200000001ff */
[----:B------:R-:W-:Y:S01]  /*7a80*/  BSSY.RECONVERGENT B1, `(.L_x_126) ;  /* 0x0000068000017945 */ /* 0x000fe20003800200 */
[----:B------:R-:W-:-:S07]  /*7a90*/  IMAD.MOV.U32 R88, RZ, RZ, R16 ;  /* 0x000000ffff587224 */ /* 0x000fce00078e0010 */
.L_x_127:
[----:B------:R-:W-:-:S04]  /*7aa0*/  IMAD R93, R89, 0xc00, R88 ;  /* 0x00000c00595d7824 */ /* 0x000fc800078e0258 */
[----:B------:R-:W-:-:S05]  /*7ab0*/  IMAD.WIDE.U32 R92, R93, 0x2, R84 ;  /* 0x000000025d5c7825 */ /* 0x000fca00078e0054 */
[----:B0-2---:R-:W2:Y:S01]  /*7ac0*/  LDG.E.NA.128 R20, desc[UR10][R92.64] ;  /* 0x0000000a5c147981 */ /* 0x005ea2000c5e1d00 */
[----:B---3--:R-:W-:-:S03]  /*7ad0*/  IMAD.WIDE.U32 R94, R88, 0x4, R86 ;  /* 0x00000004585e7825 */ /* 0x008fc600078e0056 */
[----:B------:R-:W3:Y:S04]  /*7ae0*/  LDG.E.NA.128 R28, desc[UR10][R92.64+0x200] ;  /* 0x0002000a5c1c7981 */ /* 0x000ee8000c5e1d00 */
[----:B------:R-:W4:Y:S04]  /*7af0*/  LDG.E.128 R24, desc[UR10][R94.64] ;  /* 0x0000000a5e187981 */ /* 0x000f28000c1e1d00 */
[----:B------:R-:W3:Y:S04]  /*7b00*/  LDG.E.128 R32, desc[UR10][R94.64+0x10] ;  /* 0x0000100a5e207981 */ /* 0x000ee8000c1e1d00 */
[----:B------:R-:W3:Y:S04]  /*7b10*/  LDG.E.128 R36, desc[UR10][R94.64+0x400] ;  /* 0x0004000a5e247981 */ /* 0x000ee8000c1e1d00 */
[----:B------:R-:W3:Y:S04]  /*7b20*/  LDG.E.NA.128 R40, desc[UR10][R92.64+0x400] ;  /* 0x0004000a5c287981 */ /* 0x000ee8000c5e1d00 */
[----:B------:R-:W3:Y:S04]  /*7b30*/  LDG.E.128 R48, desc[UR10][R94.64+0x800] ;  /* 0x0008000a5e307981 */ /* 0x000ee8000c1e1d00 */
[----:B------:R-:W3:Y:S04]  /*7b40*/  LDG.E.128 R44, desc[UR10][R94.64+0x410] ;  /* 0x0004100a5e2c7981 */ /* 0x000ee8000c1e1d00 */
[----:B------:R-:W3:Y:S04]  /*7b50*/  LDG.E.NA.128 R52, desc[UR10][R92.64+0x600] ;  /* 0x0006000a5c347981 */ /* 0x000ee8000c5e1d00 */
[----:B------:R-:W3:Y:S04]  /*7b60*/  LDG.E.128 R56, desc[UR10][R94.64+0xc00] ;  /* 0x000c000a5e387981 */ /* 0x000ee8000c1e1d00 */
[----:B------:R-:W3:Y:S04]  /*7b70*/  LDG.E.128 R60, desc[UR10][R94.64+0x810] ;  /* 0x0008100a5e3c7981 */ /* 0x000ee8000c1e1d00 */
[----:B------:R-:W3:Y:S01]  /*7b80*/  LDG.E.128 R64, desc[UR10][R94.64+0xc10] ;  /* 0x000c100a5e407981 */ /* 0x000ee2000c1e1d00 */
[C---:B------:R-:W-:Y:S01]  /*7b90*/  ISETP.GE.U32.AND P0, PT, R88.reuse, 0x800, PT ;  /* 0x000008005800780c */ /* 0x040fe20003f06070 */
[----:B------:R-:W-:Y:S01]  /*7ba0*/  VIADD R88, R88, 0x400 ;  /* 0x0000040058587836 */ /* 0x000fe20000000000 */
[----:B--2---:R-:W-:-:S04]  /*7bb0*/  PRMT R91, R20, 0x7632, R91 ;  /* 0x00007632145b7816 */ /* 0x004fc8000000005b */
[----:B------:R-:W-:Y:S02]  /*7bc0*/  SHF.L.U32 R96, R91, 0x10, RZ ;  /* 0x000000105b607819 */ /* 0x000fe400000006ff */
[----:B------:R-:W-:-:S03]  /*7bd0*/  SHF.L.U32 R91, R20, 0x10, RZ ;  /* 0x00000010145b7819 */ /* 0x000fc600000006ff */
[----:B----4-:R-:W-:Y:S01]  /*7be0*/  FMUL R25, R25, R96 ;  /* 0x0000006019197220 */ /* 0x010fe20000400000 */
[C---:B------:R-:W-:Y:S01]  /*7bf0*/  PRMT R20, R21.reuse, 0x7632, R20 ;  /* 0x0000763215147816 */ /* 0x040fe20000000014 */
[----:B------:R-:W-:Y:S02]  /*7c00*/  IMAD.U32 R21, R21, 0x10000, RZ ;  /* 0x0001000015157824 */ /* 0x000fe400078e00ff */
[----:B------:R-:W-:Y:S01]  /*7c10*/  FFMA R25, R24, R91, R25 ;  /* 0x0000005b18197223 */ /* 0x000fe20000000019 */
[----:B------:R-:W-:-:S03]  /*7c20*/  SHF.L.U32 R20, R20, 0x10, RZ ;  /* 0x0000001014147819 */ /* 0x000fc600000006ff */
[----:B------:R-:W-:Y:S01]  /*7c30*/  FFMA R26, R26, R21, R25 ;  /* 0x000000151a1a7223 */ /* 0x000fe20000000019 */
[----:B------:R-:W-:-:S03]  /*7c40*/  SHF.L.U32 R21, R22, 0x10, RZ ;  /* 0x0000001016157819 */ /* 0x000fc600000006ff */
[----:B------:R-:W-:Y:S01]  /*7c50*/  FFMA R27, R27, R20, R26 ;  /* 0x000000141b1b7223 */ /* 0x000fe2000000001a */
[----:B---3--:R-:W-:Y:S02]  /*7c60*/  PRMT R20, R28, 0x7632, R20 ;  /* 0x000076321c147816 */ /* 0x008fe40000000014 */
[----:B------:R-:W-:Y:S01]  /*7c70*/  PRMT R22, R22, 0x7632, R22 ;  /* 0x0000763216167816 */ /* 0x000fe20000000016 */
[----:B------:R-:W-:Y:S02]  /*7c80*/  FFMA R32, R32, R21, R27 ;  /* 0x0000001520207223 */ /* 0x000fe4000000001b */
[----:B------:R-:W-:Y:S01]  /*7c90*/  IMAD.U32 R24, R20, 0x10000, RZ ;  /* 0x0001000014187824 */ /* 0x000fe200078e00ff */
[----:B------:R-:W-:Y:S01]  /*7ca0*/  SHF.L.U32 R22, R22, 0x10, RZ ;  /* 0x0000001016167819 */ /* 0x000fe200000006ff */
[----:B------:R-:W-:Y:S02]  /*7cb0*/  IMAD.U32 R21, R28, 0x10000, RZ ;  /* 0x000100001c157824 */ /* 0x000fe400078e00ff */
[----:B------:R-:W-:Y:S01]  /*7cc0*/  FMUL R37, R37, R24 ;  /* 0x0000001825257220 */ /* 0x000fe20000400000 */
[----:B------:R-:W-:Y:S01]  /*7cd0*/  PRMT R20, R23, 0x7632, R20 ;  /* 0x0000763217147816 */ /* 0x000fe20000000014 */
[----:B------:R-:W-:Y:S01]  /*7ce0*/  FFMA R33, R33, R22, R32 ;  /* 0x0000001621217223 */ /* 0x000fe20000000020 */
[----:B------:R-:W-:Y:S01]  /*7cf0*/  PRMT R22, R29, 0x7632, R22 ;  /* 0x000076321d167816 */ /* 0x000fe20000000016 */
[----:B------:R-:W-:Y:S01]  /*7d00*/  FFMA R21, R36, R21, R37 ;  /* 0x0000001524157223 */ /* 0x000fe20000000025 */
[----:B------:R-:W-:-:S02]  /*7d10*/  SHF.L.U32 R23, R23, 0x10, RZ ;  /* 0x0000001017177819 */ /* 0x000fc400000006ff */
[----:B------:R-:W-:Y:S01]  /*7d20*/  SHF.L.U32 R29, R29, 0x10, RZ ;  /* 0x000000101d1d7819 */ /* 0x000fe200000006ff */
[----:B------:R-:W-:Y:S01]  /*7d30*/  IMAD.U32 R22, R22, 0x10000, RZ ;  /* 0x0001000016167824 */ /* 0x000fe200078e00ff */
[----:B------:R-:W-:Y:S01]  /*7d40*/  SHF.L.U32 R20, R20, 0x10, RZ ;  /* 0x0000001014147819 */ /* 0x000fe200000006ff */
[----:B------:R-:W-:Y:S02]  /*7d50*/  FFMA R34, R34, R23, R33 ;  /* 0x0000001722227223 */ /* 0x000fe40000000021 */
[--C-:B------:R-:W-:Y:S01]  /*7d60*/  FFMA R38, R38, R29, R21.reuse ;  /* 0x0000001d26267223 */ /* 0x100fe20000000015 */
[----:B------:R-:W-:Y:S01]  /*7d70*/  PRMT R21, R40, 0x7632, R21 ;  /* 0x0000763228157816 */ /* 0x000fe20000000015 */
[----:B------:R-:W-:Y:S01]  /*7d80*/  FFMA R35, R35, R20, R34 ;  /* 0x0000001423237223 */ /* 0x000fe20000000022 */
[----:B------:R-:W-:Y:S01]  /*7d90*/  SHF.L.U32 R20, R30, 0x10, RZ ;  /* 0x000000101e147819 */ /* 0x000fe200000006ff */
[----:B------:R-:W-:Y:S01]  /*7da0*/  FFMA R39, R39, R22, R38 ;  /* 0x0000001627277223 */ /* 0x000fe20000000026 */
[----:B------:R-:W-:-:S02]  /*7db0*/  SHF.L.U32 R22, R21, 0x10, RZ ;  /* 0x0000001015167819 */ /* 0x000fc400000006ff */
[----:B------:R-:W-:Y:S01]  /*7dc0*/  PRMT R30, R30, 0x7632, R30 ;  /* 0x000076321e1e7816 */ /* 0x000fe2000000001e */
[----:B------:R-:W-:Y:S02]  /*7dd0*/  FFMA R20, R44, R20, R39 ;  /* 0x000000142c147223 */ /* 0x000fe40000000027 */
[----:B------:R-:W-:Y:S01]  /*7de0*/  FMUL R49, R49, R22 ;  /* 0x0000001631317220 */ /* 0x000fe20000400000 */
[----:B------:R-:W-:Y:S01]  /*7df0*/  PRMT R22, R52, 0x7632, R22 ;  /* 0x0000763234167816 */ /* 0x000fe20000000016 */
[----:B------:R-:W-:Y:S01]  /*7e00*/  IMAD.U32 R30, R30, 0x10000, RZ ;  /* 0x000100001e1e7824 */ /* 0x000fe200078e00ff */
[----:B------:R-:W-:-:S03]  /*7e10*/  SHF.L.U32 R23, R40, 0x10, RZ ;  /* 0x0000001028177819 */ /* 0x000fc600000006ff */
[----:B------:R-:W-:Y:S01]  /*7e20*/  FFMA R45, R45, R30, R20 ;  /* 0x0000001e2d2d7223 */ /* 0x000fe20000000014 */
[----:B------:R-:W-:Y:S01]  /*7e30*/  IMAD.U32 R22, R22, 0x10000, RZ ;  /* 0x0001000016167824 */ /* 0x000fe200078e00ff */
[----:B------:R-:W-:Y:S01]  /*7e40*/  SHF.L.U32 R20, R41, 0x10, RZ ;  /* 0x0000001029147819 */ /* 0x000fe200000006ff */
[----:B------:R-:W-:Y:S01]  /*7e50*/  FFMA R23, R48, R23, R49 ;  /* 0x0000001730177223 */ /* 0x000fe20000000031 */
[----:B------:R-:W-:Y:S01]  /*7e60*/  PRMT R21, R31, 0x7632, R21 ;  /* 0x000076321f157816 */ /* 0x000fe20000000015 */
[----:B------:R-:W-:Y:S01]  /*7e70*/  FMUL R57, R57, R22 ;  /* 0x0000001639397220 */ /* 0x000fe20000400000 */
[----:B------:R-:W-:Y:S02]  /*7e80*/  SHF.L.U32 R25, R52, 0x10, RZ ;  /* 0x0000001034197819 */ /* 0x000fe400000006ff */
[----:B------:R-:W-:Y:S01]  /*7e90*/  PRMT R41, R41, 0x7632, R41 ;  /* 0x0000763229297816 */ /* 0x000fe20000000029 */
[----:B------:R-:W-:Y:S01]  /*7ea0*/  FFMA R20, R50, R20, R23 ;  /* 0x0000001432147223 */ /* 0x000fe20000000017 */
[----:B------:R-:W-:-:S02]  /*7eb0*/  SHF.L.U32 R31, R31, 0x10, RZ ;  /* 0x000000101f1f7819 */ /* 0x000fc400000006ff */
[C---:B------:R-:W-:Y:S01]  /*7ec0*/  PRMT R23, R53.reuse, 0x7632, R23 ;  /* 0x0000763235177816 */ /* 0x040fe20000000017 */
[----:B------:R-:W-:Y:S01]  /*7ed0*/  FFMA R25, R56, R25, R57 ;  /* 0x0000001938197223 */ /* 0x000fe20000000039 */
[----:B------:R-:W-:Y:S01]  /*7ee0*/  SHF.L.U32 R53, R53, 0x10, RZ ;  /* 0x0000001035357819 */ /* 0x000fe200000006ff */
[----:B------:R-:W-:Y:S01]  /*7ef0*/  IMAD.U32 R41, R41, 0x10000, RZ ;  /* 0x0001000029297824 */ /* 0x000fe200078e00ff */
[----:B------:R-:W-:Y:S01]  /*7f00*/  SHF.L.U32 R21, R21, 0x10, RZ ;  /* 0x0000001015157819 */ /* 0x000fe200000006ff */
[----:B------:R-:W-:Y:S01]  /*7f10*/  FFMA R46, R46, R31, R45 ;  /* 0x0000001f2e2e7223 */ /* 0x000fe2000000002d */
[C---:B------:R-:W-:Y:S01]  /*7f20*/  IMAD.U32 R22, R42.reuse, 0x10000, RZ ;  /* 0x000100002a167824 */ /* 0x040fe200078e00ff */
[----:B------:R-:W-:Y:S01]  /*7f30*/  SHF.L.U32 R23, R23, 0x10, RZ ;  /* 0x0000001017177819 */ /* 0x000fe200000006ff */
[----:B------:R-:W-:Y:S01]  /*7f40*/  FFMA R41, R51, R41, R20 ;  /* 0x0000002933297223 */ /* 0x000fe20000000014 */
[----:B------:R-:W-:Y:S01]  /*7f50*/  PRMT R42, R42, 0x7632, R42 ;  /* 0x000076322a2a7816 */ /* 0x000fe2000000002a */
[----:B------:R-:W-:Y:S01]  /*7f60*/  FFMA R58, R58, R53, R25 ;  /* 0x000000353a3a7223 */ /* 0x000fe20000000019 */
[----:B------:R-:W-:Y:S01]  /*7f70*/  FFMA R46, R47, R21, R46 ;  /* 0x000000152f2e7223 */ /* 0x000fe2000000002e */
[----:B------:R-:W-:Y:S01]  /*7f80*/  PRMT R21, R54, 0x7632, R21 ;  /* 0x0000763236157816 */ /* 0x000fe20000000015 */
[----:B------:R-:W-:Y:S01]  /*7f90*/  FFMA R22, R60, R22, R41 ;  /* 0x000000163c167223 */ /* 0x000fe20000000029 */
[----:B------:R-:W-:Y:S01]  /*7fa0*/  SHF.L.U32 R54, R54, 0x10, RZ ;  /* 0x0000001036367819 */ /* 0x000fe200000006ff */
[----:B------:R-:W-:Y:S01]  /*7fb0*/  FFMA R23, R59, R23, R58 ;  /* 0x000000173b177223 */ /* 0x000fe2000000003a */
[----:B------:R-:W-:Y:S01]  /*7fc0*/  IMAD.U32 R42, R42, 0x10000, RZ ;  /* 0x000100002a2a7824 */ /* 0x000fe200078e00ff */
[----:B------:R-:W-:-:S02]  /*7fd0*/  PRMT R20, R43, 0x7632, R20 ;  /* 0x000076322b147816 */ /* 0x000fc40000000014 */
[----:B------:R-:W-:Y:S01]  /*7fe0*/  SHF.L.U32 R43, R43, 0x10, RZ ;  /* 0x000000102b2b7819 */ /* 0x000fe200000006ff */
[----:B------:R-:W-:Y:S01]  /*7ff0*/  FFMA R54, R64, R54, R23 ;  /* 0x0000003640367223 */ /* 0x000fe20000000017 */
[----:B------:R-:W-:Y:S01]  /*8000*/  SHF.L.U32 R21, R21, 0x10, RZ ;  /* 0x0000001015157819 */ /* 0x000fe200000006ff */
[--C-:B------:R-:W-:Y:S01]  /*8010*/  FFMA R61, R61, R42, R22.reuse ;  /* 0x0000002a3d3d7223 */ /* 0x100fe20000000016 */
[----:B------:R-:W-:Y:S01]  /*8020*/  PRMT R22, R55, 0x7632, R22 ;  /* 0x0000763237167816 */ /* 0x000fe20000000016 */
[----:B------:R-:W-:Y:S01]  /*8030*/  FADD R35, R35, R90 ;  /* 0x0000005a23237221 */ /* 0x000fe20000000000 */
[----:B------:R-:W-:Y:S01]  /*8040*/  SHF.L.U32 R20, R20, 0x10, RZ ;  /* 0x0000001014147819 */ /* 0x000fe200000006ff */
[----:B------:R-:W-:Y:S02]  /*8050*/  IMAD.U32 R55, R55, 0x10000, RZ ;  /* 0x0001000037377824 */ /* 0x000fe400078e00ff */
[----:B------:R-:W-:Y:S01]  /*8060*/  FFMA R21, R65, R21, R54 ;  /* 0x0000001541157223 */ /* 0x000fe20000000036 */
        /* <DEDUP_REMOVED lines=10> */
.L_x_126:
        /* <DEDUP_REMOVED lines=12> */
.L_x_227:
        /* <DEDUP_REMOVED lines=8> */
[----:B------:R-:W-:-:S05]  /*8250*/  F2FP.BF16.F32.PACK_AB R24, RZ, R24 ;  /* 0x00000018ff18723e */ /* 0x000fca00000010ff */
[----:B------:R3:W-:Y:S02]  /*8260*/  STG.E.U16 desc[UR10][R22.64], R24 ;  /* 0x0000001816007986 */ /* 0x0007e4000c10150a */
.L_x_125:
[----:B------:R-:W-:Y:S05]  /*8270*/  BSYNC B0 ;  /* 0x0000000000007941 */ /* 0x000fea0003800000 */
.L_x_124:
[----:B------:R-:W-:Y:S05]  /*8280*/  @!P1 BRA `(.L_x_129) ;  /* 0xfffffff400dc9947 */ /* 0x000fea000383ffff */
.L_x_123:
[----:B------:R-:W-:Y:S01]  /*8290*/  ISETP.NE.AND P0, PT, R3, RZ, PT ;  /* 0x000000ff0300720c */ /* 0x000fe20003f05270 */
[----:B------:R-:W-:Y:S05]  /*82a0*/  WARPSYNC.ALL ;  /* 0x0000000000007948 */ /* 0x000fea0003800000 */
[----:B------:R-:W-:Y:S07]  /*82b0*/  BAR.SYNC.DEFER_BLOCKING 0x0 ;  /* 0x0000000000007b1d */ /* 0x000fee0000010000 */
[----:B------:R-:W-:Y:S05]  /*82c0*/  @P0 BRA `(.L_x_130) ;  /* 0x0000000000640947 */ /* 0x000fea0003800000 */
[----:B0-2---:R-:W3:Y:S01]  /*82d0*/  LDC.64 R20, c[0x0][0x400] ;  /* 0x00010000ff147b82 */ /* 0x005ee20000000a00 */
[----:B------:R-:W-:Y:S01]  /*82e0*/  HFMA2 R25, -RZ, RZ, 0, 5.9604644775390625e-08 ;  /* 0x00000001ff197431 */ /* 0x000fe200000001ff */
[----:B------:R-:W-:Y:S06]  /*82f0*/  MEMBAR.ALL.GPU ;  /* 0x0000000000007992 */ /* 0x000fec000000a000 */
[----:B------:R-:W-:-:S00]  /*8300*/  ERRBAR ;  /* 0x00000000000079ab */ /* 0x000fc00000000000 */
[----:B------:R-:W-:Y:S06]  /*8310*/  CGAERRBAR ;  /* 0x00000000000075ab */ /* 0x000fec0000000000 */
[----:B012345:R-:W-:Y:S04]  /*8320*/  CCTL.IVALL ;  /* 0x00000000ff00798f */ /* 0x03ffe80002000000 */
[----:B---3--:R-:W2:Y:S02]  /*8330*/  ATOMG.E.ADD.STRONG.GPU PT, R22, desc[UR10][R20.64], R25 ;  /* 0x80000019141679a8 */ /* 0x008ea400081ef10a */
[----:B--2---:R-:W-:-:S13]  /*8340*/  ISETP.NE.AND P0, PT, R22, R11, PT ;  /* 0x0000000b1600720c */ /* 0x004fda0003f05270 */
[----:B------:R-:W-:Y:S05]  /*8350*/  @!P0 BRA `(.L_x_131) ;  /* 0x0000000000208947 */ /* 0x000fea0003800000 */
[----:B------:R-:W0:Y:S01]  /*8360*/  LDC.64 R22, c[0x0][0x408] ;  /* 0x00010200ff167b82 */ /* 0x000e220000000a00 */
[----:B------:R-:W-:Y:S01]  /*8370*/  BSSY B0, `(.L_x_132) ;  /* 0x0000005000007945 */ /* 0x000fe20003800000 */
.L_x_133:
[----:B0-----:R-:W2:Y:S01]  /*8380*/  LDG.E.STRONG.SYS R21, desc[UR10][R22.64] ;  /* 0x0000000a16157981 */ /* 0x001ea2000c1f5900 */
[----:B------:R-:W-:Y:S05]  /*8390*/  YIELD ;  /* 0x0000000000007946 */ /* 0x000fea0003800000 */
[----:B--2---:R-:W-:-:S13]  /*83a0*/  ISETP.GT.U32.AND P0, PT, R21, R14, PT ;  /* 0x0000000e1500720c */ /* 0x004fda0003f04070 */
[----:B------:R-:W-:Y:S05]  /*83b0*/  @!P0 BRA `(.L_x_133) ;  /* 0xfffffffc00f08947 */ /* 0x000fea000383ffff */
[----:B------:R-:W-:Y:S05]  /*83c0*/  BSYNC B0 ;  /* 0x0000000000007941 */ /* 0x000fea0003800000 */
.L_x_132:
[----:B------:R-:W-:Y:S05]  /*83d0*/  BRA `(.L_x_134) ;  /* 0x00000000001c7947 */ /* 0x000fea0003800000 */
.L_x_131:
[----:B------:R0:W-:Y:S01]  /*83e0*/  STG.E desc[UR10][R20.64], RZ ;  /* 0x000000ff14007986 */ /* 0x0001e2000c10190a */
[----:B------:R-:W2:Y:S01]  /*83f0*/  LDC.64 R22, c[0x0][0x408] ;  /* 0x00010200ff167b82 */ /* 0x000ea20000000a00 */
[----:B------:R-:W-:Y:S06]  /*8400*/  MEMBAR.ALL.GPU ;  /* 0x0000000000007992 */ /* 0x000fec000000a000 */
[----:B------:R-:W-:-:S00]  /*8410*/  ERRBAR ;  /* 0x00000000000079ab */ /* 0x000fc00000000000 */
[----:B------:R-:W-:Y:S06]  /*8420*/  CGAERRBAR ;  /* 0x00000000000075ab */ /* 0x000fec0000000000 */
[----:B012345:R-:W-:Y:S04]  /*8430*/  CCTL.IVALL ;  /* 0x00000000ff00798f */ /* 0x03ffe80002000000 */
[----:B--2---:R0:W5:Y:S02]  /*8440*/  ATOMG.E.ADD.STRONG.GPU PT, RZ, desc[UR10][R22.64], R25 ;  /* 0x8000001916ff79a8 */ /* 0x00416400081ef10a */
.L_x_134:
[----:B------:R-:W-:-:S07]  /*8450*/  IADD3 R14, PT, PT, R14, 0x1, RZ ;  /* 0x000000010e0e7810 */ /* 0x000fce0007ffe0ff */
.L_x_130:
[----:B------:R-:W-:Y:S05]  /*8460*/  WARPSYNC.ALL ;  /* 0x0000000000007948 */ /* 0x000fea0003800000 */
[----:B------:R-:W4:Y:S01]  /*8470*/  LDCU UR6, c[0x0][0x420] ;  /* 0x00008400ff0677ac */ /* 0x000f220008000800 */
[----:B------:R-:W-:Y:S01]  /*8480*/  VIADD R15, R15, 0x1 ;  /* 0x000000010f0f7836 */ /* 0x000fe20000000000 */
[----:B------:R-:W-:Y:S04]  /*8490*/  BAR.SYNC.DEFER_BLOCKING 0x0 ;  /* 0x0000000000007b1d */ /* 0x000fe80000010000 */
[----:B----4-:R-:W-:-:S13]  /*84a0*/  ISETP.NE.AND P0, PT, R15, UR6, PT ;  /* 0x000000060f007c0c */ /* 0x010fda000bf05270 */
[----:B------:R-:W-:Y:S05]  /*84b0*/  @P0 BRA `(.L_x_135) ;  /* 0xffffff8000980947 */ /* 0x000fea000383ffff */
.L_x_8:
[----:B------:R-:W-:-:S13]  /*84c0*/  ISETP.NE.AND P0, PT, R0, RZ, PT ;  /* 0x000000ff0000720c */ /* 0x000fda0003f05270 */
[----:B------:R-:W-:Y:S05]  /*84d0*/  @P0 EXIT ;  /* 0x000000000000094d */ /* 0x000fea0003800000 */
[----:B0-----:R-:W0:Y:S08]  /*84e0*/  LDC.64 R4, c[0x0][0x3b8] ;  /* 0x0000ee00ff047b82 */ /* 0x001e300000000a00 */
[----:B------:R-:W4:Y:S01]  /*84f0*/  LDC.64 R6, c[0x0][0x3c0] ;  /* 0x0000f000ff067b82 */ /* 0x000f220000000a00 */
[----:B0-----:R-:W-:-:S05]  /*8500*/  IMAD.WIDE.U32 R4, R3, 0x2, R4 ;  /* 0x0000000203047825 */ /* 0x001fca00078e0004 */
[----:B------:R-:W2:Y:S01]  /*8510*/  LDG.E.U16 R0, desc[UR10][R4.64] ;  /* 0x0000000a04007981 */ /* 0x000ea2000c1e1500 */
[C---:B------:R-:W-:Y:S01]  /*8520*/  ISETP.GT.U32.AND P1, PT, R3.reuse, 0x1ff, PT ;  /* 0x000001ff0300780c */ /* 0x040fe20003f24070 */
[----:B----4-:R-:W-:Y:S01]  /*8530*/  IMAD.WIDE.U32 R8, R3, 0x4, R6 ;  /* 0x0000000403087825 */ /* 0x010fe200078e0006 */
[----:B--2---:R-:W-:-:S05]  /*8540*/  SHF.L.U32 R0, R0, 0x10, RZ ;  /* 0x0000001000007819 */ /* 0x004fca00000006ff */
[----:B------:R-:W-:Y:S06]  /*8550*/  STG.E desc[UR10][R8.64], R0 ;  /* 0x0000000008007986 */ /* 0x000fec000c10190a */
[----:B------:R-:W2:Y:S01]  /*8560*/  @!P1 LDG.E.U16 R6, desc[UR10][R4.64+0x400] ;  /* 0x0004000a04069981 */ /* 0x000ea2000c1e1500 */
[----:B------:R-:W-:Y:S01]  /*8570*/  FFMA R2, R0, R0, RZ ;  /* 0x0000000000027223 */ /* 0x000fe200000000ff */
[C---:B------:R-:W-:Y:S02]  /*8580*/  LOP3.LUT R10, R3.reuse, 0x1f, RZ, 0xc0, !PT ;  /* 0x0000001f030a7812 */ /* 0x040fe400078ec0ff */
[----:B------:R-:W-:-:S02]  /*8590*/  ISETP.GT.U32.AND P0, PT, R3, 0x1f, PT ;  /* 0x0000001f0300780c */ /* 0x000fc40003f04070 */
[----:B------:R-:W-:-:S13]  /*85a0*/  ISETP.NE.AND P2, PT, R10, RZ, PT ;  /* 0x000000ff0a00720c */ /* 0x000fda0003f45270 */
[----:B------:R-:W0:Y:S01]  /*85b0*/  @!P2 S2R R15, SR_CgaCtaId ;  /* 0x00000000000fa919 */ /* 0x000e220000008800 */
[----:B------:R-:W-:-:S04]  /*85c0*/  @!P2 MOV R12, 0x400 ;  /* 0x00000400000ca802 */ /* 0x000fc80000000f00 */
[----:B0-----:R-:W-:Y:S02]  /*85d0*/  @!P2 LEA R15, R15, R12, 0x18 ;  /* 0x0000000c0f0fa211 */ /* 0x001fe400078ec0ff */
[----:B--2---:R-:W-:-:S05]  /*85e0*/  @!P1 SHF.L.U32 R7, R6, 0x10, RZ ;  /* 0x0000001006079819 */ /* 0x004fca00000006ff */
[----:B------:R-:W-:Y:S01]  /*85f0*/  @!P1 FFMA R2, R7, R7, R2 ;  /* 0x0000000707029223 */ /* 0x000fe20000000002 */
[----:B------:R-:W-:Y:S04]  /*8600*/  @!P1 STG.E desc[UR10][R8.64+0x800], R7 ;  /* 0x0008000708009986 */ /* 0x000fe8000c10190a */
[----:B------:R-:W0:Y:S02]  /*8610*/  SHFL.DOWN PT, R11, R2, 0x10, 0x1f ;  /* 0x0a001f00020b7f89 */ /* 0x000e2400000e0000 */
[----:B0-----:R-:W-:Y:S01]  /*8620*/  FADD R11, R11, R2 ;  /* 0x000000020b0b7221 */ /* 0x001fe20000000000 */
[----:B------:R-:W-:-:S04]  /*8630*/  @!P2 SHF.R.U32.HI R2, RZ, 0x3, R3 ;  /* 0x00000003ff02a819 */ /* 0x000fc80000011603 */
[----:B------:R-:W0:Y:S01]  /*8640*/  SHFL.DOWN PT, R6, R11, 0x8, 0x1f ;  /* 0x09001f000b067f89 */ /* 0x000e2200000e0000 */
[----:B------:R-:W-:-:S05]  /*8650*/  @!P2 LOP3.LUT R2, R2, 0x7c, RZ, 0xc0, !PT ;  /* 0x0000007c0202a812 */ /* 0x000fca00078ec0ff */
[----:B------:R-:W-:Y:S02]  /*8660*/  @!P2 IMAD.IADD R2, R2, 0x1, R15 ;  /* 0x000000010202a824 */ /* 0x000fe400078e020f */
[----:B0-----:R-:W-:-:S05]  /*8670*/  FADD R6, R11, R6 ;  /* 0x000000060b067221 */ /* 0x001fca0000000000 */
[----:B------:R-:W0:Y:S02]  /*8680*/  SHFL.DOWN PT, R13, R6, 0x4, 0x1f ;  /* 0x08801f00060d7f89 */ /* 0x000e2400000e0000 */
        /* <DEDUP_REMOVED lines=11> */
[----:B0-----:R-:W0:Y:S01]  /*8740*/  @!P0 S2R R5, SR_CgaCtaId ;  /* 0x0000000000058919 */ /* 0x001e220000008800 */
[----:B------:R-:W-:-:S04]  /*8750*/  @!P0 MOV R2, 0x400 ;  /* 0x0000040000028802 */ /* 0x000fc80000000f00 */
[----:B0-----:R-:W-:-:S04]  /*8760*/  @!P0 LEA R5, R5, R2, 0x18 ;  /* 0x0000000205058211 */ /* 0x001fc800078ec0ff */
[----:B------:R-:W-:-:S05]  /*8770*/  @!P0 LEA R2, R10, R5, 0x2 ;  /* 0x000000050a028211 */ /* 0x000fca00078e10ff */
[----:B------:R0:W2:Y:S01]  /*8780*/  @!P0 LDS R49, [R2] ;  /* 0x0000000002318984 */ /* 0x0000a20000000800 */
[----:B------:R-:W-:Y:S05]  /*8790*/  BRA.DIV UR4, `(.L_x_137) ;  /* 0x0000002e04087947 */ /* 0x000fea000b800000 */
[----:B--2---:R-:W0:Y:S02]  /*87a0*/  SHFL.DOWN PT, R31, R49, 0x10, 0x1f ;  /* 0x0a001f00311f7f89 */ /* 0x004e2400000e0000 */
[----:B0-----:R-:W-:-:S05]  /*87b0*/  FADD R2, R31, R49 ;  /* 0x000000311f027221 */ /* 0x001fca0000000000 */
[----:B------:R-:W0:Y:S02]  /*87c0*/  SHFL.DOWN PT, R31, R2, 0x8, 0x1f ;  /* 0x09001f00021f7f89 */ /* 0x000e2400000e0000 */
[----:B0-----:R-:W-:-:S05]  /*87d0*/  FADD R4, R2, R31 ;  /* 0x0000001f02047221 */ /* 0x001fca0000000000 */
[----:B------:R-:W0:Y:S02]  /*87e0*/  SHFL.DOWN PT, R31, R4, 0x4, 0x1f ;  /* 0x08801f00041f7f89 */ /* 0x000e2400000e0000 */
[----:B0-----:R-:W-:-:S05]  /*87f0*/  FADD R5, R4, R31 ;  /* 0x0000001f04057221 */ /* 0x001fca0000000000 */
[----:B------:R-:W0:Y:S02]  /*8800*/  SHFL.DOWN PT, R31, R5, 0x2, 0x1f ;  /* 0x08401f00051f7f89 */ /* 0x000e2400000e0000 */
[----:B0-----:R-:W-:-:S05]  /*8810*/  FADD R6, R5, R31 ;  /* 0x0000001f05067221 */ /* 0x001fca0000000000 */
[----:B------:R0:W2:Y:S02]  /*8820*/  SHFL.DOWN PT, R31, R6, 0x1, 0x1f ;  /* 0x08201f00061f7f89 */ /* 0x0000a400000e0000 */
.L_x_233:
[----:B--2---:R-:W-:Y:S01]  /*8830*/  FADD R31, R6, R31 ;  /* 0x0000001f061f7221 */ /* 0x004fe20000000000 */
[----:B------:R-:W-:Y:S06]  /*8840*/  @P2 BRA `(.L_x_136) ;  /* 0x0000000000282947 */ /* 0x000fec0003800000 */
[----:B------:R-:W-:Y:S01]  /*8850*/  IMAD.MOV.U32 R2, RZ, RZ, 0x3a800000 ;  /* 0x3a800000ff027424 */ /* 0x000fe200078e00ff */
[----:B------:R-:W2:Y:S01]  /*8860*/  S2UR UR5, SR_CgaCtaId ;  /* 0x00000000000579c3 */ /* 0x000ea20000008800 */
[----:B------:R-:W-:Y:S02]  /*8870*/  UMOV UR4, 0x400 ;  /* 0x0000040000047882 */ /* 0x000fe40000000000 */
[----:B------:R-:W-:-:S05]  /*8880*/  FFMA R2, R31, R2, 9.9999999747524270788e-07 ;  /* 0x358637bd1f027423 */ /* 0x000fca0000000002 */
[----:B------:R-:W-:-:S13]  /*8890*/  FSETP.GEU.AND P0, PT, |R2|, 1.175494350822287508e-38, PT ;  /* 0x008000000200780b */ /* 0x000fda0003f0e200 */
[----:B------:R-:W-:Y:S01]  /*88a0*/  @!P0 FMUL R2, R2, 16777216 ;  /* 0x4b80000002028820 */ /* 0x000fe20000400000 */
[----:B--2---:R-:W-:-:S03]  /*88b0*/  ULEA UR4, UR5, UR4, 0x18 ;  /* 0x0000000405047291 */ /* 0x004fc6000f8ec0ff */
[----:B------:R-:W2:Y:S02]  /*88c0*/  MUFU.RSQ R4, R2 ;  /* 0x0000000200047308 */ /* 0x000ea40000001400 */
[----:B--2---:R-:W-:-:S05]  /*88d0*/  @!P0 FMUL R4, R4, 4096 ;  /* 0x4580000004048820 */ /* 0x004fca0000400000 */
[----:B------:R2:W-:Y:S02]  /*88e0*/  STS [UR4], R4 ;  /* 0x00000004ff007988 */ /* 0x0005e40008000804 */
.L_x_136:
[----:B------:R-:W-:Y:S05]  /*88f0*/  WARPSYNC.ALL ;  /* 0x0000000000007948 */ /* 0x000fea0003800000 */
[----:B0-2---:R-:W0:Y:S08]  /*8900*/  LDC.64 R4, c[0x0][0x390] ;  /* 0x0000e400ff047b82 */ /* 0x005e300000000a00 */
[----:B------:R-:W2:Y:S01]  /*8910*/  S2UR UR5, SR_CgaCtaId ;  /* 0x00000000000579c3 */ /* 0x000ea20000008800 */
[----:B------:R-:W-:-:S07]  /*8920*/  UMOV UR4, 0x400 ;  /* 0x0000040000047882 */ /* 0x000fce0000000000 */
[----:B------:R-:W4:Y:S01]  /*8930*/  LDC.64 R6, c[0x0][0x3f8] ;  /* 0x0000fe00ff067b82 */ /* 0x000f220000000a00 */
[----:B0-----:R-:W-:-:S05]  /*8940*/  IMAD.WIDE.U32 R4, R3, 0x2, R4 ;  /* 0x0000000203047825 */ /* 0x001fca00078e0004 */
[----:B------:R-:W3:Y:S01]  /*8950*/  LDG.E.U16.CONSTANT R2, desc[UR10][R4.64] ;  /* 0x0000000a04027981 */ /* 0x000ee2000c1e9500 */
[----:B--2---:R-:W-:Y:S01]  /*8960*/  ULEA UR4, UR5, UR4, 0x18 ;  /* 0x0000000405047291 */ /* 0x004fe2000f8ec0ff */
[----:B------:R-:W-:Y:S08]  /*8970*/  BAR.SYNC.DEFER_BLOCKING 0x0 ;  /* 0x0000000000007b1d */ /* 0x000ff00000010000 */
[----:B------:R-:W0:Y:S02]  /*8980*/  LDS R11, [UR4] ;  /* 0x00000004ff0b7984 */ /* 0x000e240008000800 */
[----:B0-----:R-:W-:Y:S01]  /*8990*/  FMUL R13, R0, R11 ;  /* 0x0000000b000d7220 */ /* 0x001fe20000400000 */
[----:B---3--:R-:W-:Y:S01]  /*89a0*/  SHF.L.U32 R10, R2, 0x10, RZ ;  /* 0x00000010020a7819 */ /* 0x008fe200000006ff */
[----:B----4-:R-:W-:-:S04]  /*89b0*/  IMAD.WIDE.U32 R2, R3, 0x4, R6 ;  /* 0x0000000403027825 */ /* 0x010fc800078e0006 */
[----:B------:R-:W-:-:S05]  /*89c0*/  FMUL R13, R10, R13 ;  /* 0x0000000d0a0d7220 */ /* 0x000fca0000400000 */
[----:B------:R0:W-:Y:S01]  /*89d0*/  STG.E desc[UR10][R2.64], R13 ;  /* 0x0000000d02007986 */ /* 0x0001e2000c10190a */
[----:B------:R-:W-:Y:S05]  /*89e0*/  @P1 EXIT ;  /* 0x000000000000194d */ /* 0x000fea0003800000 */
[----:B------:R-:W2:Y:S04]  /*89f0*/  LDG.E.U16.CONSTANT R4, desc[UR10][R4.64+0x400] ;  /* 0x0004000a04047981 */ /* 0x000ea8000c1e9500 */
[----:B------:R-:W3:Y:S01]  /*8a00*/  LDG.E R8, desc[UR10][R8.64+0x800] ;  /* 0x0008000a08087981 */ /* 0x000ee2000c1e1900 */
[----:B--2---:R-:W-:Y:S01]  /*8a10*/  SHF.L.U32 R0, R4, 0x10, RZ ;  /* 0x0000001004007819 */ /* 0x004fe200000006ff */
[----:B---3--:R-:W-:-:S04]  /*8a20*/  FMUL R11, R11, R8 ;  /* 0x000000080b0b7220 */ /* 0x008fc80000400000 */
[----:B------:R-:W-:-:S05]  /*8a30*/  FMUL R11, R0, R11 ;  /* 0x0000000b000b7220 */ /* 0x000fca0000400000 */
[----:B------:R-:W-:Y:S01]  /*8a40*/  STG.E desc[UR10][R2.64+0x800], R11 ;  /* 0x0008000b02007986 */ /* 0x000fe2000c10190a */
[----:B------:R-:W-:Y:S05]  /*8a50*/  EXIT ;  /* 0x000000000000794d */ /* 0x000fea0003800000 */
.L_x_11:
[----:B------:R-:W-:Y:S02]  /*8a60*/  HFMA2 R25, -RZ, RZ, 0, 1.847743988037109375e-06 ;  /* 0x0000001fff197431 */ /* 0x000fe400000001ff */
[----:B------:R-:W-:Y:S01]  /*8a70*/  IMAD.MOV.U32 R30, RZ, RZ, 0x10 ;  /* 0x00000010ff1e7424 */ /* 0x000fe200078e00ff */
[----:B------:R-:W-:-:S07]  /*8a80*/  MOV R24, 0xffffffff ;  /* 0xffffffff00187802 */ /* 0x000fce0000000f00 */
[----:B01---5:R-:W-:Y:S05]  /*8a90*/  WARPSYNC.COLLECTIVE R24, `(.L_x_138) ;  /* 0x0000000018087348 */ /* 0x023fea0003c00000 */
[----:B-1----:R1:W2:Y:S02]  /*8aa0*/  SHFL.DOWN P0, R31, R49, R30, R25 ;  /* 0x0800001e311f7389 */ /* 0x0022a40000000019 */
[----:B012--5:R-:W-:Y:S05]  /*8ab0*/  ENDCOLLECTIVE ;  /* 0x000000000000791b */ /* 0x027fea0003800000 */
.L_x_138:
[----:B------:R-:W-:Y:S02]  /*8ac0*/  HFMA2 R30, -RZ, RZ, 0, 4.76837158203125e-07 ;  /* 0x00000008ff1e7431 */ /* 0x000fe400000001ff */
[----:B------:R-:W-:-:S04]  /*8ad0*/  FADD R20, R31, R49 ;  /* 0x000000311f147221 */ /* 0x000fc80000000000 */
[----:B------:R-:W-:-:S07]  /*8ae0*/  IMAD.MOV.U32 R49, RZ, RZ, R20 ;  /* 0x000000ffff317224 */ /* 0x000fce00078e0014 */
[----:B------:R-:W-:Y:S05]  /*8af0*/  WARPSYNC.COLLECTIVE R24, `(.L_x_139) ;  /* 0x0000000018087348 */ /* 0x000fea0003c00000 */
[----:B------:R0:W1:Y:S02]  /*8b00*/  SHFL.DOWN P0, R31, R49, R30, R25 ;  /* 0x0800001e311f7389 */ /* 0x0000640000000019 */
[----:B01----:R-:W-:Y:S05]  /*8b10*/  ENDCOLLECTIVE ;  /* 0x000000000000791b */ /* 0x003fea0003800000 */
.L_x_139:
[----:B------:R-:W-:Y:S02]  /*8b20*/  IMAD.MOV.U32 R30, RZ, RZ, 0x4 ;  /* 0x00000004ff1e7424 */ /* 0x000fe400078e00ff */
[----:B------:R-:W-:-:S05]  /*8b30*/  FADD R21, R20, R31 ;  /* 0x0000001f14157221 */ /* 0x000fca0000000000 */
[----:B------:R-:W-:-:S07]  /*8b40*/  MOV R49, R21 ;  /* 0x0000001500317202 */ /* 0x000fce0000000f00 */
[----:B------:R-:W-:Y:S05]  /*8b50*/  WARPSYNC.COLLECTIVE R24, `(.L_x_140) ;  /* 0x0000000018087348 */ /* 0x000fea0003c00000 */
[----:B------:R0:W1:Y:S02]  /*8b60*/  SHFL.DOWN P0, R31, R49, R30, R25 ;  /* 0x0800001e311f7389 */ /* 0x0000640000000019 */
[----:B01----:R-:W-:Y:S05]  /*8b70*/  ENDCOLLECTIVE ;  /* 0x000000000000791b */ /* 0x003fea0003800000 */
.L_x_140:
[----:B------:R-:W-:Y:S02]  /*8b80*/  HFMA2 R30, -RZ, RZ, 0, 1.1920928955078125e-07 ;  /* 0x00000002ff1e7431 */ /* 0x000fe400000001ff */
[----:B------:R-:W-:-:S05]  /*8b90*/  FADD R26, R21, R31 ;  /* 0x0000001f151a7221 */ /* 0x000fca0000000000 */
[----:B------:R-:W-:-:S07]  /*8ba0*/  MOV R49, R26 ;  /* 0x0000001a00317202 */ /* 0x000fce0000000f00 */
[----:B------:R-:W-:Y:S05]  /*8bb0*/  WARPSYNC.COLLECTIVE R24, `(.L_x_141) ;  /* 0x0000000018087348 */ /* 0x000fea0003c00000 */
[----:B------:R0:W1:Y:S02]  /*8bc0*/  SHFL.DOWN P0, R31, R49, R30, R25 ;  /* 0x0800001e311f7389 */ /* 0x0000640000000019 */
[----:B01----:R-:W-:Y:S05]  /*8bd0*/  ENDCOLLECTIVE ;  /* 0x000000000000791b */ /* 0x003fea0003800000 */
.L_x_141:
[----:B------:R-:W-:Y:S01]  /*8be0*/  MOV R30, 0x1 ;  /* 0x00000001001e7802 */ /* 0x000fe20000000f00 */
[----:B------:R-:W-:-:S04]  /*8bf0*/  FADD R27, R26, R31 ;  /* 0x0000001f1a1b7221 */ /* 0x000fc80000000000 */
[----:B------:R-:W-:-:S07]  /*8c00*/  IMAD.MOV.U32 R49, RZ, RZ, R27 ;  /* 0x000000ffff317224 */ /* 0x000fce00078e001b */
[----:B------:R-:W-:Y:S05]  /*8c10*/  WARPSYNC.COLLECTIVE R24, `(.L_x_142) ;  /* 0x0000000018087348 */ /* 0x000fea0003c00000 */
[----:B------:R0:W1:Y:S02]  /*8c20*/  SHFL.DOWN P0, R31, R49, R30, R25 ;  /* 0x0800001e311f7389 */ /* 0x0000640000000019 */
[----:B01----:R-:W-:Y:S05]  /*8c30*/  ENDCOLLECTIVE ;  /* 0x000000000000791b */ /* 0x003fea0003800000 */
.L_x_142:
[----:B------:R-:W-:Y:S05]  /*8c40*/  BRA `(.L_x_143) ;  /* 0xffffff7c00c07947 */ /* 0x000fea000383ffff */
.L_x_17:
[----:B------:R-:W-:Y:S01]  /*8c50*/  HFMA2 R30, -RZ, RZ, 0, 9.5367431640625e-07 ;  /* 0x00000010ff1e7431 */ /* 0x000fe200000001ff */
[----:B------:R-:W-:Y:S01]  /*8c60*/  BSSY B1, `(.L_x_144) ;  /* 0x0000006000017945 */ /* 0x000fe20003800000 */
[----:B------:R-:W-:Y:S01]  /*8c70*/  IMAD.MOV.U32 R25, RZ, RZ, 0x1f ;  /* 0x0000001fff197424 */ /* 0x000fe200078e00ff */
[----:B------:R-:W-:-:S07]  /*8c80*/  MOV R24, 0xffffffff ;  /* 0xffffffff00187802 */ /* 0x000fce0000000f00 */
[----:B------:R-:W-:Y:S05]  /*8c90*/  WARPSYNC.COLLECTIVE R24, `(.L_x_145) ;  /* 0x0000000018087348 */ /* 0x000fea0003c00000 */
[----:B------:R0:W1:Y:S02]  /*8ca0*/  SHFL.DOWN P0, R31, R49, R30, R25 ;  /* 0x0800001e311f7389 */ /* 0x0000640000000019 */
[----:B01----:R-:W-:Y:S05]  /*8cb0*/  ENDCOLLECTIVE ;  /* 0x000000000000791b */ /* 0x003fea0003800000 */
.L_x_145:
[----:B------:R-:W-:Y:S05]  /*8cc0*/  BSYNC B1 ;  /* 0x0000000000017941 */ /* 0x000fea0003800000 */
.L_x_144:
[----:B------:R-:W-:Y:S02]  /*8cd0*/  HFMA2 R30, -RZ, RZ, 0, 4.76837158203125e-07 ;  /* 0x00000008ff1e7431 */ /* 0x000fe400000001ff */
[----:B------:R-:W-:Y:S01]  /*8ce0*/  FADD R49, R49, R31 ;  /* 0x0000001f31317221 */ /* 0x000fe20000000000 */
[----:B------:R-:W-:Y:S01]  /*8cf0*/  IMAD.MOV.U32 R25, RZ, RZ, 0x1f ;  /* 0x0000001fff197424 */ /* 0x000fe200078e00ff */
[----:B------:R-:W-:-:S07]  /*8d00*/  MOV R24, 0xffffffff ;  /* 0xffffffff00187802 */ /* 0x000fce0000000f00 */
[----:B------:R-:W-:Y:S05]  /*8d10*/  WARPSYNC.COLLECTIVE R24, `(.L_x_146) ;  /* 0x0000000018087348 */ /* 0x000fea0003c00000 */
[----:B------:R0:W1:Y:S02]  /*8d20*/  SHFL.DOWN P0, R31, R49, R30, R25 ;  /* 0x0800001e311f7389 */ /* 0x0000640000000019 */
[----:B01----:R-:W-:Y:S05]  /*8d30*/  ENDCOLLECTIVE ;  /* 0x000000000000791b */ /* 0x003fea0003800000 */
.L_x_146:
[----:B------:R-:W-:Y:S02]  /*8d40*/  IMAD.MOV.U32 R30, RZ, RZ, 0x4 ;  /* 0x00000004ff1e7424 */ /* 0x000fe400078e00ff */
[----:B------:R-:W-:-:S05]  /*8d50*/  FADD R20, R49, R31 ;  /* 0x0000001f31147221 */ /* 0x000fca0000000000 */
[----:B------:R-:W-:-:S07]  /*8d60*/  MOV R49, R20 ;  /* 0x0000001400317202 */ /* 0x000fce0000000f00 */
[----:B------:R-:W-:Y:S05]  /*8d70*/  WARPSYNC.COLLECTIVE R24, `(.L_x_147) ;  /* 0x0000000018087348 */ /* 0x000fea0003c00000 */
[----:B------:R0:W1:Y:S02]  /*8d80*/  SHFL.DOWN P0, R31, R49, R30, R25 ;  /* 0x0800001e311f7389 */ /* 0x0000640000000019 */
[----:B01----:R-:W-:Y:S05]  /*8d90*/  ENDCOLLECTIVE ;  /* 0x000000000000791b */ /* 0x003fea0003800000 */
.L_x_147:
[----:B------:R-:W-:Y:S02]  /*8da0*/  HFMA2 R30, -RZ, RZ, 0, 1.1920928955078125e-07 ;  /* 0x00000002ff1e7431 */ /* 0x000fe400000001ff */
[----:B------:R-:W-:-:S05]  /*8db0*/  FADD R21, R20, R31 ;  /* 0x0000001f14157221 */ /* 0x000fca0000000000 */
[----:B------:R-:W-:-:S07]  /*8dc0*/  MOV R49, R21 ;  /* 0x0000001500317202 */ /* 0x000fce0000000f00 */
[----:B------:R-:W-:Y:S05]  /*8dd0*/  WARPSYNC.COLLECTIVE R24, `(.L_x_148) ;  /* 0x0000000018087348 */ /* 0x000fea0003c00000 */
[----:B------:R0:W1:Y:S02]  /*8de0*/  SHFL.DOWN P0, R31, R49, R30, R25 ;  /* 0x0800001e311f7389 */ /* 0x0000640000000019 */
[----:B01----:R-:W-:Y:S05]  /*8df0*/  ENDCOLLECTIVE ;  /* 0x000000000000791b */ /* 0x003fea0003800000 */
.L_x_148:
[----:B------:R-:W-:Y:S01]  /*8e00*/  MOV R30, 0x1 ;  /* 0x00000001001e7802 */ /* 0x000fe20000000f00 */
[----:B------:R-:W-:-:S04]  /*8e10*/  FADD R22, R21, R31 ;  /* 0x0000001f15167221 */ /* 0x000fc80000000000 */
[----:B------:R-:W-:-:S07]  /*8e20*/  IMAD.MOV.U32 R49, RZ, RZ, R22 ;  /* 0x000000ffff317224 */ /* 0x000fce00078e0016 */
[----:B------:R-:W-:Y:S05]  /*8e30*/  WARPSYNC.COLLECTIVE R24, `(.L_x_149) ;  /* 0x0000000018087348 */ /* 0x000fea0003c00000 */
[----:B------:R0:W1:Y:S02]  /*8e40*/  SHFL.DOWN P0, R31, R49, R30, R25 ;  /* 0x0800001e311f7389 */ /* 0x0000640000000019 */
[----:B01----:R-:W-:Y:S05]  /*8e50*/  ENDCOLLECTIVE ;  /* 0x000000000000791b */ /* 0x003fea0003800000 */
.L_x_149:
[----:B------:R-:W-:Y:S05]  /*8e60*/  BRA `(.L_x_150) ;  /* 0xffffff8800487947 */ /* 0x000fea000383ffff */
.L_x_28:
[C---:B-----5:R-:W-:Y:S01]  /*8e70*/  LEA R26, P2, R9.reuse, R24, 0x1 ;  /* 0x00000018091a7211 */ /* 0x060fe200078408ff */
[----:B------:R3:W5:Y:S01]  /*8e80*/  LDG.E.U16.CONSTANT R41, desc[UR10][R74.64] ;  /* 0x0000000a4a297981 */ /* 0x000762000c1e9500 */
[----:B------:R-:W-:Y:S02]  /*8e90*/  LEA R28, P0, R9, R80, 0x2 ;  /* 0x00000050091c7211 */ /* 0x000fe400078010ff */
[----:B------:R-:W-:Y:S01]  /*8ea0*/  IADD3.X R27, PT, PT, RZ, R25, RZ, P2, !PT ;  /* 0x00000019ff1b7210 */ /* 0x000fe200017fe4ff */
[----:B------:R3:W5:Y:S02]  /*8eb0*/  LDG.E.U16.CONSTANT R39, desc[UR10][R76.64] ;  /* 0x0000000a4c277981 */ /* 0x000764000c1e9500 */
[----:B------:R-:W-:Y:S02]  /*8ec0*/  IMAD.X R29, RZ, RZ, R81, P0 ;  /* 0x000000ffff1d7224 */ /* 0x000fe400000e0651 */
[----:B------:R3:W5:Y:S04]  /*8ed0*/  LDG.E.U16.CONSTANT R37, desc[UR10][R26.64+0x80] ;  /* 0x0000800a1a257981 */ /* 0x000768000c1e9500 */
[----:B------:R3:W5:Y:S04]  /*8ee0*/  LDG.E R38, desc[UR10][R28.64+0x100] ;  /* 0x0001000a1c267981 */ /* 0x000768000c1e1900 */
[----:B------:R3:W5:Y:S04]  /*8ef0*/  LDG.E.U16.CONSTANT R23, desc[UR10][R26.64] ;  /* 0x0000000a1a177981 */ /* 0x000768000c1e9500 */
[----:B------:R3:W5:Y:S01]  /*8f00*/  LDG.E R36, desc[UR10][R28.64] ;  /* 0x0000000a1c247981 */ /* 0x000762000c1e1900 */
[----:B------:R-:W-:Y:S01]  /*8f10*/  HFMA2 R30, -RZ, RZ, 0, 9.5367431640625e-07 ;  /* 0x00000010ff1e7431 */ /* 0x000fe200000001ff */
[----:B------:R-:W-:Y:S01]  /*8f20*/  MOV R25, 0x1f ;  /* 0x0000001f00197802 */ /* 0x000fe20000000f00 */
[----:B------:R-:W-:-:S02]  /*8f30*/  IMAD.MOV.U32 R24, RZ, RZ, -0x1 ;  /* 0xffffffffff187424 */ /* 0x000fc400078e00ff */
[----:B------:R-:W-:Y:S02]  /*8f40*/  IMAD.MOV.U32 R22, RZ, RZ, 0x3c000000 ;  /* 0x3c000000ff167424 */ /* 0x000fe400078e00ff */
[----:B------:R-:W-:Y:S01]  /*8f50*/  HFMA2 R43, -RZ, RZ, 0, 1.847743988037109375e-06 ;  /* 0x0000001fff2b7431 */ /* 0x000fe200000001ff */
[----:B------:R-:W-:-:S07]  /*8f60*/  MOV R42, RZ ;  /* 0x000000ff002a7202 */ /* 0x000fce0000000f00 */
[----:B0123-5:R-:W-:Y:S05]  /*8f70*/  WARPSYNC.COLLECTIVE R24, `(.L_x_151) ;  /* 0x0000000018087348 */ /* 0x02ffea0003c00000 */
[----:B-1----:R1:W4:Y:S02]  /*8f80*/  SHFL.DOWN P0, R31, R49, R30, R25 ;  /* 0x0800001e311f7389 */ /* 0x0023240000000019 */
[----:B012345:R-:W-:Y:S05]  /*8f90*/  ENDCOLLECTIVE ;  /* 0x000000000000791b */ /* 0x03ffea0003800000 */
.L_x_151:
[----:B------:R0:W5:Y:S04]  /*8fa0*/  LDG.E R40, desc[UR10][R28.64+0x180] ;  /* 0x0001800a1c287981 */ /* 0x000168000c1e1900 */
[----:B------:R0:W5:Y:S01]  /*8fb0*/  LDG.E.U16.CONSTANT R44, desc[UR10][R74.64+0x40] ;  /* 0x0000400a4a2c7981 */ /* 0x000162000c1e9500 */
[----:B------:R-:W-:Y:S02]  /*8fc0*/  HFMA2 R30, -RZ, RZ, 0, 4.76837158203125e-07 ;  /* 0x00000008ff1e7431 */ /* 0x000fe400000001ff */
[----:B------:R-:W-:-:S05]  /*8fd0*/  FADD R32, R49, R31 ;  /* 0x0000001f31207221 */ /* 0x000fca0000000000 */
[----:B------:R-:W-:-:S07]  /*8fe0*/  MOV R49, R32 ;  /* 0x0000002000317202 */ /* 0x000fce0000000f00 */
[----:B0----5:R-:W-:Y:S05]  /*8ff0*/  WARPSYNC.COLLECTIVE R24, `(.L_x_152) ;  /* 0x0000000018087348 */ /* 0x021fea0003c00000 */
[----:B------:R1:W2:Y:S02]  /*9000*/  SHFL.DOWN P0, R31, R49, R30, R25 ;  /* 0x0800001e311f7389 */ /* 0x0002a40000000019 */
[----:B012--5:R-:W-:Y:S05]  /*9010*/  ENDCOLLECTIVE ;  /* 0x000000000000791b */ /* 0x027fea0003800000 */
.L_x_152:
[----:B------:R-:W-:Y:S01]  /*9020*/  MOV R30, 0x4 ;  /* 0x00000004001e7802 */ /* 0x000fe20000000f00 */
[----:B------:R-:W-:-:S04]  /*9030*/  FADD R33, R32, R31 ;  /* 0x0000001f20217221 */ /* 0x000fc80000000000 */
[----:B------:R-:W-:-:S07]  /*9040*/  IMAD.MOV.U32 R49, RZ, RZ, R33 ;  /* 0x000000ffff317224 */ /* 0x000fce00078e0021 */
[----:B------:R-:W-:Y:S05]  /*9050*/  WARPSYNC.COLLECTIVE R24, `(.L_x_153) ;  /* 0x0000000018087348 */ /* 0x000fea0003c00000 */
[----:B------:R0:W1:Y:S02]  /*9060*/  SHFL.DOWN P0, R31, R49, R30, R25 ;  /* 0x0800001e311f7389 */ /* 0x0000640000000019 */
[----:B01----:R-:W-:Y:S05]  /*9070*/  ENDCOLLECTIVE ;  /* 0x000000000000791b */ /* 0x003fea0003800000 */
.L_x_153:
[----:B------:R-:W-:Y:S02]  /*9080*/  IMAD.MOV.U32 R30, RZ, RZ, 0x2 ;  /* 0x00000002ff1e7424 */ /* 0x000fe400078e00ff */
[----:B------:R-:W-:Y:S02]  /*9090*/  FADD R34, R33, R31 ;  /* 0x0000001f21227221 */ /* 0x000fe40000000000 */
[----:B------:R0:W5:Y:S03]  /*90a0*/  LDG.E.U16.CONSTANT R33, desc[UR10][R26.64+0xc0] ;  /* 0x0000c00a1a217981 */ /* 0x000166000c1e9500 */
[----:B------:R-:W-:-:S07]  /*90b0*/  MOV R49, R34 ;  /* 0x0000002200317202 */ /* 0x000fce0000000f00 */
[----:B0----5:R-:W-:Y:S05]  /*90c0*/  WARPSYNC.COLLECTIVE R24, `(.L_x_154) ;  /* 0x0000000018087348 */ /* 0x021fea0003c00000 */
[----:B------:R1:W2:Y:S02]  /*90d0*/  SHFL.DOWN P0, R31, R49, R30, R25 ;  /* 0x0800001e311f7389 */ /* 0x0002a40000000019 */
[----:B012--5:R-:W-:Y:S05]  /*90e0*/  ENDCOLLECTIVE ;  /* 0x000000000000791b */ /* 0x027fea0003800000 */
.L_x_154:
[----:B------:R-:W-:Y:S02]  /*90f0*/  HFMA2 R30, -RZ, RZ, 0, 5.9604644775390625e-08 ;  /* 0x00000001ff1e7431 */ /* 0x000fe400000001ff */
[----:B------:R-:W-:-:S05]  /*9100*/  FADD R35, R34, R31 ;  /* 0x0000001f22237221 */ /* 0x000fca0000000000 */
[----:B------:R-:W-:-:S07]  /*9110*/  MOV R49, R35 ;  /* 0x0000002300317202 */ /* 0x000fce0000000f00 */
[----:B------:R-:W-:Y:S05]  /*9120*/  WARPSYNC.COLLECTIVE R24, `(.L_x_155) ;  /* 0x0000000018087348 */ /* 0x000fea0003c00000 */
[----:B------:R0:W1:Y:S02]  /*9130*/  SHFL.DOWN P0, R31, R49, R30, R25 ;  /* 0x0800001e311f7389 */ /* 0x0000640000000019 */
[----:B01----:R-:W-:Y:S05]  /*9140*/  ENDCOLLECTIVE ;  /* 0x000000000000791b */ /* 0x003fea0003800000 */
.L_x_155:
[----:B------:R0:W5:Y:S01]  /*9150*/  LDG.E.U16.CONSTANT R25, desc[UR10][R26.64+0x40] ;  /* 0x0000400a1a197981 */ /* 0x000162000c1e9500 */
[----:B------:R-:W-:Y:S02]  /*9160*/  FADD R31, R35, R31 ;  /* 0x0000001f231f7221 */ /* 0x000fe40000000000 */
[----:B------:R-:W1:Y:S02]  /*9170*/  LDC.64 R34, c[0x0][0x3e0] ;  /* 0x0000f800ff227b82 */ /* 0x000e640000000a00 */
[----:B------:R-:W-:-:S05]  /*9180*/  FFMA R22, R31, R22, 9.9999999747524270788e-07 ;  /* 0x358637bd1f167423 */ /* 0x000fca0000000016 */
[----:B------:R-:W-:-:S13]  /*9190*/  FSETP.GEU.AND P0, PT, |R22|, 1.175494350822287508e-38, PT ;  /* 0x008000001600780b */ /* 0x000fda0003f0e200 */
[----:B------:R-:W-:-:S04]  /*91a0*/  @!P0 FMUL R22, R22, 16777216 ;  /* 0x4b80000016168820 */ /* 0x000fc80000400000 */
[----:B------:R-:W2:Y:S02]  /*91b0*/  MUFU.RSQ R51, R22 ;  /* 0x0000001600337308 */ /* 0x000ea40000001400 */
[----:B0-2---:R-:W-:-:S07]  /*91c0*/  @!P0 FMUL R51, R51, 4096 ;  /* 0x4580000033338820 */ /* 0x005fce0000400000 */
[----:B-1---5:R-:W-:Y:S05]  /*91d0*/  WARPSYNC.COLLECTIVE R24, `(.L_x_156) ;  /* 0x0000000018087348 */ /* 0x022fea0003c00000 */
[----:B------:R0:W2:Y:S02]  /*91e0*/  SHFL.IDX P0, R48, R51, R42, R43 ;  /* 0x0000002a33307389 */ /* 0x0000a4000000002b */
[----:B012--5:R-:W-:Y:S05]  /*91f0*/  ENDCOLLECTIVE ;  /* 0x000000000000791b */ /* 0x027fea0003800000 */
.L_x_156:
[----:B------:R-:W-:Y:S02]  /*9200*/  IMAD.MOV.U32 R31, RZ, RZ, R48 ;  /* 0x000000ffff1f7224 */ /* 0x000fe400078e0030 */
[----:B------:R-:W-:Y:S01]  /*9210*/  IMAD.MOV.U32 R42, RZ, RZ, R9 ;  /* 0x000000ffff2a7224 */ /* 0x000fe200078e0009 */
[----:B------:R-:W-:Y:S01]  /*9220*/  SHF.L.U32 R37, R37, 0x10, RZ ;  /* 0x0000001025257819 */ /* 0x000fe200000006ff */
[----:B------:R-:W-:-:S04]  /*9230*/  FMUL R38, R31, R38 ;  /* 0x000000261f267220 */ /* 0x000fc80000400000 */
[----:B------:R-:W-:-:S05]  /*9240*/  FMUL R30, R38, R37 ;  /* 0x00000025261e7220 */ /* 0x000fca0000400000 */
[----:B------:R-:W-:-:S07]  /*9250*/  MOV R51, R30 ;  /* 0x0000001e00337202 */ /* 0x000fce0000000f00 */
[----:B------:R-:W-:Y:S05]  /*9260*/  WARPSYNC.COLLECTIVE R24, `(.L_x_157) ;  /* 0x0000000018087348 */ /* 0x000fea0003c00000 */
[----:B------:R0:W1:Y:S02]  /*9270*/  SHFL.IDX P0, R48, R51, R42, R43 ;  /* 0x0000002a33307389 */ /* 0x000064000000002b */
[----:B01----:R-:W-:Y:S05]  /*9280*/  ENDCOLLECTIVE ;  /* 0x000000000000791b */ /* 0x003fea0003800000 */
.L_x_157:
[----:B------:R-:W0:Y:S01]  /*9290*/  LDCU.64 UR6, c[0x0][0x3a8] ;  /* 0x00007500ff0677ac */ /* 0x000e220008000a00 */
[----:B------:R-:W-:Y:S01]  /*92a0*/  SHF.L.U32 R23, R23, 0x10, RZ ;  /* 0x0000001017177819 */ /* 0x000fe200000006ff */
[----:B------:R-:W-:Y:S01]  /*92b0*/  FMUL R36, R31, R36 ;  /* 0x000000241f247220 */ /* 0x000fe20000400000 */
[----:B------:R-:W-:Y:S01]  /*92c0*/  SHF.L.U32 R38, R41, 0x10, RZ ;  /* 0x0000001029267819 */ /* 0x000fe200000006ff */
[----:B------:R-:W-:Y:S02]  /*92d0*/  IMAD.U32 R37, R39, 0x10000, RZ ;  /* 0x0001000027257824 */ /* 0x000fe400078e00ff */
[----:B------:R-:W-:Y:S02]  /*92e0*/  FMUL R32, R36, R23 ;  /* 0x0000001724207220 */ /* 0x000fe40000400000 */
[----:B------:R1:W5:Y:S01]  /*92f0*/  LDG.E R36, desc[UR10][R28.64+0x80] ;  /* 0x0000800a1c247981 */ /* 0x000362000c1e1900 */
[----:B------:R-:W-:Y:S02]  /*9300*/  LEA R41, R4, R9, 0x7 ;  /* 0x0000000904297211 */ /* 0x000fe400078e38ff */
[----:B------:R-:W-:Y:S01]  /*9310*/  IADD3 R22, P2, P0, R9, R6, R66 ;  /* 0x0000000609167210 */ /* 0x000fe2000785e042 */
[----:B------:R-:W-:-:S02]  /*9320*/  FMUL R23, R38, R48 ;  /* 0x0000003026177220 */ /* 0x000fc40000400000 */
[----:B------:R2:W5:Y:S01]  /*9330*/  LDG.E.U16.CONSTANT R38, desc[UR10][R76.64+0x40] ;  /* 0x0000400a4c267981 */ /* 0x000562000c1e9500 */
[----:B------:R-:W-:Y:S01]  /*9340*/  IADD3.X R39, PT, PT, RZ, R7, R68, P2, P0 ;  /* 0x00000007ff277210 */ /* 0x000fe200017e0444 */
[----:B------:R-:W-:Y:S01]  /*9350*/  FFMA R23, R32, R37, -R23 ;  /* 0x0000002520177223 */ /* 0x000fe20000000817 */
[C---:B------:R-:W-:Y:S02]  /*9360*/  SHF.L.U32 R37, R22.reuse, 0x1, RZ ;  /* 0x0000000116257819 */ /* 0x040fe400000006ff */
[----:B------:R-:W-:Y:S02]  /*9370*/  SHF.L.U64.HI R39, R22, 0x1, R39 ;  /* 0x0000000116277819 */ /* 0x000fe40000010227 */
[----:B0-----:R-:W-:Y:S02]  /*9380*/  IADD3 R22, P0, PT, R37, UR6, RZ ;  /* 0x0000000625167c10 */ /* 0x001fe4000ff1e0ff */
[----:B------:R-:W-:Y:S01]  /*9390*/  F2FP.BF16.F32.PACK_AB R24, RZ, R23 ;  /* 0x00000017ff18723e */ /* 0x000fe200000010ff */
[----:B------:R-:W-:Y:S01]  /*93a0*/  IMAD.WIDE.U32 R26, R41, 0x4, R34 ;  /* 0x00000004291a7825 */ /* 0x000fe200078e0022 */
[----:B------:R-:W-:Y:S01]  /*93b0*/  IADD3.X R23, PT, PT, R39, UR7, RZ, P0, !PT ;  /* 0x0000000727177c10 */ /* 0x000fe200087fe4ff */
[----:B------:R-:W1:Y:S04]  /*93c0*/  LDCU.64 UR6, c[0x0][0x3b0] ;  /* 0x00007600ff0677ac */ /* 0x000e680008000a00 */
[----:B------:R0:W-:Y:S04]  /*93d0*/  STG.E.U16 desc[UR10][R22.64], R24 ;  /* 0x0000001816007986 */ /* 0x0001e8000c10150a */
[----:B------:R2:W5:Y:S01]  /*93e0*/  LDG.E R35, desc[UR10][R26.64] ;  /* 0x0000000a1a237981 */ /* 0x000562000c1e1900 */
[----:B------:R-:W-:Y:S01]  /*93f0*/  FMUL R40, R31, R40 ;  /* 0x000000281f287220 */ /* 0x000fe20000400000 */
[----:B-1----:R-:W-:-:S02]  /*9400*/  IADD3 R28, P0, PT, R37, UR6, RZ ;  /* 0x00000006251c7c10 */ /* 0x002fc4000ff1e0ff */
[----:B0-----:R-:W-:Y:S02]  /*9410*/  MOV R24, 0xffffffff ;  /* 0xffffffff00187802 */ /* 0x001fe40000000f00 */
[----:B------:R-:W-:Y:S01]  /*9420*/  IADD3.X R29, PT, PT, R39, UR7, RZ, P0, !PT ;  /* 0x00000007271d7c10 */ /* 0x000fe200087fe4ff */
[----:B------:R-:W-:-:S04]  /*9430*/  IMAD.U32 R33, R33, 0x10000, RZ ;  /* 0x0001000021217824 */ /* 0x000fc800078e00ff */
[----:B------:R-:W-:Y:S02]  /*9440*/  FMUL R34, R40, R33 ;  /* 0x0000002128227220 */ /* 0x000fe40000400000 */
[----:B------:R2:W5:Y:S03]  /*9450*/  LDG.E.U16.CONSTANT R33, desc[UR10][R74.64+0x80] ;  /* 0x0000800a4a217981 */ /* 0x000566000c1e9500 */
[----:B------:R-:W-:-:S07]  /*9460*/  MOV R51, R34 ;  /* 0x0000002200337202 */ /* 0x000fce0000000f00 */
[----:B--2--5:R-:W-:Y:S05]  /*9470*/  WARPSYNC.COLLECTIVE R24, `(.L_x_158) ;  /* 0x0000000018087348 */ /* 0x024fea0003c00000 */
[----:B------:R0:W1:Y:S02]  /*9480*/  SHFL.IDX P0, R48, R51, R42, R43 ;  /* 0x0000002a33307389 */ /* 0x000064000000002b */
[----:B012--5:R-:W-:Y:S05]  /*9490*/  ENDCOLLECTIVE ;  /* 0x000000000000791b */ /* 0x027fea0003800000 */
.L_x_158:
[----:B------:R-:W-:Y:S01]  /*94a0*/  SHF.L.U32 R25, R25, 0x10, RZ ;  /* 0x0000001019197819 */ /* 0x000fe200000006ff */
[----:B------:R-:W-:Y:S01]  /*94b0*/  FMUL R36, R31, R36 ;  /* 0x000000241f247220 */ /* 0x000fe20000400000 */
[----:B------:R-:W-:-:S03]  /*94c0*/  IMAD.U32 R31, R44, 0x10000, RZ ;  /* 0x000100002c1f7824 */ /* 0x000fc600078e00ff */
[----:B------:R-:W-:Y:S01]  /*94d0*/  FMUL R36, R36, R25 ;  /* 0x0000001924247220 */ /* 0x000fe20000400000 */
[----:B------:R-:W-:Y:S01]  /*94e0*/  FMUL R31, R31, R48 ;  /* 0x000000301f1f7220 */ /* 0x000fe20000400000 */
[----:B------:R0:W5:Y:S01]  /*94f0*/  LDG.E.U16.CONSTANT R25, desc[UR10][R76.64+0x80] ;  /* 0x0000800a4c197981 */ /* 0x000162000c1e9500 */
[----:B------:R-:W-:-:S05]  /*9500*/  SHF.L.U32 R37, R38, 0x10, RZ ;  /* 0x0000001026257819 */ /* 0x000fca00000006ff */
[----:B------:R-:W-:-:S05]  /*9510*/  FFMA R31, R36, R37, -R31 ;  /* 0x00000025241f7223 */ /* 0x000fca000000081f */
[----:B------:R-:W-:-:S04]  /*9520*/  F2FP.BF16.F32.PACK_AB R31, RZ, R31 ;  /* 0x0000001fff1f723e */ /* 0x000fc800000010ff */
[----:B------:R-:W-:Y:S02]  /*9530*/  PRMT R37, R31, 0x7610, R37 ;  /* 0x000076101f257816 */ /* 0x000fe40000000025 */
[----:B------:R-:W-:-:S05]  /*9540*/  F2FP.BF16.F32.PACK_AB R35, RZ, R35 ;  /* 0x00000023ff23723e */ /* 0x000fca00000010ff */
[----:B------:R0:W-:Y:S04]  /*9550*/  STG.E.U16 desc[UR10][R28.64], R35 ;  /* 0x000000231c007986 */ /* 0x0001e8000c10150a */
[----:B------:R0:W-:Y:S04]  /*9560*/  STG.E.U16 desc[UR10][R22.64+0x40], R37 ;  /* 0x0000402516007986 */ /* 0x0001e8000c10150a */
[----:B------:R0:W5:Y:S01]  /*9570*/  LDG.E R31, desc[UR10][R26.64+0x80] ;  /* 0x0000800a1a1f7981 */ /* 0x000162000c1e1900 */
[----:B------:R-:W-:-:S07]  /*9580*/  MOV R51, R32 ;  /* 0x0000002000337202 */ /* 0x000fce0000000f00 */
[----:B0----5:R-:W-:Y:S05]  /*9590*/  WARPSYNC.COLLECTIVE R24, `(.L_x_159) ;  /* 0x0000000018087348 */ /* 0x021fea0003c00000 */
[----:B------:R1:W2:Y:S02]  /*95a0*/  SHFL.IDX P0, R48, R51, R42, R43 ;  /* 0x0000002a33307389 */ /* 0x0002a4000000002b */
[----:B012--5:R-:W-:Y:S05]  /*95b0*/  ENDCOLLECTIVE ;  /* 0x000000000000791b */ /* 0x027fea0003800000 */
.L_x_159:
[----:B------:R-:W-:Y:S01]  /*95c0*/  IMAD.U32 R33, R33, 0x10000, RZ ;  /* 0x0001000021217824 */ /* 0x000fe200078e00ff */
[----:B------:R-:W-:-:S05]  /*95d0*/  SHF.L.U32 R25, R25, 0x10, RZ ;  /* 0x0000001019197819 */ /* 0x000fca00000006ff */
[----:B------:R-:W-:Y:S02]  /*95e0*/  FMUL R30, R30, R25 ;  /* 0x000000191e1e7220 */ /* 0x000fe40000400000 */
[----:B------:R-:W2:Y:S02]  /*95f0*/  LDG.E.U16.CONSTANT R25, desc[UR10][R76.64+0xc0] ;  /* 0x0000c00a4c197981 */ /* 0x000ea4000c1e9500 */
[----:B------:R-:W-:-:S05]  /*9600*/  FFMA R30, R33, R48, R30 ;  /* 0x00000030211e7223 */ /* 0x000fca000000001e */
[----:B------:R-:W-:-:S04]  /*9610*/  F2FP.BF16.F32.PACK_AB R30, RZ, R30 ;  /* 0x0000001eff1e723e */ /* 0x000fc800000010ff */
[----:B------:R-:W-:Y:S02]  /*9620*/  PRMT R32, R30, 0x7610, R32 ;  /* 0x000076101e207816 */ /* 0x000fe40000000020 */
[----:B------:R-:W3:Y:S01]  /*9630*/  LDG.E.U16.CONSTANT R30, desc[UR10][R74.64+0xc0] ;  /* 0x0000c00a4a1e7981 */ /* 0x000ee2000c1e9500 */
[----:B------:R-:W-:-:S05]  /*9640*/  F2FP.BF16.F32.PACK_AB R31, RZ, R31 ;  /* 0x0000001fff1f723e */ /* 0x000fca00000010ff */
[----:B------:R0:W-:Y:S04]  /*9650*/  STG.E.U16 desc[UR10][R28.64+0x40], R31 ;  /* 0x0000401f1c007986 */ /* 0x0001e8000c10150a */
[----:B------:R0:W-:Y:S04]  /*9660*/  STG.E.U16 desc[UR10][R22.64+0x80], R32 ;  /* 0x0000802016007986 */ /* 0x0001e8000c10150a */
[----:B------:R-:W4:Y:S01]  /*9670*/  LDG.E R24, desc[UR10][R26.64+0x100] ;  /* 0x0001000a1a187981 */ /* 0x000f22000c1e1900 */
[----:B------:R-:W-:Y:S02]  /*9680*/  MOV R51, R36 ;  /* 0x0000002400337202 */ /* 0x000fe40000000f00 */
[----:B--2---:R-:W-:Y:S01]  /*9690*/  SHF.L.U32 R25, R25, 0x10, RZ ;  /* 0x0000001019197819 */ /* 0x004fe200000006ff */
[----:B---3--:R-:W-:Y:S01]  /*96a0*/  IMAD.U32 R30, R30, 0x10000, RZ ;  /* 0x000100001e1e7824 */ /* 0x008fe200078e00ff */
[----:B----4-:R-:W-:-:S04]  /*96b0*/  F2FP.BF16.F32.PACK_AB R24, RZ, R24 ;  /* 0x00000018ff18723e */ /* 0x010fc800000010ff */
[----:B------:R-:W-:Y:S02]  /*96c0*/  PRMT R33, R24, 0x7610, R33 ;  /* 0x0000761018217816 */ /* 0x000fe40000000021 */
[----:B------:R-:W-:-:S03]  /*96d0*/  MOV R24, 0xffffffff ;  /* 0xffffffff00187802 */ /* 0x000fc60000000f00 */
[----:B------:R0:W-:Y:S04]  /*96e0*/  STG.E.U16 desc[UR10][R28.64+0x80], R33 ;  /* 0x000080211c007986 */ /* 0x0001e8000c10150a */
[----:B0-----:R-:W-:Y:S05]  /*96f0*/  WARPSYNC.COLLECTIVE R24, `(.L_x_160) ;  /* 0x0000000018087348 */ /* 0x001fea0003c00000 */
[----:B------:R1:W2:Y:S02]  /*9700*/  SHFL.IDX P0, R48, R51, R42, R43 ;  /* 0x0000002a33307389 */ /* 0x0002a4000000002b */
[----:B012---:R-:W-:Y:S05]  /*9710*/  ENDCOLLECTIVE ;  /* 0x000000000000791b */ /* 0x007fea0003800000 */
.L_x_160:
[----:B------:R-:W-:Y:S05]  /*9720*/  BRA `(.L_x_161) ;  /* 0xffffff8800ac7947 */ /* 0x000fea000383ffff */
.L_x_33:
[C---:B-----5:R-:W-:Y:S01]  /*9730*/  LEA R22, P2, R9.reuse, R20, 0x1 ;  /* 0x0000001409167211 */ /* 0x060fe200078408ff */
[----:B------:R2:W5:Y:S01]  /*9740*/  LDG.E.U16.CONSTANT R39, desc[UR10][R74.64] ;  /* 0x0000000a4a277981 */ /* 0x000562000c1e9500 */
[----:B------:R-:W-:Y:S02]  /*9750*/  LEA R20, P0, R9, R72, 0x2 ;  /* 0x0000004809147211 */ /* 0x000fe400078010ff */
[----:B------:R-:W-:Y:S01]  /*9760*/  IADD3.X R23, PT, PT, RZ, R21, RZ, P2, !PT ;  /* 0x00000015ff177210 */ /* 0x000fe200017fe4ff */
[----:B------:R2:W5:Y:S01]  /*9770*/  LDG.E.U16.CONSTANT R41, desc[UR10][R74.64+0x40] ;  /* 0x0000400a4a297981 */ /* 0x000562000c1e9500 */
[----:B------:R-:W-:-:S03]  /*9780*/  IADD3.X R21, PT, PT, RZ, R73, RZ, P0, !PT ;  /* 0x00000049ff157210 */ /* 0x000fc600007fe4ff */
[----:B------:R2:W5:Y:S04]  /*9790*/  LDG.E.U16.CONSTANT R32, desc[UR10][R22.64+0x80] ;  /* 0x0000800a16207981 */ /* 0x000568000c1e9500 */
[----:B------:R2:W5:Y:S04]  /*97a0*/  LDG.E R35, desc[UR10][R20.64+0x100] ;  /* 0x0001000a14237981 */ /* 0x000568000c1e1900 */
[----:B------:R2:W5:Y:S04]  /*97b0*/  LDG.E.U16.CONSTANT R36, desc[UR10][R22.64+0xc0] ;  /* 0x0000c00a16247981 */ /* 0x000568000c1e9500 */
[----:B------:R2:W5:Y:S04]  /*97c0*/  LDG.E R37, desc[UR10][R20.64+0x180] ;  /* 0x0001800a14257981 */ /* 0x000568000c1e1900 */
[----:B------:R2:W5:Y:S04]  /*97d0*/  LDG.E.U16.CONSTANT R28, desc[UR10][R22.64] ;  /* 0x0000000a161c7981 */ /* 0x000568000c1e9500 */
[----:B------:R2:W5:Y:S04]  /*97e0*/  LDG.E R27, desc[UR10][R20.64] ;  /* 0x0000000a141b7981 */ /* 0x000568000c1e1900 */
[----:B------:R2:W5:Y:S04]  /*97f0*/  LDG.E R29, desc[UR10][R20.64+0x80] ;  /* 0x0000800a141d7981 */ /* 0x000568000c1e1900 */
[----:B------:R2:W5:Y:S04]  /*9800*/  LDG.E.U16.CONSTANT R33, desc[UR10][R22.64+0x40] ;  /* 0x0000400a16217981 */ /* 0x000568000c1e9500 */
[----:B------:R2:W5:Y:S04]  /*9810*/  LDG.E.U16.CONSTANT R44, desc[UR10][R76.64+0x80] ;  /* 0x0000800a4c2c7981 */ /* 0x000568000c1e9500 */
[----:B------:R2:W5:Y:S04]  /*9820*/  LDG.E.U16.CONSTANT R38, desc[UR10][R76.64] ;  /* 0x0000000a4c267981 */ /* 0x000568000c1e9500 */
[----:B------:R2:W5:Y:S04]  /*9830*/  LDG.E.U16.CONSTANT R40, desc[UR10][R76.64+0x40] ;  /* 0x0000400a4c287981 */ /* 0x000568000c1e9500 */
[----:B------:R2:W5:Y:S04]  /*9840*/  LDG.E.U16.CONSTANT R45, desc[UR10][R74.64+0x80] ;  /* 0x0000800a4a2d7981 */ /* 0x000568000c1e9500 */
[----:B------:R2:W5:Y:S04]  /*9850*/  LDG.E.U16.CONSTANT R46, desc[UR10][R76.64+0xc0] ;  /* 0x0000c00a4c2e7981 */ /* 0x000568000c1e9500 */
[----:B------:R2:W5:Y:S01]  /*9860*/  LDG.E.U16.CONSTANT R47, desc[UR10][R74.64+0xc0] ;  /* 0x0000c00a4a2f7981 */ /* 0x000562000c1e9500 */
[----:B------:R-:W-:Y:S01]  /*9870*/  HFMA2 R25, -RZ, RZ, 0, 1.847743988037109375e-06 ;  /* 0x0000001fff197431 */ /* 0x000fe200000001ff */
[----:B------:R-:W-:Y:S01]  /*9880*/  BSSY B1, `(.L_x_162) ;  /* 0x0000007000017945 */ /* 0x000fe20003800000 */
[----:B------:R-:W-:Y:S01]  /*9890*/  MOV R49, R34 ;  /* 0x0000002200317202 */ /* 0x000fe20000000f00 */
[----:B------:R-:W-:Y:S01]  /*98a0*/  IMAD.MOV.U32 R30, RZ, RZ, 0x10 ;  /* 0x00000010ff1e7424 */ /* 0x000fe200078e00ff */
[----:B------:R-:W-:-:S07]  /*98b0*/  MOV R24, 0xffffffff ;  /* 0xffffffff00187802 */ /* 0x000fce0000000f00 */
[----:B012--5:R-:W-:Y:S05]  /*98c0*/  WARPSYNC.COLLECTIVE R24, `(.L_x_163) ;  /* 0x0000000018087348 */ /* 0x027fea0003c00000 */
[----:B-1----:R1:W3:Y:S02]  /*98d0*/  SHFL.DOWN P0, R31, R49, R30, R25 ;  /* 0x0800001e311f7389 */ /* 0x0022e40000000019 */
[----:B0123-5:R-:W-:Y:S05]  /*98e0*/  ENDCOLLECTIVE ;  /* 0x000000000000791b */ /* 0x02ffea0003800000 */
.L_x_163:
[----:B------:R-:W-:Y:S05]  /*98f0*/  BSYNC B1 ;  /* 0x0000000000017941 */ /* 0x000fea0003800000 */
.L_x_162:
[----:B------:R-:W-:Y:S02]  /*9900*/  HFMA2 R30, -RZ, RZ, 0, 4.76837158203125e-07 ;  /* 0x00000008ff1e7431 */ /* 0x000fe400000001ff */
[----:B------:R-:W-:Y:S01]  /*9910*/  FADD R49, R34, R31 ;  /* 0x0000001f22317221 */ /* 0x000fe20000000000 */
[----:B------:R-:W-:Y:S01]  /*9920*/  IMAD.MOV.U32 R25, RZ, RZ, 0x1f ;  /* 0x0000001fff197424 */ /* 0x000fe200078e00ff */
[----:B------:R-:W-:Y:S01]  /*9930*/  MOV R24, 0xffffffff ;  /* 0xffffffff00187802 */ /* 0x000fe20000000f00 */
[----:B------:R-:W-:Y:S01]  /*9940*/  HFMA2 R43, -RZ, RZ, 0, 1.847743988037109375e-06 ;  /* 0x0000001fff2b7431 */ /* 0x000fe200000001ff */
[----:B------:R-:W-:Y:S01]  /*9950*/  MOV R42, RZ ;  /* 0x000000ff002a7202 */ /* 0x000fe20000000f00 */
[----:B------:R-:W-:Y:S01]  /*9960*/  IMAD.U32 R32, R32, 0x10000, RZ ;  /* 0x0001000020207824 */ /* 0x000fe200078e00ff */
[----:B------:R-:W-:-:S07]  /*9970*/  SHF.L.U32 R36, R36, 0x10, RZ ;  /* 0x0000001024247819 */ /* 0x000fce00000006ff */
[----:B------:R-:W-:Y:S05]  /*9980*/  WARPSYNC.COLLECTIVE R24, `(.L_x_164) ;  /* 0x0000000018087348 */ /* 0x000fea0003c00000 */
[----:B------:R0:W1:Y:S02]  /*9990*/  SHFL.DOWN P0, R31, R49, R30, R25 ;  /* 0x0800001e311f7389 */ /* 0x0000640000000019 */
[----:B01----:R-:W-:Y:S05]  /*99a0*/  ENDCOLLECTIVE ;  /* 0x000000000000791b */ /* 0x003fea0003800000 */
.L_x_164:
[----:B------:R-:W-:Y:S02]  /*99b0*/  SHF.L.U32 R28, R28, 0x10, RZ ;  /* 0x000000101c1c7819 */ /* 0x000fe400000006ff */
[----:B------:R-:W-:Y:S01]  /*99c0*/  SHF.L.U32 R34, R41, 0x10, RZ ;  /* 0x0000001029227819 */ /* 0x000fe200000006ff */
[----:B------:R-:W-:Y:S02]  /*99d0*/  HFMA2 R30, -RZ, RZ, 0, 2.384185791015625e-07 ;  /* 0x00000004ff1e7431 */ /* 0x000fe400000001ff */
[----:B------:R-:W-:-:S05]  /*99e0*/  FADD R22, R49, R31 ;  /* 0x0000001f31167221 */ /* 0x000fca0000000000 */
[----:B------:R-:W-:-:S07]  /*99f0*/  MOV R49, R22 ;  /* 0x0000001600317202 */ /* 0x000fce0000000f00 */
[----:B------:R-:W-:Y:S05]  /*9a00*/  WARPSYNC.COLLECTIVE R24, `(.L_x_165) ;  /* 0x0000000018087348 */ /* 0x000fea0003c00000 */
[----:B------:R0:W1:Y:S02]  /*9a10*/  SHFL.DOWN P0, R31, R49, R30, R25 ;  /* 0x0800001e311f7389 */ /* 0x0000640000000019 */
[----:B01----:R-:W-:Y:S05]  /*9a20*/  ENDCOLLECTIVE ;  /* 0x000000000000791b */ /* 0x003fea0003800000 */
.L_x_165:
[----:B------:R-:W-:Y:S01]  /*9a30*/  MOV R30, 0x2 ;  /* 0x00000002001e7802 */ /* 0x000fe20000000f00 */
[----:B------:R-:W-:-:S04]  /*9a40*/  FADD R23, R22, R31 ;  /* 0x0000001f16177221 */ /* 0x000fc80000000000 */
[----:B------:R-:W-:-:S07]  /*9a50*/  IMAD.MOV.U32 R49, RZ, RZ, R23 ;  /* 0x000000ffff317224 */ /* 0x000fce00078e0017 */
[----:B------:R-:W-:Y:S05]  /*9a60*/  WARPSYNC.COLLECTIVE R24, `(.L_x_166) ;  /* 0x0000000018087348 */ /* 0x000fea0003c00000 */
[----:B------:R0:W1:Y:S02]  /*9a70*/  SHFL.DOWN P0, R31, R49, R30, R25 ;  /* 0x0800001e311f7389 */ /* 0x0000640000000019 */
[----:B01----:R-:W-:Y:S05]  /*9a80*/  ENDCOLLECTIVE ;  /* 0x000000000000791b */ /* 0x003fea0003800000 */
.L_x_166:
[----:B------:R-:W-:Y:S02]  /*9a90*/  HFMA2 R30, -RZ, RZ, 0, 5.9604644775390625e-08 ;  /* 0x00000001ff1e7431 */ /* 0x000fe400000001ff */
[----:B------:R-:W-:Y:S01]  /*9aa0*/  FADD R26, R23, R31 ;  /* 0x0000001f171a7221 */ /* 0x000fe20000000000 */
[----:B------:R-:W-:-:S04]  /*9ab0*/  IMAD.MOV.U32 R23, RZ, RZ, 0x3c000000 ;  /* 0x3c000000ff177424 */ /* 0x000fc800078e00ff */
[----:B------:R-:W-:-:S07]  /*9ac0*/  MOV R49, R26 ;  /* 0x0000001a00317202 */ /* 0x000fce0000000f00 */
[----:B------:R-:W-:Y:S05]  /*9ad0*/  WARPSYNC.COLLECTIVE R24, `(.L_x_167) ;  /* 0x0000000018087348 */ /* 0x000fea0003c00000 */
[----:B------:R0:W1:Y:S02]  /*9ae0*/  SHFL.DOWN P0, R31, R49, R30, R25 ;  /* 0x0800001e311f7389 */ /* 0x0000640000000019 */
[----:B01----:R-:W-:Y:S05]  /*9af0*/  ENDCOLLECTIVE ;  /* 0x000000000000791b */ /* 0x003fea0003800000 */
.L_x_167:
[----:B------:R-:W-:-:S04]  /*9b00*/  FADD R26, R26, R31 ;  /* 0x0000001f1a1a7221 */ /* 0x000fc80000000000 */
[----:B------:R-:W-:-:S05]  /*9b10*/  FFMA R23, R26, R23, 9.9999999747524270788e-07 ;  /* 0x358637bd1a177423 */ /* 0x000fca0000000017 */
[----:B------:R-:W-:-:S13]  /*9b20*/  FSETP.GEU.AND P0, PT, |R23|, 1.175494350822287508e-38, PT ;  /* 0x008000001700780b */ /* 0x000fda0003f0e200 */
[----:B------:R-:W-:-:S04]  /*9b30*/  @!P0 FMUL R23, R23, 16777216 ;  /* 0x4b80000017178820 */ /* 0x000fc80000400000 */
[----:B------:R-:W0:Y:S02]  /*9b40*/  MUFU.RSQ R51, R23 ;  /* 0x0000001700337308 */ /* 0x000e240000001400 */
[----:B0-----:R-:W-:-:S07]  /*9b50*/  @!P0 FMUL R51, R51, 4096 ;  /* 0x4580000033338820 */ /* 0x001fce0000400000 */
[----:B------:R-:W-:Y:S05]  /*9b60*/  WARPSYNC.COLLECTIVE R24, `(.L_x_168) ;  /* 0x0000000018087348 */ /* 0x000fea0003c00000 */
[----:B------:R0:W1:Y:S02]  /*9b70*/  SHFL.IDX P0, R48, R51, R42, R43 ;  /* 0x0000002a33307389 */ /* 0x000064000000002b */
[----:B01----:R-:W-:Y:S05]  /*9b80*/  ENDCOLLECTIVE ;  /* 0x000000000000791b */ /* 0x003fea0003800000 */
.L_x_168:
[----:B------:R-:W-:Y:S01]  /*9b90*/  IMAD.MOV.U32 R42, RZ, RZ, R3 ;  /* 0x000000ffff2a7224 */ /* 0x000fe200078e0003 */
[----:B------:R-:W-:-:S05]  /*9ba0*/  MOV R22, R48 ;  /* 0x0000003000167202 */ /* 0x000fca0000000f00 */
[C---:B------:R-:W-:Y:S01]  /*9bb0*/  FMUL R35, R22.reuse, R35 ;  /* 0x0000002316237220 */ /* 0x040fe20000400000 */
[C---:B------:R-:W-:Y:S01]  /*9bc0*/  FMUL R37, R22.reuse, R37 ;  /* 0x0000002516257220 */ /* 0x040fe20000400000 */
[C---:B------:R-:W-:Y:S01]  /*9bd0*/  FMUL R27, R22.reuse, R27 ;  /* 0x0000001b161b7220 */ /* 0x040fe20000400000 */
[----:B------:R-:W-:Y:S01]  /*9be0*/  FMUL R29, R22, R29 ;  /* 0x0000001d161d7220 */ /* 0x000fe20000400000 */
[----:B------:R-:W-:Y:S01]  /*9bf0*/  FMUL R30, R35, R32 ;  /* 0x00000020231e7220 */ /* 0x000fe20000400000 */
[----:B------:R-:W-:Y:S01]  /*9c00*/  FMUL R32, R37, R36 ;  /* 0x0000002425207220 */ /* 0x000fe20000400000 */
[----:B------:R-:W-:Y:S01]  /*9c10*/  FMUL R26, R27, R28 ;  /* 0x0000001c1b1a7220 */ /* 0x000fe20000400000 */
[----:B------:R-:W-:Y:S02]  /*9c20*/  SHF.L.U32 R28, R33, 0x10, RZ ;  /* 0x00000010211c7819 */ /* 0x000fe400000006ff */
[----:B------:R-:W-:Y:S02]  /*9c30*/  MOV R51, R30 ;  /* 0x0000001e00337202 */ /* 0x000fe40000000f00 */
[----:B------:R-:W-:Y:S01]  /*9c40*/  SHF.L.U32 R22, R39, 0x10, RZ ;  /* 0x0000001027167819 */ /* 0x000fe200000006ff */
[----:B------:R-:W-:Y:S01]  /*9c50*/  FMUL R28, R29, R28 ;  /* 0x0000001c1d1c7220 */ /* 0x000fe20000400000 */
[----:B------:R-:W-:-:S07]  /*9c60*/  IMAD.U32 R29, R44, 0x10000, RZ ;  /* 0x000100002c1d7824 */ /* 0x000fce00078e00ff */
[----:B------:R-:W-:Y:S05]  /*9c70*/  WARPSYNC.COLLECTIVE R24, `(.L_x_169) ;  /* 0x0000000018087348 */ /* 0x000fea0003c00000 */
[----:B------:R0:W1:Y:S02]  /*9c80*/  SHFL.IDX P0, R48, R51, R42, R43 ;  /* 0x0000002a33307389 */ /* 0x000064000000002b */
[----:B01----:R-:W-:Y:S05]  /*9c90*/  ENDCOLLECTIVE ;  /* 0x000000000000791b */ /* 0x003fea0003800000 */
.L_x_169:
[----:B------:R-:W-:Y:S01]  /*9ca0*/  FMUL R29, R29, R30 ;  /* 0x0000001e1d1d7220 */ /* 0x000fe20000400000 */
[----:B------:R-:W-:Y:S02]  /*9cb0*/  MOV R51, R32 ;  /* 0x0000002000337202 */ /* 0x000fe40000000f00 */
[----:B------:R-:W-:-:S07]  /*9cc0*/  MOV R23, R48 ;  /* 0x0000003000177202 */ /* 0x000fce0000000f00 */
[----:B------:R-:W-:Y:S05]  /*9cd0*/  WARPSYNC.COLLECTIVE R24, `(.L_x_170) ;  /* 0x0000000018087348 */ /* 0x000fea0003c00000 */
[----:B------:R0:W1:Y:S02]  /*9ce0*/  SHFL.IDX P0, R48, R51, R42, R43 ;  /* 0x0000002a33307389 */ /* 0x000064000000002b */
[----:B01----:R-:W-:Y:S05]  /*9cf0*/  ENDCOLLECTIVE ;  /* 0x000000000000791b */ /* 0x003fea0003800000 */
.L_x_170:
[----:B------:R-:W-:Y:S01]  /*9d00*/  FMUL R23, R22, R23 ;  /* 0x0000001716177220 */ /* 0x000fe20000400000 */
[----:B------:R-:W-:Y:S02]  /*9d10*/  SHF.L.U32 R22, R38, 0x10, RZ ;  /* 0x0000001026167819 */ /* 0x000fe400000006ff */
[----:B------:R-:W-:-:S03]  /*9d20*/  SHF.L.U32 R38, R40, 0x10, RZ ;  /* 0x0000001028267819 */ /* 0x000fc600000006ff */
[----:B------:R-:W-:Y:S01]  /*9d30*/  FFMA R23, R22, R26, -R23 ;  /* 0x0000001a16177223 */ /* 0x000fe20000000817 */
[----:B------:R-:W-:Y:S01]  /*9d40*/  SHF.L.U32 R22, R47, 0x10, RZ ;  /* 0x000000102f167819 */ /* 0x000fe200000006ff */
[----:B------:R-:W-:-:S03]  /*9d50*/  IMAD.MOV.U32 R51, RZ, RZ, R26 ;  /* 0x000000ffff337224 */ /* 0x000fc600078e001a */
[----:B------:R0:W-:Y:S01]  /*9d60*/  STG.E desc[UR10][R20.64], R23 ;  /* 0x0000001714007986 */ /* 0x0001e2000c10190a */
[----:B------:R-:W-:-:S07]  /*9d70*/  MOV R25, R48 ;  /* 0x0000003000197202 */ /* 0x000fce0000000f00 */
[----:B0-----:R-:W-:Y:S05]  /*9d80*/  WARPSYNC.COLLECTIVE R24, `(.L_x_171) ;  /* 0x0000000018087348 */ /* 0x001fea0003c00000 */
[----:B------:R1:W2:Y:S02]  /*9d90*/  SHFL.IDX P0, R48, R51, R42, R43 ;  /* 0x0000002a33307389 */ /* 0x0002a4000000002b */
[----:B012---:R-:W-:Y:S05]  /*9da0*/  ENDCOLLECTIVE ;  /* 0x000000000000791b */ /* 0x007fea0003800000 */
.L_x_171:
[----:B------:R-:W-:-:S04]  /*9db0*/  FMUL R25, R34, R25 ;  /* 0x0000001922197220 */ /* 0x000fc80000400000 */
[----:B------:R-:W-:-:S05]  /*9dc0*/  FFMA R25, R38, R28, -R25 ;  /* 0x0000001c26197223 */ /* 0x000fca0000000819 */
[----:B------:R0:W-:Y:S01]  /*9dd0*/  STG.E desc[UR10][R20.64+0x80], R25 ;  /* 0x0000801914007986 */ /* 0x0001e2000c10190a */
[----:B------:R-:W-:Y:S01]  /*9de0*/  SHF.L.U32 R24, R45, 0x10, RZ ;  /* 0x000000102d187819 */ /* 0x000fe200000006ff */
[----:B------:R-:W-:-:S04]  /*9df0*/  IMAD.MOV.U32 R51, RZ, RZ, R28 ;  /* 0x000000ffff337224 */ /* 0x000fc800078e001c */
[----:B------:R-:W-:Y:S01]  /*9e00*/  FFMA R27, R24, R48, R29 ;  /* 0x00000030181b7223 */ /* 0x000fe2000000001d */
[----:B------:R-:W-:Y:S02]  /*9e10*/  MOV R24, 0xffffffff ;  /* 0xffffffff00187802 */ /* 0x000fe40000000f00 */
[----:B------:R-:W-:Y:S02]  /*9e20*/  SHF.L.U32 R29, R46, 0x10, RZ ;  /* 0x000000102e1d7819 */ /* 0x000fe400000006ff */
[----:B------:R0:W-:Y:S05]  /*9e30*/  STG.E desc[UR10][R20.64+0x100], R27 ;  /* 0x0001001b14007986 */ /* 0x0001ea000c10190a */
[----:B0-----:R-:W-:Y:S05]  /*9e40*/  WARPSYNC.COLLECTIVE R24, `(.L_x_172) ;  /* 0x0000000018087348 */ /* 0x001fea0003c00000 */
[----:B------:R1:W2:Y:S02]  /*9e50*/  SHFL.IDX P0, R48, R51, R42, R43 ;  /* 0x0000002a33307389 */ /* 0x0002a4000000002b */
[----:B012---:R-:W-:Y:S05]  /*9e60*/  ENDCOLLECTIVE ;  /* 0x000000000000791b */ /* 0x007fea0003800000 */
.L_x_172:
[----:B------:R-:W-:Y:S05]  /*9e70*/  BRA `(.L_x_173) ;  /* 0xffffff8800507947 */ /* 0x000fea000383ffff */
.L_x_50:
[----:B------:R-:W-:Y:S01]  /*9e80*/  HFMA2 R25, -RZ, RZ, 0, 1.847743988037109375e-06 ;  /* 0x0000001fff197431 */ /* 0x000fe200000001ff */
[----:B------:R-:W-:Y:S01]  /*9e90*/  BSSY B2, `(.L_x_174) ;  /* 0x0000006000027945 */ /* 0x000fe20003800000 */
[----:B------:R-:W-:Y:S01]  /*9ea0*/  IMAD.MOV.U32 R30, RZ, RZ, 0x10 ;  /* 0x00000010ff1e7424 */ /* 0x000fe200078e00ff */
[----:B------:R-:W-:-:S07]  /*9eb0*/  MOV R24, 0xffffffff ;  /* 0xffffffff00187802 */ /* 0x000fce0000000f00 */
[----:B01----:R-:W-:Y:S05]  /*9ec0*/  WARPSYNC.COLLECTIVE R24, `(.L_x_175) ;  /* 0x0000000018087348 */ /* 0x003fea0003c00000 */
[----:B-1----:R1:W2:Y:S02]  /*9ed0*/  SHFL.DOWN P0, R31, R49, R30, R25 ;  /* 0x0800001e311f7389 */ /* 0x0022a40000000019 */
[----:B012---:R-:W-:Y:S05]  /*9ee0*/  ENDCOLLECTIVE ;  /* 0x000000000000791b */ /* 0x007fea0003800000 */
.L_x_175:
[----:B------:R-:W-:Y:S05]  /*9ef0*/  BSYNC B2 ;  /* 0x0000000000027941 */ /* 0x000fea0003800000 */
.L_x_174:
[----:B------:R-:W-:Y:S02]  /*9f00*/  HFMA2 R30, -RZ, RZ, 0, 4.76837158203125e-07 ;  /* 0x00000008ff1e7431 */ /* 0x000fe400000001ff */
[----:B------:R-:W-:Y:S01]  /*9f10*/  FADD R49, R49, R31 ;  /* 0x0000001f31317221 */ /* 0x000fe20000000000 */
[----:B------:R-:W-:Y:S01]  /*9f20*/  IMAD.MOV.U32 R25, RZ, RZ, 0x1f ;  /* 0x0000001fff197424 */ /* 0x000fe200078e00ff */
[----:B------:R-:W-:Y:S01]  /*9f30*/  MOV R24, 0xffffffff ;  /* 0xffffffff00187802 */ /* 0x000fe20000000f00 */
[----:B------:R-:W-:Y:S01]  /*9f40*/  IMAD.MOV.U32 R42, RZ, RZ, RZ ;  /* 0x000000ffff2a7224 */ /* 0x000fe200078e00ff */
[----:B------:R-:W-:-:S07]  /*9f50*/  MOV R43, 0x1f ;  /* 0x0000001f002b7802 */ /* 0x000fce0000000f00 */
[----:B------:R-:W-:Y:S05]  /*9f60*/  WARPSYNC.COLLECTIVE R24, `(.L_x_176) ;  /* 0x0000000018087348 */ /* 0x000fea0003c00000 */
[----:B------:R0:W1:Y:S02]  /*9f70*/  SHFL.DOWN P0, R31, R49, R30, R25 ;  /* 0x0800001e311f7389 */ /* 0x0000640000000019 */
[----:B01----:R-:W-:Y:S05]  /*9f80*/  ENDCOLLECTIVE ;  /* 0x000000000000791b */ /* 0x003fea0003800000 */
.L_x_176:
[----:B------:R-:W-:Y:S02]  /*9f90*/  HFMA2 R30, -RZ, RZ, 0, 2.384185791015625e-07 ;  /* 0x00000004ff1e7431 */ /* 0x000fe400000001ff */
[----:B------:R-:W-:-:S05]  /*9fa0*/  FADD R20, R49, R31 ;  /* 0x0000001f31147221 */ /* 0x000fca0000000000 */
[----:B------:R-:W-:-:S07]  /*9fb0*/  MOV R49, R20 ;  /* 0x0000001400317202 */ /* 0x000fce0000000f00 */
[----:B------:R-:W-:Y:S05]  /*9fc0*/  WARPSYNC.COLLECTIVE R24, `(.L_x_177) ;  /* 0x0000000018087348 */ /* 0x000fea0003c00000 */
[----:B------:R0:W1:Y:S02]  /*9fd0*/  SHFL.DOWN P0, R31, R49, R30, R25 ;  /* 0x0800001e311f7389 */ /* 0x0000640000000019 */
[----:B01----:R-:W-:Y:S05]  /*9fe0*/  ENDCOLLECTIVE ;  /* 0x000000000000791b */ /* 0x003fea0003800000 */
.L_x_177:
[----:B------:R-:W-:Y:S01]  /*9ff0*/  MOV R30, 0x2 ;  /* 0x00000002001e7802 */ /* 0x000fe20000000f00 */
[----:B------:R-:W-:-:S04]  /*a000*/  FADD R21, R20, R31 ;  /* 0x0000001f14157221 */ /* 0x000fc80000000000 */
[----:B------:R-:W-:-:S07]  /*a010*/  IMAD.MOV.U32 R49, RZ, RZ, R21 ;  /* 0x000000ffff317224 */ /* 0x000fce00078e0015 */
[----:B------:R-:W-:Y:S05]  /*a020*/  WARPSYNC.COLLECTIVE R24, `(.L_x_178) ;  /* 0x0000000018087348 */ /* 0x000fea0003c00000 */
[----:B------:R0:W1:Y:S02]  /*a030*/  SHFL.DOWN P0, R31, R49, R30, R25 ;  /* 0x0800001e311f7389 */ /* 0x0000640000000019 */
[----:B01----:R-:W-:Y:S05]  /*a040*/  ENDCOLLECTIVE ;  /* 0x000000000000791b */ /* 0x003fea0003800000 */
.L_x_178:
[----:B------:R-:W-:Y:S02]  /*a050*/  HFMA2 R30, -RZ, RZ, 0, 5.9604644775390625e-08 ;  /* 0x00000001ff1e7431 */ /* 0x000fe400000001ff */
[----:B------:R-:W-:-:S05]  /*a060*/  FADD R22, R21, R31 ;  /* 0x0000001f15167221 */ /* 0x000fca0000000000 */
[----:B------:R-:W-:-:S07]  /*a070*/  MOV R49, R22 ;  /* 0x0000001600317202 */ /* 0x000fce0000000f00 */
[----:B------:R-:W-:Y:S05]  /*a080*/  WARPSYNC.COLLECTIVE R24, `(.L_x_179) ;  /* 0x0000000018087348 */ /* 0x000fea0003c00000 */
[----:B------:R0:W1:Y:S02]  /*a090*/  SHFL.DOWN P0, R31, R49, R30, R25 ;  /* 0x0800001e311f7389 */ /* 0x0000640000000019 */
[----:B01----:R-:W-:Y:S05]  /*a0a0*/  ENDCOLLECTIVE ;  /* 0x000000000000791b */ /* 0x003fea0003800000 */
.L_x_179:
[----:B------:R-:W0:Y:S01]  /*a0b0*/  LDCU UR6, c[0x0][0x430] ;  /* 0x00008600ff0677ac */ /* 0x000e220008000800 */
[----:B------:R-:W-:-:S04]  /*a0c0*/  FADD R22, R22, R31 ;  /* 0x0000001f16167221 */ /* 0x000fc80000000000 */
[----:B0-----:R-:W-:-:S07]  /*a0d0*/  FMUL R51, R22, UR6 ;  /* 0x0000000616337c20 */ /* 0x001fce0008400000 */
[----:B------:R-:W-:Y:S05]  /*a0e0*/  WARPSYNC.COLLECTIVE R24, `(.L_x_180) ;  /* 0x0000000018087348 */ /* 0x000fea0003c00000 */
[----:B------:R0:W1:Y:S02]  /*a0f0*/  SHFL.IDX P0, R48, R51, R42, R43 ;  /* 0x0000002a33307389 */ /* 0x000064000000002b */
[----:B01----:R-:W-:Y:S05]  /*a100*/  ENDCOLLECTIVE ;  /* 0x000000000000791b */ /* 0x003fea0003800000 */
.L_x_180:
[----:B------:R-:W-:Y:S05]  /*a110*/  BRA `(.L_x_181) ;  /* 0xffffff8c00a87947 */ /* 0x000fea000383ffff */
.L_x_51:
[----:B------:R-:W-:-:S04]  /*a120*/  IADD3 R30, PT, PT, R30, 0x800, RZ ;  /* 0x000008001e1e7810 */ /* 0x000fc80007ffe0ff */
[----:B------:R-:W-:-:S04]  /*a130*/  IADD3 R30, P0, PT, R30, R37, RZ ;  /* 0x000000251e1e7210 */ /* 0x000fc80007f1e0ff */
[----:B------:R-:W-:Y:S01]  /*a140*/  IADD3.X R25, PT, PT, RZ, R68, RZ, P0, !PT ;  /* 0x00000044ff197210 */ /* 0x000fe200007fe4ff */
[----:B------:R-:W-:-:S03]  /*a150*/  IMAD.SHL.U32 R47, R30, 0x2, RZ ;  /* 0x000000021e2f7824 */ /* 0x000fc600078e00ff */
[----:B------:R-:W-:Y:S02]  /*a160*/  SHF.L.U64.HI R46, R30, 0x1, R25 ;  /* 0x000000011e2e7819 */ /* 0x000fe40000010219 */
[----:B------:R-:W-:-:S04]  /*a170*/  IADD3 R42, P0, PT, R47, R26, RZ ;  /* 0x0000001a2f2a7210 */ /* 0x000fc80007f1e0ff */
[----:B------:R-:W-:-:S06]  /*a180*/  IADD3.X R43, PT, PT, R46, R27, RZ, P0, !PT ;  /* 0x0000001b2e2b7210 */ /* 0x000fcc00007fe4ff */
[----:B------:R-:W5:Y:S01]  /*a190*/  LDG.E.64.CONSTANT R42, desc[UR10][R42.64] ;  /* 0x0000000a2a2a7981 */ /* 0x000f62000c1e9b00 */
[----:B----4-:R-:W-:Y:S01]  /*a1a0*/  IADD3 R40, P0, PT, R51, R28, RZ ;  /* 0x0000001c33287210 */ /* 0x010fe20007f1e0ff */
[----:B------:R-:W-:Y:S01]  /*a1b0*/  HFMA2 R30, -RZ, RZ, 0, 9.5367431640625e-07 ;  /* 0x00000010ff1e7431 */ /* 0x000fe200000001ff */
[----:B------:R-:W-:Y:S01]  /*a1c0*/  BSSY B1, `(.L_x_182) ;  /* 0x0000007000017945 */ /* 0x000fe20003800000 */
[----:B------:R-:W-:Y:S01]  /*a1d0*/  IMAD.MOV.U32 R25, RZ, RZ, 0x1f ;  /* 0x0000001fff197424 */ /* 0x000fe200078e00ff */
[----:B------:R-:W-:Y:S02]  /*a1e0*/  IADD3.X R41, PT, PT, R48, R29, RZ, P0, !PT ;  /* 0x0000001d30297210 */ /* 0x000fe400007fe4ff */
[----:B------:R-:W-:-:S07]  /*a1f0*/  MOV R24, 0xffffffff ;  /* 0xffffffff00187802 */ /* 0x000fce0000000f00 */
[----:B0-2--5:R-:W-:Y:S05]  /*a200*/  WARPSYNC.COLLECTIVE R24, `(.L_x_183) ;  /* 0x0000000018087348 */ /* 0x025fea0003c00000 */
[----:B------:R1:W3:Y:S02]  /*a210*/  SHFL.DOWN P0, R31, R49, R30, R25 ;  /* 0x0800001e311f7389 */ /* 0x0002e40000000019 */
[----:B0123-5:R-:W-:Y:S05]  /*a220*/  ENDCOLLECTIVE ;  /* 0x000000000000791b */ /* 0x02ffea0003800000 */
.L_x_183:
[----:B------:R-:W-:Y:S05]  /*a230*/  BSYNC B1 ;  /* 0x0000000000017941 */ /* 0x000fea0003800000 */
.L_x_182:
[----:B------:R-:W-:Y:S01]  /*a240*/  MOV R48, R31 ;  /* 0x0000001f00307202 */ /* 0x000fe20000000f00 */
[----:B------:R-:W-:Y:S01]  /*a250*/  HFMA2 R25, -RZ, RZ, 0, 1.847743988037109375e-06 ;  /* 0x0000001fff197431 */ /* 0x000fe200000001ff */
[----:B------:R-:W5:Y:S01]  /*a260*/  LDG.E.64.CONSTANT R40, desc[UR10][R40.64] ;  /* 0x0000000a28287981 */ /* 0x000f62000c1e9b00 */
[----:B------:R-:W-:Y:S01]  /*a270*/  IMAD.MOV.U32 R30, RZ, RZ, 0x8 ;  /* 0x00000008ff1e7424 */ /* 0x000fe200078e00ff */
[----:B------:R-:W-:Y:S01]  /*a280*/  MOV R24, 0xffffffff ;  /* 0xffffffff00187802 */ /* 0x000fe20000000f00 */
[----:B------:R-:W-:Y:S01]  /*a290*/  FADD R48, R49, R48 ;  /* 0x0000003031307221 */ /* 0x000fe20000000000 */
[----:B------:R-:W-:-:S04]  /*a2a0*/  SHF.L.U32 R53, R42, 0x10, RZ ;  /* 0x000000102a357819 */ /* 0x000fc800000006ff */
[----:B------:R-:W-:-:S07]  /*a2b0*/  MOV R49, R48 ;  /* 0x0000003000317202 */ /* 0x000fce0000000f00 */
[----:B-----5:R-:W-:Y:S05]  /*a2c0*/  WARPSYNC.COLLECTIVE R24, `(.L_x_184) ;  /* 0x0000000018087348 */ /* 0x020fea0003c00000 */
[----:B------:R0:W1:Y:S02]  /*a2d0*/  SHFL.DOWN P0, R31, R49, R30, R25 ;  /* 0x0800001e311f7389 */ /* 0x0000640000000019 */
[----:B01---5:R-:W-:Y:S05]  /*a2e0*/  ENDCOLLECTIVE ;  /* 0x000000000000791b */ /* 0x023fea0003800000 */
.L_x_184:
[----:B------:R-:W-:Y:S02]  /*a2f0*/  IMAD.MOV.U32 R30, RZ, RZ, 0x4 ;  /* 0x00000004ff1e7424 */ /* 0x000fe400078e00ff */
[----:B------:R-:W-:-:S05]  /*a300*/  FADD R48, R48, R31 ;  /* 0x0000001f30307221 */ /* 0x000fca0000000000 */
[----:B------:R-:W-:-:S07]  /*a310*/  MOV R49, R48 ;  /* 0x0000003000317202 */ /* 0x000fce0000000f00 */
[----:B------:R-:W-:Y:S05]  /*a320*/  WARPSYNC.COLLECTIVE R24, `(.L_x_185) ;  /* 0x0000000018087348 */ /* 0x000fea0003c00000 */
[----:B------:R0:W1:Y:S02]  /*a330*/  SHFL.DOWN P0, R31, R49, R30, R25 ;  /* 0x0800001e311f7389 */ /* 0x0000640000000019 */
[----:B01----:R-:W-:Y:S05]  /*a340*/  ENDCOLLECTIVE ;  /* 0x000000000000791b */ /* 0x003fea0003800000 */
.L_x_185:
[----:B------:R-:W-:Y:S02]  /*a350*/  HFMA2 R30, -RZ, RZ, 0, 1.1920928955078125e-07 ;  /* 0x00000002ff1e7431 */ /* 0x000fe400000001ff */
[----:B------:R-:W-:Y:S01]  /*a360*/  FADD R50, R48, R31 ;  /* 0x0000001f30327221 */ /* 0x000fe20000000000 */
[----:B------:R-:W-:Y:S02]  /*a370*/  PRMT R48, R42, 0x7632, R48 ;  /* 0x000076322a307816 */ /* 0x000fe40000000030 */
[C---:B------:R-:W-:Y:S02]  /*a380*/  PRMT R42, R43.reuse, 0x7632, R42 ;  /* 0x000076322b2a7816 */ /* 0x040fe4000000002a */
[----:B------:R-:W-:Y:S02]  /*a390*/  MOV R49, R50 ;  /* 0x0000003200317202 */ /* 0x000fe40000000f00 */
[----:B------:R-:W-:Y:S01]  /*a3a0*/  SHF.L.U32 R48, R48, 0x10, RZ ;  /* 0x0000001030307819 */ /* 0x000fe200000006ff */
[----:B------:R-:W-:Y:S01]  /*a3b0*/  IMAD.U32 R42, R42, 0x10000, RZ ;  /* 0x000100002a2a7824 */ /* 0x000fe200078e00ff */
[----:B------:R-:W-:-:S07]  /*a3c0*/  SHF.L.U32 R43, R43, 0x10, RZ ;  /* 0x000000102b2b7819 */ /* 0x000fce00000006ff */
[----:B------:R-:W-:Y:S05]  /*a3d0*/  WARPSYNC.COLLECTIVE R24, `(.L_x_186) ;  /* 0x0000000018087348 */ /* 0x000fea0003c00000 */
[----:B------:R0:W1:Y:S02]  /*a3e0*/  SHFL.DOWN P0, R31, R49, R30, R25 ;  /* 0x0800001e311f7389 */ /* 0x0000640000000019 */
[----:B01----:R-:W-:Y:S05]  /*a3f0*/  ENDCOLLECTIVE ;  /* 0x000000000000791b */ /* 0x003fea0003800000 */
.L_x_186:
[----:B------:R-:W-:-:S04]  /*a400*/  FMUL R55, R33, R48 ;  /* 0x0000003021377220 */ /* 0x000fc80000400000 */
[----:B------:R-:W-:-:S04]  /*a410*/  FFMA R53, R34, R53, R55 ;  /* 0x0000003522357223 */ /* 0x000fc80000000037 */
[----:B------:R-:W-:Y:S01]  /*a420*/  FFMA R43, R32, R43, R53 ;  /* 0x0000002b202b7223 */ /* 0x000fe20000000035 */
[----:B------:R-:W-:-:S03]  /*a430*/  IMAD.MOV.U32 R30, RZ, RZ, 0x1 ;  /* 0x00000001ff1e7424 */ /* 0x000fc600078e00ff */
[----:B------:R-:W-:Y:S01]  /*a440*/  FFMA R42, R36, R42, R43 ;  /* 0x0000002a242a7223 */ /* 0x000fe2000000002b */
[----:B------:R-:W-:Y:S01]  /*a450*/  MOV R43, 0x1f ;  /* 0x0000001f002b7802 */ /* 0x000fe20000000f00 */
[----:B------:R-:W-:-:S05]  /*a460*/  FADD R51, R50, R31 ;  /* 0x0000001f32337221 */ /* 0x000fca0000000000 */
[----:B------:R-:W-:-:S07]  /*a470*/  MOV R49, R51 ;  /* 0x0000003300317202 */ /* 0x000fce0000000f00 */
[----:B------:R-:W-:Y:S05]  /*a480*/  WARPSYNC.COLLECTIVE R24, `(.L_x_187) ;  /* 0x0000000018087348 */ /* 0x000fea0003c00000 */
[----:B------:R0:W1:Y:S02]  /*a490*/  SHFL.DOWN P0, R31, R49, R30, R25 ;  /* 0x0800001e311f7389 */ /* 0x0000640000000019 */
[----:B01----:R-:W-:Y:S05]  /*a4a0*/  ENDCOLLECTIVE ;  /* 0x000000000000791b */ /* 0x003fea0003800000 */
.L_x_187:
[----:B------:R-:W-:Y:S01]  /*a4b0*/  FADD R49, RZ, R42 ;  /* 0x0000002aff317221 */ /* 0x000fe20000000000 */
[----:B------:R-:W-:Y:S02]  /*a4c0*/  HFMA2 R42, -RZ, RZ, 0, 0 ;  /* 0x00000000ff2a7431 */ /* 0x000fe400000001ff */
[----:B------:R-:W-:-:S04]  /*a4d0*/  FADD R30, R51, R31 ;  /* 0x0000001f331e7221 */ /* 0x000fc80000000000 */
[----:B------:R-:W-:-:S05]  /*a4e0*/  FMUL R30, R30, R45 ;  /* 0x0000002d1e1e7220 */ /* 0x000fca0000400000 */
[----:B------:R-:W-:Y:S01]  /*a4f0*/  MOV R51, R30 ;  /* 0x0000001e00337202 */ /* 0x000fe20000000f00 */
[----:B------:R-:W-:-:S07]  /*a500*/  IMAD.MOV.U32 R30, RZ, RZ, 0x10 ;  /* 0x00000010ff1e7424 */ /* 0x000fce00078e00ff */
[----:B------:R-:W-:Y:S05]  /*a510*/  WARPSYNC.COLLECTIVE R24, `(.L_x_188) ;  /* 0x0000000018087348 */ /* 0x000fea0003c00000 */
[----:B------:R0:W1:Y:S02]  /*a520*/  SHFL.IDX P0, R48, R51, R42, R43 ;  /* 0x0000002a33307389 */ /* 0x000064000000002b */
[----:B01----:R-:W-:Y:S05]  /*a530*/  ENDCOLLECTIVE ;  /* 0x000000000000791b */ /* 0x003fea0003800000 */
.L_x_188:
[----:B------:R-:W-:Y:S05]  /*a540*/  WARPSYNC.COLLECTIVE R24, `(.L_x_189) ;  /* 0x0000000018087348 */ /* 0x000fea0003c00000 */
[----:B------:R0:W1:Y:S02]  /*a550*/  SHFL.DOWN P0, R31, R49, R30, R25 ;  /* 0x0800001e311f7389 */ /* 0x0000640000000019 */
[----:B01----:R-:W-:Y:S05]  /*a560*/  ENDCOLLECTIVE ;  /* 0x000000000000791b */ /* 0x003fea0003800000 */
.L_x_189:
[----:B------:R-:W-:Y:S01]  /*a570*/  HFMA2 R30, -RZ, RZ, 0, 4.76837158203125e-07 ;  /* 0x00000008ff1e7431 */ /* 0x000fe200000001ff */
[----:B------:R-:W-:-:S05]  /*a580*/  MOV R50, R31 ;  /* 0x0000001f00327202 */ /* 0x000fca0000000f00 */
[----:B------:R-:W-:Y:S01]  /*a590*/  FADD R52, R49, R50 ;  /* 0x0000003231347221 */ /* 0x000fe20000000000 */
[----:B------:R-:W-:-:S04]  /*a5a0*/  FMNMX R50, R48, R39, !PT ;  /* 0x0000002730327209 */ /* 0x000fc80007800000 */
[----:B------:R-:W-:Y:S01]  /*a5b0*/  MOV R49, R52 ;  /* 0x0000003400317202 */ /* 0x000fe20000000f00 */
[----:B------:R-:W-:Y:S01]  /*a5c0*/  FADD R39, -R50, R39 ;  /* 0x0000002732277221 */ /* 0x000fe20000000100 */
[----:B------:R-:W-:-:S07]  /*a5d0*/  FADD R48, R48, -R50 ;  /* 0x8000003230307221 */ /* 0x000fce0000000000 */
[----:B------:R-:W-:Y:S05]  /*a5e0*/  WARPSYNC.COLLECTIVE R24, `(.L_x_190) ;  /* 0x0000000018087348 */ /* 0x000fea0003c00000 */
[----:B------:R0:W1:Y:S02]  /*a5f0*/  SHFL.DOWN P0, R31, R49, R30, R25 ;  /* 0x0800001e311f7389 */ /* 0x0000640000000019 */
[----:B01----:R-:W-:Y:S05]  /*a600*/  ENDCOLLECTIVE ;  /* 0x000000000000791b */ /* 0x003fea0003800000 */
.L_x_190:
[----:B------:R-:W-:-:S06]  /*a610*/  FMUL R39, R39, 1.4426950216293334961 ;  /* 0x3fb8aa3b27277820 */ /* 0x000fcc0000400000 */
[----:B------:R-:W0:Y:S01]  /*a620*/  MUFU.EX2 R39, R39 ;  /* 0x0000002700277308 */ /* 0x000e220000000800 */
[----:B------:R-:W-:Y:S02]  /*a630*/  HFMA2 R30, -RZ, RZ, 0, 2.384185791015625e-07 ;  /* 0x00000004ff1e7431 */ /* 0x000fe400000001ff */
[----:B------:R-:W-:-:S04]  /*a640*/  IMAD.MOV.U32 R43, RZ, RZ, R31 ;  /* 0x000000ffff2b7224 */ /* 0x000fc800078e001f */
[----:B------:R-:W-:Y:S01]  /*a650*/  FADD R43, R52, R43 ;  /* 0x0000002b342b7221 */ /* 0x000fe20000000000 */
[----:B------:R-:W-:-:S04]  /*a660*/  FMUL R52, R48, 1.4426950216293334961 ;  /* 0x3fb8aa3b30347820 */ /* 0x000fc80000400000 */
[----:B------:R-:W-:Y:S02]  /*a670*/  MOV R49, R43 ;  /* 0x0000002b00317202 */ /* 0x000fe40000000f00 */
[----:B------:R-:W1:Y:S05]  /*a680*/  MUFU.EX2 R52, R52 ;  /* 0x0000003400347308 */ /* 0x000e6a0000000800 */
[----:B01----:R-:W-:Y:S05]  /*a690*/  WARPSYNC.COLLECTIVE R24, `(.L_x_191) ;  /* 0x0000000018087348 */ /* 0x003fea0003c00000 */
[----:B------:R2:W3:Y:S02]  /*a6a0*/  SHFL.DOWN P0, R31, R49, R30, R25 ;  /* 0x0800001e311f7389 */ /* 0x0004e40000000019 */
[----:B0123--:R-:W-:Y:S05]  /*a6b0*/  ENDCOLLECTIVE ;  /* 0x000000000000791b */ /* 0x00ffea0003800000 */
.L_x_191:
[----:B------:R-:W-:Y:S02]  /*a6c0*/  HFMA2 R30, -RZ, RZ, 0, 1.1920928955078125e-07 ;  /* 0x00000002ff1e7431 */ /* 0x000fe400000001ff */
[----:B------:R-:W-:Y:S01]  /*a6d0*/  FFMA R44, R39, R44, R52 ;  /* 0x0000002c272c7223 */ /* 0x000fe20000000034 */
[----:B------:R-:W-:-:S05]  /*a6e0*/  MOV R42, R31 ;  /* 0x0000001f002a7202 */ /* 0x000fca0000000f00 */
[----:B------:R-:W-:Y:S01]  /*a6f0*/  FADD R42, R43, R42 ;  /* 0x0000002a2b2a7221 */ /* 0x000fe20000000000 */
[----:B------:R-:W-:-:S03]  /*a700*/  MOV R43, 0x1f ;  /* 0x0000001f002b7802 */ /* 0x000fc60000000f00 */
[----:B------:R-:W-:-:S07]  /*a710*/  IMAD.MOV.U32 R49, RZ, RZ, R42 ;  /* 0x000000ffff317224 */ /* 0x000fce00078e002a */
[----:B------:R-:W-:Y:S05]  /*a720*/  WARPSYNC.COLLECTIVE R24, `(.L_x_192) ;  /* 0x0000000018087348 */ /* 0x000fea0003c00000 */
[----:B------:R0:W1:Y:S02]  /*a730*/  SHFL.DOWN P0, R31, R49, R30, R25 ;  /* 0x0800001e311f7389 */ /* 0x0000640000000019 */
[----:B01----:R-:W-:Y:S05]  /*a740*/  ENDCOLLECTIVE ;  /* 0x000000000000791b */ /* 0x003fea0003800000 */
.L_x_192:
[----:B------:R-:W-:Y:S01]  /*a750*/  IMAD.MOV.U32 R30, RZ, RZ, 0x1 ;  /* 0x00000001ff1e7424 */ /* 0x000fe200078e00ff */
[----:B------:R-:W-:-:S05]  /*a760*/  MOV R53, R31 ;  /* 0x0000001f00357202 */ /* 0x000fca0000000f00 */
[----:B------:R-:W-:-:S05]  /*a770*/  FADD R53, R42, R53 ;  /* 0x000000352a357221 */ /* 0x000fca0000000000 */
[----:B------:R-:W-:-:S07]  /*a780*/  MOV R49, R53 ;  /* 0x0000003500317202 */ /* 0x000fce0000000f00 */
[----:B------:R-:W-:Y:S05]  /*a790*/  WARPSYNC.COLLECTIVE R24, `(.L_x_193) ;  /* 0x0000000018087348 */ /* 0x000fea0003c00000 */
[----:B------:R0:W1:Y:S02]  /*a7a0*/  SHFL.DOWN P0, R31, R49, R30, R25 ;  /* 0x0800001e311f7389 */ /* 0x0000640000000019 */
[----:B01----:R-:W-:Y:S05]  /*a7b0*/  ENDCOLLECTIVE ;  /* 0x000000000000791b */ /* 0x003fea0003800000 */
.L_x_193:
[C---:B------:R-:W-:Y:S02]  /*a7c0*/  PRMT R25, R40.reuse, 0x7632, R25 ;  /* 0x0000763228197816 */ /* 0x040fe40000000019 */
[----:B------:R-:W-:Y:S02]  /*a7d0*/  PRMT R30, R41, 0x7632, R30 ;  /* 0x00007632291e7816 */ /* 0x000fe4000000001e */
[----:B------:R-:W-:Y:S02]  /*a7e0*/  SHF.L.U32 R25, R25, 0x10, RZ ;  /* 0x0000001019197819 */ /* 0x000fe400000006ff */
[----:B------:R-:W-:Y:S01]  /*a7f0*/  SHF.L.U32 R41, R41, 0x10, RZ ;  /* 0x0000001029297819 */ /* 0x000fe200000006ff */
[----:B------:R-:W-:Y:S01]  /*a800*/  FADD R42, R53, R31 ;  /* 0x0000001f352a7221 */ /* 0x000fe20000000000 */
[----:B------:R-:W-:Y:S01]  /*a810*/  IMAD.U32 R31, R40, 0x10000, RZ ;  /* 0x00010000281f7824 */ /* 0x000fe200078e00ff */
[----:B------:R-:W-:Y:S01]  /*a820*/  SHF.L.U32 R53, R30, 0x10, RZ ;  /* 0x000000101e357819 */ /* 0x000fe200000006ff */
[----:B------:R-:W-:Y:S01]  /*a830*/  FMUL R40, R52, R25 ;  /* 0x0000001934287220 */ /* 0x000fe20000400000 */
[----:B------:R-:W-:Y:S01]  /*a840*/  FMUL R51, R42, R45 ;  /* 0x0000002d2a337220 */ /* 0x000fe20000400000 */
[----:B------:R-:W-:-:S02]  /*a850*/  HFMA2 R42, -RZ, RZ, 0, 0 ;  /* 0x00000000ff2a7431 */ /* 0x000fc400000001ff */
[C---:B------:R-:W-:Y:S01]  /*a860*/  FMUL R30, R52.reuse, R31 ;  /* 0x0000001f341e7220 */ /* 0x040fe20000400000 */
[C---:B------:R-:W-:Y:S01]  /*a870*/  FMUL R41, R52.reuse, R41 ;  /* 0x0000002934297220 */ /* 0x040fe20000400000 */
[----:B------:R-:W-:-:S03]  /*a880*/  FMUL R52, R52, R53 ;  /* 0x0000003534347220 */ /* 0x000fc60000400000 */
[----:B------:R-:W-:-:S07]  /*a890*/  FFMA R22, R39, R22, R41 ;  /* 0x0000001627167223 */ /* 0x000fce0000000029 */
[----:B------:R-:W-:Y:S05]  /*a8a0*/  WARPSYNC.COLLECTIVE R24, `(.L_x_194) ;  /* 0x0000000018087348 */ /* 0x000fea0003c00000 */
[----:B------:R0:W1:Y:S02]  /*a8b0*/  SHFL.IDX P0, R48, R51, R42, R43 ;  /* 0x0000002a33307389 */ /* 0x000064000000002b */
[----:B01----:R-:W-:Y:S05]  /*a8c0*/  ENDCOLLECTIVE ;  /* 0x000000000000791b */ /* 0x003fea0003800000 */
.L_x_194:
[C---:B------:R-:W-:Y:S01]  /*a8d0*/  FFMA R23, R39.reuse, R23, R52 ;  /* 0x0000001727177223 */ /* 0x040fe20000000034 */
[C---:B------:R-:W-:Y:S01]  /*a8e0*/  FFMA R24, R39.reuse, R20, R30 ;  /* 0x0000001427187223 */ /* 0x040fe2000000001e */
[----:B------:R-:W-:Y:S01]  /*a8f0*/  FFMA R30, R39, R21, R40 ;  /* 0x00000015271e7223 */ /* 0x000fe20000000028 */
[----:B------:R-:W-:Y:S01]  /*a900*/  MOV R49, R48 ;  /* 0x0000003000317202 */ /* 0x000fe20000000f00 */
[----:B------:R-:W-:Y:S06]  /*a910*/  BRA `(.L_x_195) ;  /* 0xffffff8c00807947 */ /* 0x000fec000383ffff */
.L_x_103:
[----:B------:R-:W-:Y:S01]  /*a920*/  HFMA2 R30, -RZ, RZ, 0, 9.5367431640625e-07 ;  /* 0x00000010ff1e7431 */ /* 0x000fe200000001ff */
[----:B------:R-:W-:Y:S01]  /*a930*/  BSSY B1, `(.L_x_196) ;  /* 0x0000007000017945 */ /* 0x000fe20003800000 */
[----:B------:R-:W-:Y:S01]  /*a940*/  IMAD.MOV.U32 R49, RZ, RZ, R64 ;  /* 0x000000ffff317224 */ /* 0x000fe200078e0040 */
[----:B------:R-:W-:Y:S02]  /*a950*/  MOV R25, 0x1f ;  /* 0x0000001f00197802 */ /* 0x000fe40000000f00 */
[----:B------:R-:W-:-:S07]  /*a960*/  MOV R24, 0xffffffff ;  /* 0xffffffff00187802 */ /* 0x000fce0000000f00 */
[----:B------:R-:W-:Y:S05]  /*a970*/  WARPSYNC.COLLECTIVE R24, `(.L_x_197) ;  /* 0x0000000018087348 */ /* 0x000fea0003c00000 */
[----:B------:R0:W1:Y:S02]  /*a980*/  SHFL.DOWN P0, R31, R49, R30, R25 ;  /* 0x0800001e311f7389 */ /* 0x0000640000000019 */
[----:B01----:R-:W-:Y:S05]  /*a990*/  ENDCOLLECTIVE ;  /* 0x000000000000791b */ /* 0x003fea0003800000 */
.L_x_197:
[----:B------:R-:W-:Y:S05]  /*a9a0*/  BSYNC B1 ;  /* 0x0000000000017941 */ /* 0x000fea0003800000 */
.L_x_196:
[----:B------:R-:W-:Y:S02]  /*a9b0*/  HFMA2 R25, -RZ, RZ, 0, 1.847743988037109375e-06 ;  /* 0x0000001fff197431 */ /* 0x000fe400000001ff */
[----:B------:R-:W-:Y:S01]  /*a9c0*/  FADD R49, R64, R31 ;  /* 0x0000001f40317221 */ /* 0x000fe20000000000 */
[----:B------:R-:W-:Y:S01]  /*a9d0*/  IMAD.MOV.U32 R30, RZ, RZ, 0x8 ;  /* 0x00000008ff1e7424 */ /* 0x000fe200078e00ff */
[----:B------:R-:W-:-:S07]  /*a9e0*/  MOV R24, 0xffffffff ;  /* 0xffffffff00187802 */ /* 0x000fce0000000f00 */
[----:B------:R-:W-:Y:S05]  /*a9f0*/  WARPSYNC.COLLECTIVE R24, `(.L_x_198) ;  /* 0x0000000018087348 */ /* 0x000fea0003c00000 */
[----:B------:R0:W1:Y:S02]  /*aa00*/  SHFL.DOWN P0, R31, R49, R30, R25 ;  /* 0x0800001e311f7389 */ /* 0x0000640000000019 */
[----:B01----:R-:W-:Y:S05]  /*aa10*/  ENDCOLLECTIVE ;  /* 0x000000000000791b */ /* 0x003fea0003800000 */
.L_x_198:
[----:B------:R-:W-:Y:S02]  /*aa20*/  IMAD.MOV.U32 R30, RZ, RZ, 0x4 ;  /* 0x00000004ff1e7424 */ /* 0x000fe400078e00ff */
[----:B------:R-:W-:-:S05]  /*aa30*/  FADD R20, R49, R31 ;  /* 0x0000001f31147221 */ /* 0x000fca0000000000 */
[----:B------:R-:W-:-:S07]  /*aa40*/  MOV R49, R20 ;  /* 0x0000001400317202 */ /* 0x000fce0000000f00 */
[----:B------:R-:W-:Y:S05]  /*aa50*/  WARPSYNC.COLLECTIVE R24, `(.L_x_199) ;  /* 0x0000000018087348 */ /* 0x000fea0003c00000 */
[----:B------:R0:W1:Y:S02]  /*aa60*/  SHFL.DOWN P0, R31, R49, R30, R25 ;  /* 0x0800001e311f7389 */ /* 0x0000640000000019 */
[----:B01----:R-:W-:Y:S05]  /*aa70*/  ENDCOLLECTIVE ;  /* 0x000000000000791b */ /* 0x003fea0003800000 */
.L_x_199:
[----:B------:R-:W-:Y:S02]  /*aa80*/  HFMA2 R30, -RZ, RZ, 0, 1.1920928955078125e-07 ;  /* 0x00000002ff1e7431 */ /* 0x000fe400000001ff */
[----:B------:R-:W-:-:S05]  /*aa90*/  FADD R21, R20, R31 ;  /* 0x0000001f14157221 */ /* 0x000fca0000000000 */
[----:B------:R-:W-:-:S07]  /*aaa0*/  MOV R49, R21 ;  /* 0x0000001500317202 */ /* 0x000fce0000000f00 */
[----:B------:R-:W-:Y:S05]  /*aab0*/  WARPSYNC.COLLECTIVE R24, `(.L_x_200) ;  /* 0x0000000018087348 */ /* 0x000fea0003c00000 */
[----:B------:R0:W1:Y:S02]  /*aac0*/  SHFL.DOWN P0, R31, R49, R30, R25 ;  /* 0x0800001e311f7389 */ /* 0x0000640000000019 */
[----:B01----:R-:W-:Y:S05]  /*aad0*/  ENDCOLLECTIVE ;  /* 0x000000000000791b */ /* 0x003fea0003800000 */
.L_x_200:
[----:B------:R-:W-:Y:S02]  /*aae0*/  IMAD.MOV.U32 R30, RZ, RZ, 0x1 ;  /* 0x00000001ff1e7424 */ /* 0x000fe400078e00ff */
[----:B------:R-:W-:-:S05]  /*aaf0*/  FADD R22, R21, R31 ;  /* 0x0000001f15167221 */ /* 0x000fca0000000000 */
[----:B------:R-:W-:-:S07]  /*ab00*/  MOV R49, R22 ;  /* 0x0000001600317202 */ /* 0x000fce0000000f00 */
[----:B------:R-:W-:Y:S05]  /*ab10*/  WARPSYNC.COLLECTIVE R24, `(.L_x_201) ;  /* 0x0000000018087348 */ /* 0x000fea0003c00000 */
[----:B------:R0:W1:Y:S02]  /*ab20*/  SHFL.DOWN P0, R31, R49, R30, R25 ;  /* 0x0800001e311f7389 */ /* 0x0000640000000019 */
[----:B01----:R-:W-:Y:S05]  /*ab30*/  ENDCOLLECTIVE ;  /* 0x000000000000791b */ /* 0x003fea0003800000 */
.L_x_201:
[----:B------:R-:W-:Y:S05]  /*ab40*/  BRA `(.L_x_202) ;  /* 0xffffffb400307947 */ /* 0x000fea000383ffff */
.L_x_112:
[----:B------:R-:W-:Y:S02]  /*ab50*/  MOV R30, 0x10 ;  /* 0x00000010001e7802 */ /* 0x000fe40000000f00 */
[----:B------:R-:W-:Y:S02]  /*ab60*/  MOV R25, 0x1f ;  /* 0x0000001f00197802 */ /* 0x000fe40000000f00 */
[----:B------:R-:W-:-:S07]  /*ab70*/  MOV R24, 0xffffffff ;  /* 0xffffffff00187802 */ /* 0x000fce0000000f00 */
[----:B01---5:R-:W-:Y:S05]  /*ab80*/  WARPSYNC.COLLECTIVE R24, `(.L_x_203) ;  /* 0x0000000018087348 */ /* 0x023fea0003c00000 */
[----:B-1----:R1:W2:Y:S02]  /*ab90*/  SHFL.DOWN P0, R31, R49, R30, R25 ;  /* 0x0800001e311f7389 */ /* 0x0022a40000000019 */
[----:B012--5:R-:W-:Y:S05]  /*aba0*/  ENDCOLLECTIVE ;  /* 0x000000000000791b */ /* 0x027fea0003800000 */
.L_x_203:
[----:B------:R-:W-:Y:S01]  /*abb0*/  MOV R30, 0x8 ;  /* 0x00000008001e7802 */ /* 0x000fe20000000f00 */
[----:B------:R-:W-:-:S04]  /*abc0*/  FADD R20, R31, R49 ;  /* 0x000000311f147221 */ /* 0x000fc80000000000 */
[----:B------:R-:W-:-:S07]  /*abd0*/  IMAD.MOV.U32 R49, RZ, RZ, R20 ;  /* 0x000000ffff317224 */ /* 0x000fce00078e0014 */
[----:B------:R-:W-:Y:S05]  /*abe0*/  WARPSYNC.COLLECTIVE R24, `(.L_x_204) ;  /* 0x0000000018087348 */ /* 0x000fea0003c00000 */
[----:B------:R0:W1:Y:S02]  /*abf0*/  SHFL.DOWN P0, R31, R49, R30, R25 ;  /* 0x0800001e311f7389 */ /* 0x0000640000000019 */
[----:B01----:R-:W-:Y:S05]  /*ac00*/  ENDCOLLECTIVE ;  /* 0x000000000000791b */ /* 0x003fea0003800000 */
.L_x_204:
[----:B------:R-:W-:Y:S01]  /*ac10*/  MOV R30, 0x4 ;  /* 0x00000004001e7802 */ /* 0x000fe20000000f00 */
[----:B------:R-:W-:-:S05]  /*ac20*/  FADD R21, R20, R31 ;  /* 0x0000001f14157221 */ /* 0x000fca0000000000 */
[----:B------:R-:W-:-:S07]  /*ac30*/  MOV R49, R21 ;  /* 0x0000001500317202 */ /* 0x000fce0000000f00 */
[----:B------:R-:W-:Y:S05]  /*ac40*/  WARPSYNC.COLLECTIVE R24, `(.L_x_205) ;  /* 0x0000000018087348 */ /* 0x000fea0003c00000 */
[----:B------:R0:W1:Y:S02]  /*ac50*/  SHFL.DOWN P0, R31, R49, R30, R25 ;  /* 0x0800001e311f7389 */ /* 0x0000640000000019 */
[----:B01----:R-:W-:Y:S05]  /*ac60*/  ENDCOLLECTIVE ;  /* 0x000000000000791b */ /* 0x003fea0003800000 */
.L_x_205:
[----:B------:R-:W-:Y:S01]  /*ac70*/  MOV R30, 0x2 ;  /* 0x00000002001e7802 */ /* 0x000fe20000000f00 */
[----:B------:R-:W-:-:S04]  /*ac80*/  FADD R22, R21, R31 ;  /* 0x0000001f15167221 */ /* 0x000fc80000000000 */
[----:B------:R-:W-:-:S07]  /*ac90*/  IMAD.MOV.U32 R49, RZ, RZ, R22 ;  /* 0x000000ffff317224 */ /* 0x000fce00078e0016 */
[----:B------:R-:W-:Y:S05]  /*aca0*/  WARPSYNC.COLLECTIVE R24, `(.L_x_206) ;  /* 0x0000000018087348 */ /* 0x000fea0003c00000 */
[----:B------:R0:W1:Y:S02]  /*acb0*/  SHFL.DOWN P0, R31, R49, R30, R25 ;  /* 0x0800001e311f7389 */ /* 0x0000640000000019 */
[----:B01----:R-:W-:Y:S05]  /*acc0*/  ENDCOLLECTIVE ;  /* 0x000000000000791b */ /* 0x003fea0003800000 */
.L_x_206:
[----:B------:R-:W-:Y:S01]  /*acd0*/  MOV R30, 0x1 ;  /* 0x00000001001e7802 */ /* 0x000fe20000000f00 */
[----:B------:R-:W-:-:S05]  /*ace0*/  FADD R23, R22, R31 ;  /* 0x0000001f16177221 */ /* 0x000fca0000000000 */
[----:B------:R-:W-:-:S07]  /*acf0*/  MOV R49, R23 ;  /* 0x0000001700317202 */ /* 0x000fce0000000f00 */
[----:B------:R-:W-:Y:S05]  /*ad00*/  WARPSYNC.COLLECTIVE R24, `(.L_x_207) ;  /* 0x0000000018087348 */ /* 0x000fea0003c00000 */
[----:B------:R0:W1:Y:S02]  /*ad10*/  SHFL.DOWN P0, R31, R49, R30, R25 ;  /* 0x0800001e311f7389 */ /* 0x0000640000000019 */
[----:B01----:R-:W-:Y:S05]  /*ad20*/  ENDCOLLECTIVE ;  /* 0x000000000000791b */ /* 0x003fea0003800000 */
.L_x_207:
[----:B------:R-:W-:Y:S05]  /*ad30*/  BRA `(.L_x_208) ;  /* 0xffffffb800287947 */ /* 0x000fea000383ffff */
.L_x_116:
[----:B------:R-:W-:Y:S01]  /*ad40*/  HFMA2 R25, -RZ, RZ, 0, 1.847743988037109375e-06 ;  /* 0x0000001fff197431 */ /* 0x000fe200000001ff */
[----:B------:R-:W-:Y:S01]  /*ad50*/  BSSY B1, `(.L_x_209) ;  /* 0x0000006000017945 */ /* 0x000fe20003800000 */
[----:B------:R-:W-:Y:S01]  /*ad60*/  IMAD.MOV.U32 R30, RZ, RZ, 0x10 ;  /* 0x00000010ff1e7424 */ /* 0x000fe200078e00ff */
[----:B------:R-:W-:-:S07]  /*ad70*/  MOV R24, 0xffffffff ;  /* 0xffffffff00187802 */ /* 0x000fce0000000f00 */
[----:B-----5:R-:W-:Y:S05]  /*ad80*/  WARPSYNC.COLLECTIVE R24, `(.L_x_210) ;  /* 0x0000000018087348 */ /* 0x020fea0003c00000 */
[----:B------:R0:W1:Y:S02]  /*ad90*/  SHFL.DOWN P0, R31, R49, R30, R25 ;  /* 0x0800001e311f7389 */ /* 0x0000640000000019 */
[----:B01---5:R-:W-:Y:S05]  /*ada0*/  ENDCOLLECTIVE ;  /* 0x000000000000791b */ /* 0x023fea0003800000 */
.L_x_210:
[----:B------:R-:W-:Y:S05]  /*adb0*/  BSYNC B1 ;  /* 0x0000000000017941 */ /* 0x000fea0003800000 */
.L_x_209:
[----:B------:R-:W-:Y:S02]  /*adc0*/  HFMA2 R30, -RZ, RZ, 0, 4.76837158203125e-07 ;  /* 0x00000008ff1e7431 */ /* 0x000fe400000001ff */
[----:B------:R-:W-:Y:S01]  /*add0*/  FADD R49, R49, R31 ;  /* 0x0000001f31317221 */ /* 0x000fe20000000000 */
[----:B------:R-:W-:Y:S01]  /*ade0*/  IMAD.MOV.U32 R25, RZ, RZ, 0x1f ;  /* 0x0000001fff197424 */ /* 0x000fe200078e00ff */
[----:B------:R-:W-:-:S07]  /*adf0*/  MOV R24, 0xffffffff ;  /* 0xffffffff00187802 */ /* 0x000fce0000000f00 */
[----:B------:R-:W-:Y:S05]  /*ae00*/  WARPSYNC.COLLECTIVE R24, `(.L_x_211) ;  /* 0x0000000018087348 */ /* 0x000fea0003c00000 */
[----:B------:R0:W1:Y:S02]  /*ae10*/  SHFL.DOWN P0, R31, R49, R30, R25 ;  /* 0x0800001e311f7389 */ /* 0x0000640000000019 */
[----:B01----:R-:W-:Y:S05]  /*ae20*/  ENDCOLLECTIVE ;  /* 0x000000000000791b */ /* 0x003fea0003800000 */
.L_x_211:
[----:B------:R-:W-:Y:S02]  /*ae30*/  HFMA2 R30, -RZ, RZ, 0, 2.384185791015625e-07 ;  /* 0x00000004ff1e7431 */ /* 0x000fe400000001ff */
[----:B------:R-:W-:-:S05]  /*ae40*/  FADD R21, R49, R31 ;  /* 0x0000001f31157221 */ /* 0x000fca0000000000 */
[----:B------:R-:W-:-:S07]  /*ae50*/  MOV R49, R21 ;  /* 0x0000001500317202 */ /* 0x000fce0000000f00 */
[----:B------:R-:W-:Y:S05]  /*ae60*/  WARPSYNC.COLLECTIVE R24, `(.L_x_212) ;  /* 0x0000000018087348 */ /* 0x000fea0003c00000 */
[----:B------:R0:W1:Y:S02]  /*ae70*/  SHFL.DOWN P0, R31, R49, R30, R25 ;  /* 0x0800001e311f7389 */ /* 0x0000640000000019 */
[----:B01----:R-:W-:Y:S05]  /*ae80*/  ENDCOLLECTIVE ;  /* 0x000000000000791b */ /* 0x003fea0003800000 */
.L_x_212:
[----:B------:R-:W-:Y:S01]  /*ae90*/  MOV R30, 0x2 ;  /* 0x00000002001e7802 */ /* 0x000fe20000000f00 */
[----:B------:R-:W-:-:S04]  /*aea0*/  FADD R22, R21, R31 ;  /* 0x0000001f15167221 */ /* 0x000fc80000000000 */
[----:B------:R-:W-:-:S07]  /*aeb0*/  IMAD.MOV.U32 R49, RZ, RZ, R22 ;  /* 0x000000ffff317224 */ /* 0x000fce00078e0016 */
[----:B------:R-:W-:Y:S05]  /*aec0*/  WARPSYNC.COLLECTIVE R24, `(.L_x_213) ;  /* 0x0000000018087348 */ /* 0x000fea0003c00000 */
[----:B------:R0:W1:Y:S02]  /*aed0*/  SHFL.DOWN P0, R31, R49, R30, R25 ;  /* 0x0800001e311f7389 */ /* 0x0000640000000019 */
[----:B01----:R-:W-:Y:S05]  /*aee0*/  ENDCOLLECTIVE ;  /* 0x000000000000791b */ /* 0x003fea0003800000 */
.L_x_213:
[----:B------:R-:W-:Y:S02]  /*aef0*/  HFMA2 R30, -RZ, RZ, 0, 5.9604644775390625e-08 ;  /* 0x00000001ff1e7431 */ /* 0x000fe400000001ff */
[----:B------:R-:W-:-:S05]  /*af00*/  FADD R23, R22, R31 ;  /* 0x0000001f16177221 */ /* 0x000fca0000000000 */
[----:B------:R-:W-:-:S07]  /*af10*/  MOV R49, R23 ;  /* 0x0000001700317202 */ /* 0x000fce0000000f00 */
[----:B------:R-:W-:Y:S05]  /*af20*/  WARPSYNC.COLLECTIVE R24, `(.L_x_214) ;  /* 0x0000000018087348 */ /* 0x000fea0003c00000 */
[----:B------:R0:W1:Y:S02]  /*af30*/  SHFL.DOWN P0, R31, R49, R30, R25 ;  /* 0x0800001e311f7389 */ /* 0x0000640000000019 */
[----:B01----:R-:W-:Y:S05]  /*af40*/  ENDCOLLECTIVE ;  /* 0x000000000000791b */ /* 0x003fea0003800000 */
.L_x_214:
[----:B------:R-:W-:Y:S01]  /*af50*/  HFMA2 R30, -RZ, RZ, 0, 9.5367431640625e-07 ;  /* 0x00000010ff1e7431 */ /* 0x000fe200000001ff */
[----:B------:R-:W-:Y:S01]  /*af60*/  MOV R49, R20 ;  /* 0x0000001400317202 */ /* 0x000fe20000000f00 */
[----:B------:R-:W-:-:S07]  /*af70*/  IMAD.MOV.U32 R26, RZ, RZ, R31 ;  /* 0x000000ffff1a7224 */ /* 0x000fce00078e001f */
[----:B------:R-:W-:Y:S05]  /*af80*/  WARPSYNC.COLLECTIVE R24, `(.L_x_215) ;  /* 0x0000000018087348 */ /* 0x000fea0003c00000 */
[----:B------:R0:W1:Y:S02]  /*af90*/  SHFL.DOWN P0, R31, R49, R30, R25 ;  /* 0x0800001e311f7389 */ /* 0x0000640000000019 */
[----:B01----:R-:W-:Y:S05]  /*afa0*/  ENDCOLLECTIVE ;  /* 0x000000000000791b */ /* 0x003fea0003800000 */
.L_x_215:
[----:B------:R-:W-:Y:S01]  /*afb0*/  FADD R26, R23, R26 ;  /* 0x0000001a171a7221 */ /* 0x000fe20000000000 */
[----:B------:R-:W-:Y:S01]  /*afc0*/  HFMA2 R30, -RZ, RZ, 0, 4.76837158203125e-07 ;  /* 0x00000008ff1e7431 */ /* 0x000fe200000001ff */
[----:B------:R-:W-:-:S05]  /*afd0*/  MOV R21, R31 ;  /* 0x0000001f00157202 */ /* 0x000fca0000000f00 */
[----:B------:R-:W-:-:S04]  /*afe0*/  FADD R27, R20, R21 ;  /* 0x00000015141b7221 */ /* 0x000fc80000000000 */
[----:B------:R-:W-:-:S07]  /*aff0*/  IMAD.MOV.U32 R49, RZ, RZ, R27 ;  /* 0x000000ffff317224 */ /* 0x000fce00078e001b */
[----:B------:R-:W-:Y:S05]  /*b000*/  WARPSYNC.COLLECTIVE R24, `(.L_x_216) ;  /* 0x0000000018087348 */ /* 0x000fea0003c00000 */
[----:B------:R0:W1:Y:S02]  /*b010*/  SHFL.DOWN P0, R31, R49, R30, R25 ;  /* 0x0800001e311f7389 */ /* 0x0000640000000019 */
[----:B01----:R-:W-:Y:S05]  /*b020*/  ENDCOLLECTIVE ;  /* 0x000000000000791b */ /* 0x003fea0003800000 */
.L_x_216:
[----:B------:R-:W-:Y:S01]  /*b030*/  IMAD.MOV.U32 R30, RZ, RZ, 0x4 ;  /* 0x00000004ff1e7424 */ /* 0x000fe200078e00ff */
[----:B------:R-:W-:-:S05]  /*b040*/  MOV R22, R31 ;  /* 0x0000001f00167202 */ /* 0x000fca0000000f00 */
[----:B------:R-:W-:-:S05]  /*b050*/  FADD R28, R27, R22 ;  /* 0x000000161b1c7221 */ /* 0x000fca0000000000 */
[----:B------:R-:W-:-:S07]  /*b060*/  MOV R49, R28 ;  /* 0x0000001c00317202 */ /* 0x000fce0000000f00 */
[----:B------:R-:W-:Y:S05]  /*b070*/  WARPSYNC.COLLECTIVE R24, `(.L_x_217) ;  /* 0x0000000018087348 */ /* 0x000fea0003c00000 */
[----:B------:R0:W1:Y:S02]  /*b080*/  SHFL.DOWN P0, R31, R49, R30, R25 ;  /* 0x0800001e311f7389 */ /* 0x0000640000000019 */
[----:B01----:R-:W-:Y:S05]  /*b090*/  ENDCOLLECTIVE ;  /* 0x000000000000791b */ /* 0x003fea0003800000 */
.L_x_217:
[----:B------:R-:W-:Y:S01]  /*b0a0*/  HFMA2 R30, -RZ, RZ, 0, 1.1920928955078125e-07 ;  /* 0x00000002ff1e7431 */ /* 0x000fe200000001ff */
[----:B------:R-:W-:-:S05]  /*b0b0*/  MOV R29, R31 ;  /* 0x0000001f001d7202 */ /* 0x000fca0000000f00 */
[----:B------:R-:W-:-:S05]  /*b0c0*/  FADD R29, R28, R29 ;  /* 0x0000001d1c1d7221 */ /* 0x000fca0000000000 */
[----:B------:R-:W-:-:S07]  /*b0d0*/  MOV R49, R29 ;  /* 0x0000001d00317202 */ /* 0x000fce0000000f00 */
[----:B------:R-:W-:Y:S05]  /*b0e0*/  WARPSYNC.COLLECTIVE R24, `(.L_x_218) ;  /* 0x0000000018087348 */ /* 0x000fea0003c00000 */
[----:B------:R0:W1:Y:S02]  /*b0f0*/  SHFL.DOWN P0, R31, R49, R30, R25 ;  /* 0x0800001e311f7389 */ /* 0x0000640000000019 */
[----:B01----:R-:W-:Y:S05]  /*b100*/  ENDCOLLECTIVE ;  /* 0x000000000000791b */ /* 0x003fea0003800000 */
.L_x_218:
[----:B------:R-:W-:Y:S02]  /*b110*/  HFMA2 R30, -RZ, RZ, 0, 5.9604644775390625e-08 ;  /* 0x00000001ff1e7431 */ /* 0x000fe400000001ff */
[----:B------:R-:W-:-:S04]  /*b120*/  IMAD.MOV.U32 R20, RZ, RZ, R31 ;  /* 0x000000ffff147224 */ /* 0x000fc800078e001f */
[----:B------:R-:W-:-:S05]  /*b130*/  FADD R20, R29, R20 ;  /* 0x000000141d147221 */ /* 0x000fca0000000000 */
[----:B------:R-:W-:-:S07]  /*b140*/  MOV R49, R20 ;  /* 0x0000001400317202 */ /* 0x000fce0000000f00 */
[----:B------:R-:W-:Y:S05]  /*b150*/  WARPSYNC.COLLECTIVE R24, `(.L_x_219) ;  /* 0x0000000018087348 */ /* 0x000fea0003c00000 */
[----:B------:R0:W1:Y:S02]  /*b160*/  SHFL.DOWN P0, R31, R49, R30, R25 ;  /* 0x0800001e311f7389 */ /* 0x0000640000000019 */
[----:B01----:R-:W-:Y:S05]  /*b170*/  ENDCOLLECTIVE ;  /* 0x000000000000791b */ /* 0x003fea0003800000 */
.L_x_219:
[----:B------:R-:W-:Y:S05]  /*b180*/  BRA `(.L_x_220) ;  /* 0xffffffc400647947 */ /* 0x000fea000383ffff */
.L_x_128:
[----:B------:R-:W-:Y:S01]  /*b190*/  HFMA2 R25, -RZ, RZ, 0, 1.847743988037109375e-06 ;  /* 0x0000001fff197431 */ /* 0x000fe200000001ff */
[----:B------:R-:W-:Y:S01]  /*b1a0*/  BSSY B1, `(.L_x_221) ;  /* 0x0000007000017945 */ /* 0x000fe20003800000 */
[----:B------:R-:W-:Y:S01]  /*b1b0*/  MOV R49, R90 ;  /* 0x0000005a00317202 */ /* 0x000fe20000000f00 */
[----:B------:R-:W-:Y:S01]  /*b1c0*/  IMAD.MOV.U32 R30, RZ, RZ, 0x10 ;  /* 0x00000010ff1e7424 */ /* 0x000fe200078e00ff */
[----:B------:R-:W-:-:S07]  /*b1d0*/  MOV R24, 0xffffffff ;  /* 0xffffffff00187802 */ /* 0x000fce0000000f00 */
[----:B-----5:R-:W-:Y:S05]  /*b1e0*/  WARPSYNC.COLLECTIVE R24, `(.L_x_222) ;  /* 0x0000000018087348 */ /* 0x020fea0003c00000 */
[----:B------:R0:W1:Y:S02]  /*b1f0*/  SHFL.DOWN P0, R31, R49, R30, R25 ;  /* 0x0800001e311f7389 */ /* 0x0000640000000019 */
[----:B01---5:R-:W-:Y:S05]  /*b200*/  ENDCOLLECTIVE ;  /* 0x000000000000791b */ /* 0x023fea0003800000 */
.L_x_222:
[----:B------:R-:W-:Y:S05]  /*b210*/  BSYNC B1 ;  /* 0x0000000000017941 */ /* 0x000fea0003800000 */
.L_x_221:
[----:B------:R-:W-:Y:S02]  /*b220*/  HFMA2 R30, -RZ, RZ, 0, 4.76837158203125e-07 ;  /* 0x00000008ff1e7431 */ /* 0x000fe400000001ff */
[----:B------:R-:W-:Y:S01]  /*b230*/  FADD R49, R90, R31 ;  /* 0x0000001f5a317221 */ /* 0x000fe20000000000 */
[----:B------:R-:W-:Y:S01]  /*b240*/  IMAD.MOV.U32 R25, RZ, RZ, 0x1f ;  /* 0x0000001fff197424 */ /* 0x000fe200078e00ff */
[----:B------:R-:W-:-:S07]  /*b250*/  MOV R24, 0xffffffff ;  /* 0xffffffff00187802 */ /* 0x000fce0000000f00 */
[----:B------:R-:W-:Y:S05]  /*b260*/  WARPSYNC.COLLECTIVE R24, `(.L_x_223) ;  /* 0x0000000018087348 */ /* 0x000fea0003c00000 */
[----:B------:R0:W1:Y:S02]  /*b270*/  SHFL.DOWN P0, R31, R49, R30, R25 ;  /* 0x0800001e311f7389 */ /* 0x0000640000000019 */
[----:B01----:R-:W-:Y:S05]  /*b280*/  ENDCOLLECTIVE ;  /* 0x000000000000791b */ /* 0x003fea0003800000 */
.L_x_223:
[----:B------:R-:W-:Y:S02]  /*b290*/  HFMA2 R30, -RZ, RZ, 0, 2.384185791015625e-07 ;  /* 0x00000004ff1e7431 */ /* 0x000fe400000001ff */
[----:B------:R-:W-:-:S05]  /*b2a0*/  FADD R20, R49, R31 ;  /* 0x0000001f31147221 */ /* 0x000fca0000000000 */
[----:B------:R-:W-:-:S07]  /*b2b0*/  MOV R49, R20 ;  /* 0x0000001400317202 */ /* 0x000fce0000000f00 */
[----:B------:R-:W-:Y:S05]  /*b2c0*/  WARPSYNC.COLLECTIVE R24, `(.L_x_224) ;  /* 0x0000000018087348 */ /* 0x000fea0003c00000 */
[----:B------:R0:W1:Y:S02]  /*b2d0*/  SHFL.DOWN P0, R31, R49, R30, R25 ;  /* 0x0800001e311f7389 */ /* 0x0000640000000019 */
[----:B01----:R-:W-:Y:S05]  /*b2e0*/  ENDCOLLECTIVE ;  /* 0x000000000000791b */ /* 0x003fea0003800000 */
.L_x_224:
[----:B------:R-:W-:Y:S01]  /*b2f0*/  MOV R30, 0x2 ;  /* 0x00000002001e7802 */ /* 0x000fe20000000f00 */
[----:B------:R-:W-:-:S04]  /*b300*/  FADD R21, R20, R31 ;  /* 0x0000001f14157221 */ /* 0x000fc80000000000 */
[----:B------:R-:W-:-:S07]  /*b310*/  IMAD.MOV.U32 R49, RZ, RZ, R21 ;  /* 0x000000ffff317224 */ /* 0x000fce00078e0015 */
[----:B------:R-:W-:Y:S05]  /*b320*/  WARPSYNC.COLLECTIVE R24, `(.L_x_225) ;  /* 0x0000000018087348 */ /* 0x000fea0003c00000 */
[----:B------:R0:W1:Y:S02]  /*b330*/  SHFL.DOWN P0, R31, R49, R30, R25 ;  /* 0x0800001e311f7389 */ /* 0x0000640000000019 */
[----:B01----:R-:W-:Y:S05]  /*b340*/  ENDCOLLECTIVE ;  /* 0x000000000000791b */ /* 0x003fea0003800000 */
.L_x_225:
[----:B------:R-:W-:Y:S02]  /*b350*/  HFMA2 R30, -RZ, RZ, 0, 5.9604644775390625e-08 ;  /* 0x00000001ff1e7431 */ /* 0x000fe400000001ff */
[----:B------:R-:W-:-:S05]  /*b360*/  FADD R22, R21, R31 ;  /* 0x0000001f15167221 */ /* 0x000fca0000000000 */
[----:B------:R-:W-:-:S07]  /*b370*/  MOV R49, R22 ;  /* 0x0000001600317202 */ /* 0x000fce0000000f00 */
[----:B------:R-:W-:Y:S05]  /*b380*/  WARPSYNC.COLLECTIVE R24, `(.L_x_226) ;  /* 0x0000000018087348 */ /* 0x000fea0003c00000 */
[----:B------:R0:W1:Y:S02]  /*b390*/  SHFL.DOWN P0, R31, R49, R30, R25 ;  /* 0x0800001e311f7389 */ /* 0x0000640000000019 */
[----:B01----:R-:W-:Y:S05]  /*b3a0*/  ENDCOLLECTIVE ;  /* 0x000000000000791b */ /* 0x003fea0003800000 */
.L_x_226:
[----:B------:R-:W-:Y:S05]  /*b3b0*/  BRA `(.L_x_227) ;  /* 0xffffffcc00847947 */ /* 0x000fea000383ffff */
.L_x_137:
[----:B------:R-:W-:Y:S01]  /*b3c0*/  IMAD.MOV.U32 R30, RZ, RZ, 0x10 ;  /* 0x00000010ff1e7424 */ /* 0x000fe200078e00ff */
[----:B------:R-:W-:Y:S02]  /*b3d0*/  MOV R25, 0x1f ;  /* 0x0000001f00197802 */ /* 0x000fe40000000f00 */
[----:B---3--:R-:W-:-:S07]  /*b3e0*/  MOV R24, 0xffffffff ;  /* 0xffffffff00187802 */ /* 0x008fce0000000f00 */
[----:B012--5:R-:W-:Y:S05]  /*b3f0*/  WARPSYNC.COLLECTIVE R24, `(.L_x_228) ;  /* 0x0000000018087348 */ /* 0x027fea0003c00000 */
[----:B--2---:R2:W3:Y:S02]  /*b400*/  SHFL.DOWN P0, R31, R49, R30, R25 ;  /* 0x0800001e311f7389 */ /* 0x0044e40000000019 */
[----:B0123-5:R-:W-:Y:S05]  /*b410*/  ENDCOLLECTIVE ;  /* 0x000000000000791b */ /* 0x02ffea0003800000 */
.L_x_228:
[----:B------:R-:W-:Y:S02]  /*b420*/  IMAD.MOV.U32 R30, RZ, RZ, 0x8 ;  /* 0x00000008ff1e7424 */ /* 0x000fe400078e00ff */
[----:B------:R-:W-:-:S05]  /*b430*/  FADD R2, R31, R49 ;  /* 0x000000311f027221 */ /* 0x000fca0000000000 */
[----:B------:R-:W-:-:S07]  /*b440*/  MOV R49, R2 ;  /* 0x0000000200317202 */ /* 0x000fce0000000f00 */
[----:B------:R-:W-:Y:S05]  /*b450*/  WARPSYNC.COLLECTIVE R24, `(.L_x_229) ;  /* 0x0000000018087348 */ /* 0x000fea0003c00000 */
[----:B------:R0:W1:Y:S02]  /*b460*/  SHFL.DOWN P0, R31, R49, R30, R25 ;  /* 0x0800001e311f7389 */ /* 0x0000640000000019 */
[----:B01----:R-:W-:Y:S05]  /*b470*/  ENDCOLLECTIVE ;  /* 0x000000000000791b */ /* 0x003fea0003800000 */
.L_x_229:
[----:B------:R-:W-:Y:S01]  /*b480*/  MOV R30, 0x4 ;  /* 0x00000004001e7802 */ /* 0x000fe20000000f00 */
[----:B------:R-:W-:-:S05]  /*b490*/  FADD R4, R2, R31 ;  /* 0x0000001f02047221 */ /* 0x000fca0000000000 */
[----:B------:R-:W-:-:S07]  /*b4a0*/  MOV R49, R4 ;  /* 0x0000000400317202 */ /* 0x000fce0000000f00 */
[----:B------:R-:W-:Y:S05]  /*b4b0*/  WARPSYNC.COLLECTIVE R24, `(.L_x_230) ;  /* 0x0000000018087348 */ /* 0x000fea0003c00000 */
[----:B------:R0:W1:Y:S02]  /*b4c0*/  SHFL.DOWN P0, R31, R49, R30, R25 ;  /* 0x0800001e311f7389 */ /* 0x0000640000000019 */
[----:B01----:R-:W-:Y:S05]  /*b4d0*/  ENDCOLLECTIVE ;  /* 0x000000000000791b */ /* 0x003fea0003800000 */
.L_x_230:
[----:B------:R-:W-:Y:S02]  /*b4e0*/  IMAD.MOV.U32 R30, RZ, RZ, 0x2 ;  /* 0x00000002ff1e7424 */ /* 0x000fe400078e00ff */
[----:B------:R-:W-:-:S05]  /*b4f0*/  FADD R5, R4, R31 ;  /* 0x0000001f04057221 */ /* 0x000fca0000000000 */
[----:B------:R-:W-:-:S07]  /*b500*/  MOV R49, R5 ;  /* 0x0000000500317202 */ /* 0x000fce0000000f00 */
[----:B------:R-:W-:Y:S05]  /*b510*/  WARPSYNC.COLLECTIVE R24, `(.L_x_231) ;  /* 0x0000000018087348 */ /* 0x000fea0003c00000 */
[----:B------:R0:W1:Y:S02]  /*b520*/  SHFL.DOWN P0, R31, R49, R30, R25 ;  /* 0x0800001e311f7389 */ /* 0x0000640000000019 */
[----:B01----:R-:W-:Y:S05]  /*b530*/  ENDCOLLECTIVE ;  /* 0x000000000000791b */ /* 0x003fea0003800000 */
.L_x_231:
[----:B------:R-:W-:Y:S01]  /*b540*/  MOV R30, 0x1 ;  /* 0x00000001001e7802 */ /* 0x000fe20000000f00 */
[----:B------:R-:W-:-:S05]  /*b550*/  FADD R6, R5, R31 ;  /* 0x0000001f05067221 */ /* 0x000fca0000000000 */
[----:B------:R-:W-:-:S07]  /*b560*/  MOV R49, R6 ;  /* 0x0000000600317202 */ /* 0x000fce0000000f00 */
[----:B------:R-:W-:Y:S05]  /*b570*/  WARPSYNC.COLLECTIVE R24, `(.L_x_232) ;  /* 0x0000000018087348 */ /* 0x000fea0003c00000 */
[----:B------:R0:W1:Y:S02]  /*b580*/  SHFL.DOWN P0, R31, R49, R30, R25 ;  /* 0x0800001e311f7389 */ /* 0x0000640000000019 */
[----:B01----:R-:W-:Y:S05]  /*b590*/  ENDCOLLECTIVE ;  /* 0x000000000000791b */ /* 0x003fea0003800000 */
.L_x_232:
[----:B------:R-:W-:Y:S05]  /*b5a0*/  BRA `(.L_x_233) ;  /* 0xffffffd000a07947 */ /* 0x000fea000383ffff */
        .weak           $__internal_0_$__cuda_sm3x_div_rn_noftz_f32_slowpath
        .type           $__internal_0_$__cuda_sm3x_div_rn_noftz_f32_slowpath,@function
        .size           $__internal_0_$__cuda_sm3x_div_rn_noftz_f32_slowpath,(.L_x_595 - $__internal_0_$__cuda_sm3x_div_rn_noftz_f32_slowpath)
$__internal_0_$__cuda_sm3x_div_rn_noftz_f32_slowpath:
[----:B------:R-:W-:Y:S01]  /*b5b0*/  SHF.R.U32.HI R21, RZ, 0x17, R46 ;  /* 0x00000017ff157819 */ /* 0x000fe2000001162e */
[----:B------:R-:W-:Y:S01]  /*b5c0*/  BSSY.RECONVERGENT B2, `(.L_x_234) ;  /* 0x0000065000027945 */ /* 0x000fe20003800200 */
[----:B------:R-:W-:Y:S02]  /*b5d0*/  SHF.R.U32.HI R20, RZ, 0x17, R41 ;  /* 0x00000017ff147819 */ /* 0x000fe40000011629 */
[----:B------:R-:W-:Y:S02]  /*b5e0*/  LOP3.LUT R31, R21, 0xff, RZ, 0xc0, !PT ;  /* 0x000000ff151f7812 */ /* 0x000fe400078ec0ff */
[----:B------:R-:W-:Y:S02]  /*b5f0*/  LOP3.LUT R24, R20, 0xff, RZ, 0xc0, !PT ;  /* 0x000000ff14187812 */ /* 0x000fe400078ec0ff */
[----:B------:R-:W-:Y:S02]  /*b600*/  IADD3 R26, PT, PT, R31, -0x1, RZ ;  /* 0xffffffff1f1a7810 */ /* 0x000fe40007ffe0ff */
[----:B------:R-:W-:Y:S01]  /*b610*/  MOV R20, R46 ;  /* 0x0000002e00147202 */ /* 0x000fe20000000f00 */
[----:B------:R-:W-:Y:S01]  /*b620*/  VIADD R25, R24, 0xffffffff ;  /* 0xffffffff18197836 */ /* 0x000fe20000000000 */
[----:B------:R-:W-:-:S04]  /*b630*/  ISETP.GT.U32.AND P0, PT, R26, 0xfd, PT ;  /* 0x000000fd1a00780c */ /* 0x000fc80003f04070 */
[----:B------:R-:W-:-:S13]  /*b640*/  ISETP.GT.U32.OR P0, PT, R25, 0xfd, P0 ;  /* 0x000000fd1900780c */ /* 0x000fda0000704470 */
[----:B------:R-:W-:Y:S01]  /*b650*/  @!P0 MOV R21, RZ ;  /* 0x000000ff00158202 */ /* 0x000fe20000000f00 */
[----:B------:R-:W-:Y:S06]  /*b660*/  @!P0 BRA `(.L_x_235) ;  /* 0x00000000005c8947 */ /* 0x000fec0003800000 */
[----:B------:R-:W-:Y:S02]  /*b670*/  FSETP.GTU.FTZ.AND P0, PT, |R41|, +INF , PT ;  /* 0x7f8000002900780b */ /* 0x000fe40003f1c200 */
[----:B------:R-:W-:-:S04]  /*b680*/  FSETP.GTU.FTZ.AND P1, PT, |R46|, +INF , PT ;  /* 0x7f8000002e00780b */ /* 0x000fc80003f3c200 */
[----:B------:R-:W-:-:S13]  /*b690*/  PLOP3.LUT P0, PT, P0, P1, PT, 0xf8, 0x8f ;  /* 0x00000000008f781c */ /* 0x000fda0000703f70 */
[----:B------:R-:W-:Y:S05]  /*b6a0*/  @P0 BRA `(.L_x_236) ;  /* 0x0000000400540947 */ /* 0x000fea0003800000 */
[----:B------:R-:W-:-:S13]  /*b6b0*/  LOP3.LUT P0, RZ, R46, 0x7fffffff, R41, 0xc8, !PT ;  /* 0x7fffffff2eff7812 */ /* 0x000fda000780c829 */
[----:B------:R-:W-:Y:S05]  /*b6c0*/  @!P0 BRA `(.L_x_237) ;  /* 0x0000000400448947 */ /* 0x000fea0003800000 */
[C---:B------:R-:W-:Y:S02]  /*b6d0*/  FSETP.NEU.FTZ.AND P1, PT, |R41|.reuse, +INF , PT ;  /* 0x7f8000002900780b */ /* 0x040fe40003f3d200 */
[----:B------:R-:W-:Y:S02]  /*b6e0*/  FSETP.NEU.FTZ.AND P2, PT, |R46|, +INF , PT ;  /* 0x7f8000002e00780b */ /* 0x000fe40003f5d200 */
[----:B------:R-:W-:-:S11]  /*b6f0*/  FSETP.NEU.FTZ.AND P0, PT, |R41|, +INF , PT ;  /* 0x7f8000002900780b */ /* 0x000fd60003f1d200 */
[----:B------:R-:W-:Y:S05]  /*b700*/  @!P2 BRA !P1, `(.L_x_237) ;  /* 0x000000040034a947 */ /* 0x000fea0004800000 */
[----:B------:R-:W-:-:S04]  /*b710*/  LOP3.LUT P1, RZ, R41, 0x7fffffff, RZ, 0xc0, !PT ;  /* 0x7fffffff29ff7812 */ /* 0x000fc8000782c0ff */
[----:B------:R-:W-:-:S13]  /*b720*/  PLOP3.LUT P1, PT, P2, P1, PT, 0x2f, 0xf2 ;  /* 0x0000000000f2781c */ /* 0x000fda0001722577 */
[----:B------:R-:W-:Y:S05]  /*b730*/  @P1 BRA `(.L_x_238) ;  /* 0x0000000400201947 */ /* 0x000fea0003800000 */
[----:B------:R-:W-:-:S04]  /*b740*/  LOP3.LUT P1, RZ, R46, 0x7fffffff, RZ, 0xc0, !PT ;  /* 0x7fffffff2eff7812 */ /* 0x000fc8000782c0ff */
[----:B------:R-:W-:-:S13]  /*b750*/  PLOP3.LUT P0, PT, P0, P1, PT, 0x2f, 0xf2 ;  /* 0x0000000000f2781c */ /* 0x000fda0000702577 */
[----:B------:R-:W-:Y:S05]  /*b760*/  @P0 BRA `(.L_x_239) ;  /* 0x0000000400080947 */ /* 0x000fea0003800000 */
[----:B------:R-:W-:Y:S02]  /*b770*/  ISETP.GE.AND P0, PT, R25, RZ, PT ;  /* 0x000000ff1900720c */ /* 0x000fe40003f06270 */
[----:B------:R-:W-:-:S11]  /*b780*/  ISETP.GE.AND P1, PT, R26, RZ, PT ;  /* 0x000000ff1a00720c */ /* 0x000fd60003f26270 */
[----:B------:R-:W-:Y:S01]  /*b790*/  @P0 MOV R21, RZ ;  /* 0x000000ff00150202 */ /* 0x000fe20000000f00 */
[----:B------:R-:W-:Y:S02]  /*b7a0*/  @!P0 IMAD.MOV.U32 R21, RZ, RZ, -0x40 ;  /* 0xffffffc0ff158424 */ /* 0x000fe400078e00ff */
[----:B------:R-:W-:Y:S01]  /*b7b0*/  @!P0 FFMA R41, R41, 1.84467440737095516160e+19, RZ ;  /* 0x5f80000029298823 */ /* 0x000fe200000000ff */
[----:B------:R-:W-:Y:S02]  /*b7c0*/  @!P1 FFMA R20, R46, 1.84467440737095516160e+19, RZ ;  /* 0x5f8000002e149823 */ /* 0x000fe400000000ff */
[----:B------:R-:W-:-:S07]  /*b7d0*/  @!P1 IADD3 R21, PT, PT, R21, 0x40, RZ ;  /* 0x0000004015159810 */ /* 0x000fce0007ffe0ff */
.L_x_235:
[----:B------:R-:W-:Y:S01]  /*b7e0*/  LEA R25, R31, 0xc0800000, 0x17 ;  /* 0xc08000001f197811 */ /* 0x000fe200078eb8ff */
[----:B------:R-:W-:Y:S01]  /*b7f0*/  BSSY.RECONVERGENT B3, `(.L_x_240) ;  /* 0x0000038000037945 */ /* 0x000fe20003800200 */
[----:B------:R-:W-:Y:S02]  /*b800*/  IADD3 R24, PT, PT, R24, -0x7f, RZ ;  /* 0xffffff8118187810 */ /* 0x000fe40007ffe0ff */
[----:B------:R-:W-:-:S03]  /*b810*/  IADD3 R25, PT, PT, -R25, R20, RZ ;  /* 0x0000001419197210 */ /* 0x000fc60007ffe1ff */
[C---:B------:R-:W-:Y:S01]  /*b820*/  IMAD R20, R24.reuse, -0x800000, R41 ;  /* 0xff80000018147824 */ /* 0x040fe200078e0229 */
[----:B------:R-:W0:Y:S01]  /*b830*/  MUFU.RCP R26, R25 ;  /* 0x00000019001a7308 */ /* 0x000e220000001000 */
[----:B------:R-:W-:Y:S01]  /*b840*/  FADD.FTZ R27, -R25, -RZ ;  /* 0x800000ff191b7221 */ /* 0x000fe20000010100 */
[----:B------:R-:W-:-:S05]  /*b850*/  IADD3 R24, PT, PT, R24, 0x7f, -R31 ;  /* 0x0000007f18187810 */ /* 0x000fca0007ffe81f */
[----:B------:R-:W-:Y:S02]  /*b860*/  IMAD.IADD R24, R24, 0x1, R21 ;  /* 0x0000000118187824 */ /* 0x000fe400078e0215 */
[----:B0-----:R-:W-:-:S04]  /*b870*/  FFMA R29, R26, R27, 1 ;  /* 0x3f8000001a1d7423 */ /* 0x001fc8000000001b */
[----:B------:R-:W-:-:S04]  /*b880*/  FFMA R33, R26, R29, R26 ;  /* 0x0000001d1a217223 */ /* 0x000fc8000000001a */
[----:B------:R-:W-:-:S04]  /*b890*/  FFMA R26, R20, R33, RZ ;  /* 0x00000021141a7223 */ /* 0x000fc800000000ff */
[----:B------:R-:W-:-:S04]  /*b8a0*/  FFMA R29, R27, R26, R20 ;  /* 0x0000001a1b1d7223 */ /* 0x000fc80000000014 */
[----:B------:R-:W-:-:S04]  /*b8b0*/  FFMA R26, R33, R29, R26 ;  /* 0x0000001d211a7223 */ /* 0x000fc8000000001a */
[----:B------:R-:W-:-:S04]  /*b8c0*/  FFMA R27, R27, R26, R20 ;  /* 0x0000001a1b1b7223 */ /* 0x000fc80000000014 */
[----:B------:R-:W-:-:S05]  /*b8d0*/  FFMA R29, R33, R27, R26 ;  /* 0x0000001b211d7223 */ /* 0x000fca000000001a */
[----:B------:R-:W-:-:S04]  /*b8e0*/  SHF.R.U32.HI R20, RZ, 0x17, R29 ;  /* 0x00000017ff147819 */ /* 0x000fc8000001161d */
[----:B------:R-:W-:-:S04]  /*b8f0*/  LOP3.LUT R20, R20, 0xff, RZ, 0xc0, !PT ;  /* 0x000000ff14147812 */ /* 0x000fc800078ec0ff */
[----:B------:R-:W-:-:S04]  /*b900*/  IADD3 R30, PT, PT, R20, R24, RZ ;  /* 0x00000018141e7210 */ /* 0x000fc80007ffe0ff */
[----:B------:R-:W-:-:S04]  /*b910*/  IADD3 R20, PT, PT, R30, -0x1, RZ ;  /* 0xffffffff1e147810 */ /* 0x000fc80007ffe0ff */
[----:B------:R-:W-:-:S13]  /*b920*/  ISETP.GE.U32.AND P0, PT, R20, 0xfe, PT ;  /* 0x000000fe1400780c */ /* 0x000fda0003f06070 */
[----:B------:R-:W-:Y:S05]  /*b930*/  @!P0 BRA `(.L_x_241) ;  /* 0x0000000000888947 */ /* 0x000fea0003800000 */
[----:B------:R-:W-:-:S13]  /*b940*/  ISETP.GT.AND P0, PT, R30, 0xfe, PT ;  /* 0x000000fe1e00780c */ /* 0x000fda0003f04270 */
[----:B------:R-:W-:Y:S05]  /*b950*/  @P0 BRA `(.L_x_242) ;  /* 0x0000000000740947 */ /* 0x000fea0003800000 */
[----:B------:R-:W-:Y:S02]  /*b960*/  ISETP.GE.AND P0, PT, R30, 0x1, PT ;  /* 0x000000011e00780c */ /* 0x000fe40003f06270 */
[----:B------:R-:W-:-:S11]  /*b970*/  MOV R20, R29 ;  /* 0x0000001d00147202 */ /* 0x000fd60000000f00 */
[----:B------:R-:W-:Y:S05]  /*b980*/  @P0 BRA `(.L_x_243) ;  /* 0x0000000000780947 */ /* 0x000fea0003800000 */
[----:B------:R-:W-:Y:S02]  /*b990*/  ISETP.GE.AND P0, PT, R30, -0x18, PT ;  /* 0xffffffe81e00780c */ /* 0x000fe40003f06270 */
[----:B------:R-:W-:-:S05]  /*b9a0*/  LOP3.LUT R29, R29, 0x80000000, RZ, 0xc0, !PT ;  /* 0x800000001d1d7812 */ /* 0x000fca00078ec0ff */
[----:B------:R-:W-:-:S06]  /*b9b0*/  IMAD.MOV.U32 R20, RZ, RZ, R29 ;  /* 0x000000ffff147224 */ /* 0x000fcc00078e001d */
[----:B------:R-:W-:Y:S05]  /*b9c0*/  @!P0 BRA `(.L_x_243) ;  /* 0x0000000000688947 */ /* 0x000fea0003800000 */
[CCC-:B------:R-:W-:Y:S01]  /*b9d0*/  FFMA.RZ R20, R33.reuse, R27.reuse, R26.reuse ;  /* 0x0000001b21147223 */ /* 0x1c0fe2000000c01a */
[C---:B------:R-:W-:Y:S01]  /*b9e0*/  IADD3 R25, PT, PT, R30.reuse, 0x20, RZ ;  /* 0x000000201e197810 */ /* 0x040fe20007ffe0ff */
[CCC-:B------:R-:W-:Y:S01]  /*b9f0*/  FFMA.RM R21, R33.reuse, R27.reuse, R26.reuse ;  /* 0x0000001b21157223 */ /* 0x1c0fe2000000401a */
[----:B------:R-:W-:Y:S02]  /*ba00*/  ISETP.NE.AND P2, PT, R30, RZ, PT ;  /* 0x000000ff1e00720c */ /* 0x000fe40003f45270 */
[----:B------:R-:W-:Y:S01]  /*ba10*/  LOP3.LUT R24, R20, 0x7fffff, RZ, 0xc0, !PT ;  /* 0x007fffff14187812 */ /* 0x000fe200078ec0ff */
[----:B------:R-:W-:Y:S01]  /*ba20*/  FFMA.RP R20, R33, R27, R26 ;  /* 0x0000001b21147223 */ /* 0x000fe2000000801a */
[----:B------:R-:W-:Y:S02]  /*ba30*/  ISETP.NE.AND P1, PT, R30, RZ, PT ;  /* 0x000000ff1e00720c */ /* 0x000fe40003f25270 */
[----:B------:R-:W-:Y:S02]  /*ba40*/  LOP3.LUT R24, R24, 0x800000, RZ, 0xfc, !PT ;  /* 0x0080000018187812 */ /* 0x000fe400078efcff */
[----:B------:R-:W-:-:S02]  /*ba50*/  IADD3 R26, PT, PT, -R30, RZ, RZ ;  /* 0x000000ff1e1a7210 */ /* 0x000fc40007ffe1ff */
[----:B------:R-:W-:Y:S02]  /*ba60*/  SHF.L.U32 R25, R24, R25, RZ ;  /* 0x0000001918197219 */ /* 0x000fe400000006ff */
[----:B------:R-:W-:Y:S02]  /*ba70*/  FSETP.NEU.FTZ.AND P0, PT, R20, R21, PT ;  /* 0x000000151400720b */ /* 0x000fe40003f1d000 */
[----:B------:R-:W-:Y:S02]  /*ba80*/  SEL R21, R26, RZ, P2 ;  /* 0x000000ff1a157207 */ /* 0x000fe40001000000 */
[----:B------:R-:W-:Y:S02]  /*ba90*/  ISETP.NE.AND P1, PT, R25, RZ, P1 ;  /* 0x000000ff1900720c */ /* 0x000fe40000f25270 */
[----:B------:R-:W-:Y:S02]  /*baa0*/  SHF.R.U32.HI R21, RZ, R21, R24 ;  /* 0x00000015ff157219 */ /* 0x000fe40000011618 */
[----:B------:R-:W-:-:S02]  /*bab0*/  PLOP3.LUT P0, PT, P0, P1, PT, 0xf8, 0x8f ;  /* 0x00000000008f781c */ /* 0x000fc40000703f70 */
[----:B------:R-:W-:Y:S02]  /*bac0*/  SHF.R.U32.HI R25, RZ, 0x1, R21 ;  /* 0x00000001ff197819 */ /* 0x000fe40000011615 */
[----:B------:R-:W-:-:S04]  /*bad0*/  SEL R20, RZ, 0x1, !P0 ;  /* 0x00000001ff147807 */ /* 0x000fc80004000000 */
[----:B------:R-:W-:-:S04]  /*bae0*/  LOP3.LUT R20, R20, 0x1, R25, 0xf8, !PT ;  /* 0x0000000114147812 */ /* 0x000fc800078ef819 */
[----:B------:R-:W-:-:S04]  /*baf0*/  LOP3.LUT R20, R20, R21, RZ, 0xc0, !PT ;  /* 0x0000001514147212 */ /* 0x000fc800078ec0ff */
[----:B------:R-:W-:-:S04]  /*bb00*/  IADD3 R20, PT, PT, R25, R20, RZ ;  /* 0x0000001419147210 */ /* 0x000fc80007ffe0ff */
[----:B------:R-:W-:Y:S01]  /*bb10*/  LOP3.LUT R20, R20, R29, RZ, 0xfc, !PT ;  /* 0x0000001d14147212 */ /* 0x000fe200078efcff */
[----:B------:R-:W-:Y:S06]  /*bb20*/  BRA `(.L_x_243) ;  /* 0x0000000000107947 */ /* 0x000fec0003800000 */
.L_x_242:
[----:B------:R-:W-:-:S04]  /*bb30*/  LOP3.LUT R20, R29, 0x80000000, RZ, 0xc0, !PT ;  /* 0x800000001d147812 */ /* 0x000fc800078ec0ff */
[----:B------:R-:W-:Y:S01]  /*bb40*/  LOP3.LUT R20, R20, 0x7f800000, RZ, 0xfc, !PT ;  /* 0x7f80000014147812 */ /* 0x000fe200078efcff */
[----:B------:R-:W-:Y:S06]  /*bb50*/  BRA `(.L_x_243) ;  /* 0x0000000000047947 */ /* 0x000fec0003800000 */
.L_x_241:
[----:B------:R-:W-:-:S07]  /*bb60*/  IMAD R20, R24, 0x800000, R29 ;  /* 0x0080000018147824 */ /* 0x000fce00078e021d */
.L_x_243:
[----:B------:R-:W-:Y:S05]  /*bb70*/  BSYNC.RECONVERGENT B3 ;  /* 0x0000000000037941 */ /* 0x000fea0003800200 */
.L_x_240:
[----:B------:R-:W-:Y:S05]  /*bb80*/  BRA `(.L_x_244) ;  /* 0x0000000000207947 */ /* 0x000fea0003800000 */
.L_x_239:
[----:B------:R-:W-:-:S04]  /*bb90*/  LOP3.LUT R20, R46, 0x80000000, R41, 0x48, !PT ;  /* 0x800000002e147812 */ /* 0x000fc800078e4829 */
[----:B------:R-:W-:Y:S01]  /*bba0*/  LOP3.LUT R20, R20, 0x7f800000, RZ, 0xfc, !PT ;  /* 0x7f80000014147812 */ /* 0x000fe200078efcff */
[----:B------:R-:W-:Y:S06]  /*bbb0*/  BRA `(.L_x_244) ;  /* 0x0000000000147947 */ /* 0x000fec0003800000 */
.L_x_238:
[----:B------:R-:W-:Y:S01]  /*bbc0*/  LOP3.LUT R20, R46, 0x80000000, R41, 0x48, !PT ;  /* 0x800000002e147812 */ /* 0x000fe200078e4829 */
[----:B------:R-:W-:Y:S06]  /*bbd0*/  BRA `(.L_x_244) ;  /* 0x00000000000c7947 */ /* 0x000fec0003800000 */
.L_x_237:
[----:B------:R-:W0:Y:S01]  /*bbe0*/  MUFU.RSQ R20, -QNAN ;  /* 0xffc0000000147908 */ /* 0x000e220000001400 */
[----:B------:R-:W-:Y:S05]  /*bbf0*/  BRA `(.L_x_244) ;  /* 0x0000000000047947 */ /* 0x000fea0003800000 */
.L_x_236:
[----:B------:R-:W-:-:S07]  /*bc00*/  FADD.FTZ R20, R41, R46 ;  /* 0x0000002e29147221 */ /* 0x000fce0000010000 */
.L_x_244:
[----:B------:R-:W-:Y:S05]  /*bc10*/  BSYNC.RECONVERGENT B2 ;  /* 0x0000000000027941 */ /* 0x000fea0003800200 */
.L_x_234:
[----:B------:R-:W-:Y:S01]  /*bc20*/  HFMA2 R21, -RZ, RZ, 0, 0 ;  /* 0x00000000ff157431 */ /* 0x000fe200000001ff */
[----:B0-----:R-:W-:Y:S02]  /*bc30*/  MOV R25, R20 ;  /* 0x0000001400197202 */ /* 0x001fe40000000f00 */
[----:B------:R-:W-:-:S04]  /*bc40*/  MOV R20, R28 ;  /* 0x0000001c00147202 */ /* 0x000fc80000000f00 */
[----:B------:R-:W-:Y:S05]  /*bc50*/  RET.REL.NODEC R20 `(_Z24ldg_decode_kernel_directPK13__nv_bfloat16PK15LDGLayerWeightsS1_S1_S1_PS_S5_S5_PfS6_S6_S6_S6_S6_S6_S6_PjS7_S7_S7_iiiif) ;  /* 0xffffff4014e87950 */ /* 0x000fea0003c3ffff */
.L_x_245:
        /* <DEDUP_REMOVED lines=10> */
.L_x_595:


//--------------------- .text._Z28ldg_decode_kernel_persistentPK13__nv_bfloat16PK15LDGLayerWeightsS1_S1_S1_PS_S5_S5_PfS6_S6_S6_S6_S6_S6_S6_PjS7_S7_S7_iPKiS9_if --------------------------
	.section	.text._Z28ldg_decode_kernel_persistentPK13__nv_bfloat16PK15LDGLayerWeightsS1_S1_S1_PS_S5_S5_PfS6_S6_S6_S6_S6_S6_S6_PjS7_S7_S7_iPKiS9_if,"ax",@progbits
	.align	128
        .global         _Z28ldg_decode_kernel_persistentPK13__nv_bfloat16PK15LDGLayerWeightsS1_S1_S1_PS_S5_S5_PfS6_S6_S6_S6_S6_S6_S6_PjS7_S7_S7_iPKiS9_if
        .type           _Z28ldg_decode_kernel_persistentPK13__nv_bfloat16PK15LDGLayerWeightsS1_S1_S1_PS_S5_S5_PfS6_S6_S6_S6_S6_S6_S6_PjS7_S7_S7_iPKiS9_if,@function
        .size           _Z28ldg_decode_kernel_persistentPK13__nv_bfloat16PK15LDGLayerWeightsS1_S1_S1_PS_S5_S5_PfS6_S6_S6_S6_S6_S6_S6_PjS7_S7_S7_iPKiS9_if,(.L_x_596 - _Z28ldg_decode_kernel_persistentPK13__nv_bfloat16PK15LDGLayerWeightsS1_S1_S1_PS_S5_S5_PfS6_S6_S6_S6_S6_S6_S6_PjS7_S7_S7_iPKiS9_if)
        .other          _Z28ldg_decode_kernel_persistentPK13__nv_bfloat16PK15LDGLayerWeightsS1_S1_S1_PS_S5_S5_PfS6_S6_S6_S6_S6_S6_S6_PjS7_S7_S7_iPKiS9_if,@"STO_CUDA_ENTRY STV_DEFAULT"
_Z28ldg_decode_kernel_persistentPK13__nv_bfloat16PK15LDGLayerWeightsS1_S1_S1_PS_S5_S5_PfS6_S6_S6_S6_S6_S6_S6_PjS7_S7_S7_iPKiS9_if:
.text._Z28ldg_decode_kernel_persistentPK13__nv_bfloat16PK15LDGLayerWeightsS1_S1_S1_PS_S5_S5_PfS6_S6_S6_S6_S6_S6_S6_PjS7_S7_S7_iPKiS9_if:
[----:B------:R-:W-:Y:S08]  /*0000*/  LDC R1, c[0x0][0x37c] ;  /* 0x0000df00ff017b82 */ /* 0x000ff00000000800 */
[----:B------:R-:W0:Y:S01]  /*0010*/  LDC.64 R64, c[0x0][0x428] ;  /* 0x00010a00ff407b82 */ /* 0x000e220000000a00 */
[----:B------:R-:W0:Y:S07]  /*0020*/  LDCU.64 UR10, c[0x0][0x358] ;  /* 0x00006b00ff0a77ac */ /* 0x000e2e0008000a00 */
[----:B------:R-:W1:Y:S01]  /*0030*/  LDC.64 R4, c[0x0][0x430] ;  /* 0x00010c00ff047b82 */ /* 0x000e620000000a00 */
[----:B0-----:R0:W5:Y:S04]  /*0040*/  LDG.E.CONSTANT R64, desc[UR10][R64.64] ;  /* 0x0000000a40407981 */ /* 0x001168000c1e9900 */
[----:B-1----:R0:W5:Y:S03]  /*0050*/  LDG.E.CONSTANT R8, desc[UR10][R4.64] ;  /* 0x0000000a04087981 */ /* 0x002166000c1e9900 */
[----:B------:R-:W1:Y:S01]  /*0060*/  LDC R3, c[0x0][0x370] ;  /* 0x0000dc00ff037b82 */ /* 0x000e620000000800 */
[----:B------:R-:W-:Y:S01]  /*0070*/  BSSY.RECONVERGENT B0, `(.L_x_246) ;  /* 0x000000d000007945 */ /* 0x000fe20003800200 */
[----:B------:R-:W2:Y:S01]  /*0080*/  S2R R0, SR_CTAID.X ;  /* 0x0000000000007919 */ /* 0x000ea20000002500 */
[----:B------:R-:W2:Y:S02]  /*0090*/  S2R R2, SR_TID.X ;  /* 0x0000000000027919 */ /* 0x000ea40000002100 */
[----:B--2---:R-:W-:-:S13]  /*00a0*/  LOP3.LUT P0, RZ, R0, R2, RZ, 0xfc, !PT ;  /* 0x0000000200ff7212 */ /* 0x004fda000780fcff */
[----:B01----:R-:W-:Y:S05]  /*00b0*/  @P0 BRA `(.L_x_247) ;  /* 0x0000000000200947 */ /* 0x003fea0003800000 */
        /* <DEDUP_REMOVED lines=8> */
.L_x_247:
[----:B------:R-:W-:Y:S05]  /*0140*/  BSYNC.RECONVERGENT B0 ;  /* 0x0000000000007941 */ /* 0x000fea0003800200 */
.L_x_246:
        /* <DEDUP_REMOVED lines=15> */
.L_x_251:
[----:B0-----:R-:W2:Y:S01]  /*0240*/  LDG.E.STRONG.SYS R4, desc[UR10][R6.64] ;  /* 0x0000000a06047981 */ /* 0x001ea2000c1f5900 */
[----:B------:R-:W-:Y:S05]  /*0250*/  YIELD ;  /* 0x0000000000007946 */ /* 0x000fea0003800000 */
[----:B--2---:R-:W-:-:S13]  /*0260*/  ISETP.NE.AND P1, PT, R4, RZ, PT ;  /* 0x000000ff0400720c */ /* 0x004fda0003f25270 */
[----:B------:R-:W-:Y:S05]  /*0270*/  @!P1 BRA `(.L_x_251) ;  /* 0xfffffffc00f09947 */ /* 0x000fea000383ffff */
[----:B------:R-:W-:Y:S05]  /*0280*/  BRA `(.L_x_252) ;  /* 0x00000000001c7947 */ /* 0x000fea0003800000 */
.L_x_250:
[----:B------:R0:W-:Y:S01]  /*0290*/  STG.E desc[UR10][R4.64], RZ ;  /* 0x000000ff04007986 */ /* 0x0001e2000c10190a */
[----:B------:R-:W1:Y:S01]  /*02a0*/  LDC.64 R6, c[0x0][0x408] ;  /* 0x00010200ff067b82 */ /* 0x000e620000000a00 */
[----:B------:R-:W-:Y:S06]  /*02b0*/  MEMBAR.ALL.GPU ;  /* 0x0000000000007992 */ /* 0x000fec000000a000 */
[----:B------:R-:W-:-:S00]  /*02c0*/  ERRBAR ;  /* 0x00000000000079ab */ /* 0x000fc00000000000 */
[----:B------:R-:W-:Y:S06]  /*02d0*/  CGAERRBAR ;  /* 0x00000000000075ab */ /* 0x000fec0000000000 */
[----:B012345:R-:W-:Y:S04]  /*02e0*/  CCTL.IVALL ;  /* 0x00000000ff00798f */ /* 0x03ffe80002000000 */
[----:B-1----:R0:W5:Y:S02]  /*02f0*/  ATOMG.E.ADD.STRONG.GPU PT, RZ, desc[UR10][R6.64], R9 ;  /* 0x8000000906ff79a8 */ /* 0x00216400081ef10a */
.L_x_252:
[----:B------:R-:W-:Y:S05]  /*0300*/  BSYNC B0 ;  /* 0x0000000000007941 */ /* 0x000fea0003800000 */
.L_x_249:
[----:B------:R-:W-:Y:S06]  /*0310*/  MEMBAR.ALL.GPU ;  /* 0x0000000000007992 */ /* 0x000fec000000a000 */
[----:B------:R-:W-:-:S00]  /*0320*/  ERRBAR ;  /* 0x00000000000079ab */ /* 0x000fc00000000000 */
[----:B------:R-:W-:Y:S06]  /*0330*/  CGAERRBAR ;  /* 0x00000000000075ab */ /* 0x000fec0000000000 */
[----:B012345:R-:W-:Y:S01]  /*0340*/  CCTL.IVALL ;  /* 0x00000000ff00798f */ /* 0x03ffe20002000000 */
.L_x_248:
[----:B------:R-:W-:Y:S05]  /*0350*/  WARPSYNC.ALL ;  /* 0x0000000000007948 */ /* 0x000fea0003800000 */
[----:B------:R-:W1:Y:S02]  /*0360*/  LDCU UR4, c[0x0][0x420] ;  /* 0x00008400ff0477ac */ /* 0x000e640008000800 */
[----:B-1----:R-:W-:Y:S01]  /*0370*/  UISETP.GE.AND UP0, UPT, UR4, 0x1, UPT ;  /* 0x000000010400788c */ /* 0x002fe2000bf06270 */
[----:B------:R-:W-:Y:S08]  /*0380*/  BAR.SYNC.DEFER_BLOCKING 0x0 ;  /* 0x0000000000007b1d */ /* 0x000ff00000010000 */
[----:B------:R-:W-:Y:S05]  /*0390*/  BRA.U !UP0, `(.L_x_253) ;  /* 0x0000008108647547 */ /* 0x000fea000b800000 */
[----:B------:R-:W1:Y:S01]  /*03a0*/  LDCU.64 UR4, c[0x0][0x398] ;  /* 0x00007300ff0477ac */ /* 0x000e620008000a00 */
[----:B0----5:R-:W-:Y:S01]  /*03b0*/  IMAD.SHL.U32 R5, R64, 0x80, RZ ;  /* 0x0000008040057824 */ /* 0x021fe200078e00ff */
[----:B------:R-:W-:Y:S01]  /*03c0*/  ISETP.GT.U32.AND P0, PT, R0, 0xf, P0 ;  /* 0x0000000f0000780c */ /* 0x000fe20000704070 */
[----:B------:R-:W0:Y:S01]  /*03d0*/  LDC.64 R68, c[0x0][0x3d0] ;  /* 0x0000f400ff447b82 */ /* 0x000e220000000a00 */
[----:B------:R-:W2:Y:S01]  /*03e0*/  LDCU.64 UR6, c[0x0][0x3a0] ;  /* 0x00007400ff0677ac */ /* 0x000ea20008000a00 */
[----:B------:R-:W-:Y:S01]  /*03f0*/  LOP3.LUT R65, R65, 0xfffffdff, RZ, 0xc0, !PT ;  /* 0xfffffdff41417812 */ /* 0x000fe200078ec0ff */
[----:B------:R-:W-:Y:S01]  /*0400*/  HFMA2 R9, -RZ, RZ, 0, 0 ;  /* 0x00000000ff097431 */ /* 0x000fe200000001ff */
[----:B------:R-:W-:Y:S02]  /*0410*/  LOP3.LUT R7, R5, 0x1f, R2, 0xf8, !PT ;  /* 0x0000001f05077812 */ /* 0x000fe400078ef802 */
[----:B------:R-:W-:Y:S02]  /*0420*/  SHF.R.S32.HI R4, RZ, 0x1f, R5 ;  /* 0x0000001fff047819 */ /* 0x000fe40000011405 */
[C---:B------:R-:W-:Y:S01]  /*0430*/  SHF.L.U32 R70, R7.reuse, 0x1, RZ ;  /* 0x0000000107467819 */ /* 0x040fe200000006ff */
[----:B------:R-:W3:Y:S01]  /*0440*/  LDC.64 R78, c[0x0][0x3c8] ;  /* 0x0000f200ff4e7b82 */ /* 0x000ee20000000a00 */
[----:B------:R-:W-:-:S02]  /*0450*/  SHF.L.U64.HI R4, R7, 0x1, R4 ;  /* 0x0000000107047819 */ /* 0x000fc40000010204 */
[----:B------:R-:W-:Y:S02]  /*0460*/  @P0 LOP3.LUT R65, R65, 0x200, RZ, 0xfc, !PT ;  /* 0x0000020041410812 */ /* 0x000fe400078efcff */
[----:B------:R-:W-:Y:S02]  /*0470*/  SHF.R.U32.HI R63, RZ, 0x5, R2 ;  /* 0x00000005ff3f7819 */ /* 0x000fe40000011602 */
[C---:B-1----:R-:W-:Y:S01]  /*0480*/  IADD3 R72, P1, PT, R70.reuse, UR4, RZ ;  /* 0x0000000446487c10 */ /* 0x042fe2000ff3e0ff */
[----:B------:R-:W1:Y:S01]  /*0490*/  LDC.64 R74, c[0x0][0x3c0] ;  /* 0x0000f000ff4a7b82 */ /* 0x000e620000000a00 */
[----:B------:R-:W-:Y:S01]  /*04a0*/  LOP3.LUT R65, R65, 0xfffff7ff, RZ, 0xc0, !PT ;  /* 0xfffff7ff41417812 */ /* 0x000fe200078ec0ff */
[----:B------:R-:W-:Y:S01]  /*04b0*/  UMOV UR4, 0x400 ;  /* 0x0000040000047882 */ /* 0x000fe20000000000 */
[----:B--2---:R-:W-:Y:S01]  /*04c0*/  IADD3 R70, P2, PT, R70, UR6, RZ ;  /* 0x0000000646467c10 */ /* 0x004fe2000ff5e0ff */
[----:B------:R-:W2:Y:S01]  /*04d0*/  LDCU UR6, c[0x0][0x438] ;  /* 0x00008700ff0677ac */ /* 0x000ea20008000800 */
[----:B------:R-:W-:-:S02]  /*04e0*/  IADD3.X R73, PT, PT, R4, UR5, RZ, P1, !PT ;  /* 0x0000000504497c10 */ /* 0x000fc40008ffe4ff */
[----:B------:R-:W-:Y:S01]  /*04f0*/  IADD3.X R71, PT, PT, R4, UR7, RZ, P2, !PT ;  /* 0x0000000704477c10 */ /* 0x000fe200097fe4ff */
[----:B------:R-:W4:Y:S01]  /*0500*/  LDC.64 R76, c[0x0][0x3d8] ;  /* 0x0000f600ff4c7b82 */ /* 0x000f220000000a00 */
[C---:B------:R-:W-:Y:S01]  /*0510*/  ISETP.GE.U32.AND P2, PT, R2.reuse, 0x100, PT ;  /* 0x000001000200780c */ /* 0x040fe20003f46070 */
[----:B------:R-:W-:Y:S01]  /*0520*/  UIADD3 UR5, UPT, UPT, UR4, 0x40, URZ ;  /* 0x0000004004057890 */ /* 0x000fe2000fffe0ff */
[----:B------:R-:W-:Y:S01]  /*0530*/  ISETP.GE.U32.AND P1, PT, R2, 0x20, PT ;  /* 0x000000200200780c */ /* 0x000fe20003f26070 */
[----:B------:R-:W-:Y:S01]  /*0540*/  IMAD.SHL.U32 R4, R8, 0x400, RZ ;  /* 0x0000040008047824 */ /* 0x000fe200078e00ff */
[C---:B------:R-:W-:Y:S01]  /*0550*/  ISETP.EQ.AND P2, PT, R0.reuse, RZ, !P2 ;  /* 0x000000ff0000720c */ /* 0x040fe20005742270 */
[----:B------:R-:W-:Y:S01]  /*0560*/  UIADD3 UR4, UPT, UPT, UR4, 0x5100, URZ ;  /* 0x0000510004047890 */ /* 0x000fe2000fffe0ff */
[C---:B------:R-:W-:Y:S01]  /*0570*/  ISETP.LT.U32.AND P0, PT, R0.reuse, 0x10, !P1 ;  /* 0x000000100000780c */ /* 0x040fe20004f01070 */
[----:B------:R-:W4:Y:S01]  /*0580*/  S2UR UR7, SR_CgaCtaId ;  /* 0x00000000000779c3 */ /* 0x000f220000008800 */
[----:B------:R-:W-:Y:S01]  /*0590*/  SHF.L.U32 R5, R0, 0x7, RZ ;  /* 0x0000000700057819 */ /* 0x000fe200000006ff */
[----:B------:R-:W-:Y:S01]  /*05a0*/  IMAD.MOV.U32 R8, RZ, RZ, 0x1 ;  /* 0x00000001ff087424 */ /* 0x000fe200078e00ff */
[----:B------:R-:W-:Y:S01]  /*05b0*/  SHF.L.U32 R11, R63, 0x7, RZ ;  /* 0x000000073f0b7819 */ /* 0x000fe200000006ff */
[C---:B---3--:R-:W-:Y:S01]  /*05c0*/  IMAD.WIDE.U32 R78, R2.reuse, 0x4, R78 ;  /* 0x00000004024e7825 */ /* 0x048fe200078e004e */
[C---:B------:R-:W-:Y:S01]  /*05d0*/  SHF.L.U32 R60, R2.reuse, 0x3, RZ ;  /* 0x00000003023c7819 */ /* 0x040fe200000006ff */
[----:B--2---:R-:W-:Y:S01]  /*05e0*/  USHF.L.U32 UR12, UR6, 0x7, URZ ;  /* 0x00000007060c7899 */ /* 0x004fe200080006ff */
[C---:B------:R-:W-:Y:S01]  /*05f0*/  SHF.L.U32 R61, R2.reuse, 0x2, RZ ;  /* 0x00000002023d7819 */ /* 0x040fe200000006ff */
[----:B0-----:R-:W-:Y:S01]  /*0600*/  IMAD.WIDE.U32 R68, R5, 0x4, R68 ;  /* 0x0000000405447825 */ /* 0x001fe200078e0044 */
[----:B------:R-:W-:Y:S01]  /*0610*/  LOP3.LUT R62, R2, 0x1f, RZ, 0xc0, !PT ;  /* 0x0000001f023e7812 */ /* 0x000fe200078ec0ff */
[----:B------:R-:W-:Y:S01]  /*0620*/  USHF.L.U32 UR6, UR6, 0xa, URZ ;  /* 0x0000000a06067899 */ /* 0x000fe200080006ff */
[----:B------:R-:W-:Y:S01]  /*0630*/  @P2 LOP3.LUT R65, R65, 0x800, RZ, 0xfc, !PT ;  /* 0x0000080041412812 */ /* 0x000fe200078efcff */
[----:B------:R-:W-:Y:S01]  /*0640*/  VIADD R5, R3, 0xffffffff ;  /* 0xffffffff03057836 */ /* 0x000fe20000000000 */
[----:B------:R-:W-:Y:S01]  /*0650*/  IADD3 R6, PT, PT, R0, -0x10, RZ ;  /* 0xfffffff000067810 */ /* 0x000fe20007ffe0ff */
[----:B-1----:R-:W-:Y:S01]  /*0660*/  IMAD.WIDE.U32 R74, R2, 0x4, R74 ;  /* 0x00000004024a7825 */ /* 0x002fe200078e004a */
[----:B------:R-:W-:-:S02]  /*0670*/  LOP3.LUT R65, R65, 0xfffffbff, RZ, 0xc0, !PT ;  /* 0xfffffbff41417812 */ /* 0x000fc400078ec0ff */
[----:B------:R-:W-:Y:S01]  /*0680*/  IADD3 R7, PT, PT, R2, -0x1, RZ ;  /* 0xffffffff02077810 */ /* 0x000fe20007ffe0ff */
[----:B----4-:R-:W-:Y:S01]  /*0690*/  IMAD.WIDE.U32 R76, R11, 0x4, R76 ;  /* 0x000000040b4c7825 */ /* 0x010fe200078e004c */
[----:B------:R-:W-:Y:S02]  /*06a0*/  @P0 LOP3.LUT R65, R65, 0x400, RZ, 0xfc, !PT ;  /* 0x0000040041410812 */ /* 0x000fe400078efcff */
[----:B------:R-:W-:Y:S02]  /*06b0*/  LOP3.LUT R60, R60, 0xf8, RZ, 0xc0, !PT ;  /* 0x000000f83c3c7812 */ /* 0x000fe400078ec0ff */
[----:B------:R-:W-:Y:S01]  /*06c0*/  LOP3.LUT R10, R61, 0x7c, RZ, 0xc0, !PT ;  /* 0x0000007c3d0a7812 */ /* 0x000fe200078ec0ff */
[----:B------:R-:W-:Y:S02]  /*06d0*/  ULEA UR5, UR7, UR5, 0x18 ;  /* 0x0000000507057291 */ /* 0x000fe4000f8ec0ff */
[----:B------:R-:W-:-:S12]  /*06e0*/  ULEA UR4, UR7, UR4, 0x18 ;  /* 0x0000000407047291 */ /* 0x000fd8000f8ec0ff */
.L_x_380:
[----:B0-2---:R-:W0:Y:S01]  /*06f0*/  LDC.64 R12, c[0x0][0x380] ;  /* 0x0000e000ff0c7b82 */ /* 0x005e220000000a00 */
[----:B------:R-:W-:Y:S02]  /*0700*/  ISETP.NE.AND P0, PT, R9, RZ, PT ;  /* 0x000000ff0900720c */ /* 0x000fe40003f05270 */
[----:B------:R-:W-:-:S05]  /*0710*/  ISETP.GT.U32.AND P1, PT, R2, 0x1ff, PT ;  /* 0x000001ff0200780c */ /* 0x000fca0003f24070 */
[----:B-1----:R-:W1:Y:S08]  /*0720*/  LDC.64 R14, c[0x0][0x3b8] ;  /* 0x0000ee00ff0e7b82 */ /* 0x002e700000000a00 */
[----:B------:R-:W2:Y:S01]  /*0730*/  LDC.64 R50, c[0x0][0x388] ;  /* 0x0000e200ff327b82 */ /* 0x000ea20000000a00 */
[----:B0-----:R-:W-:-:S03]  /*0740*/  IMAD.WIDE R12, R4, 0x2, R12 ;  /* 0x00000002040c7825 */ /* 0x001fc600078e020c */
[----:B-1----:R-:W-:Y:S02]  /*0750*/  SEL R12, R12, R14, !P0 ;  /* 0x0000000e0c0c7207 */ /* 0x002fe40004000000 */
[----:B------:R-:W-:-:S03]  /*0760*/  SEL R13, R13, R15, !P0 ;  /* 0x0000000f0d0d7207 */ /* 0x000fc60004000000 */
[----:B---3--:R-:W-:-:S05]  /*0770*/  IMAD.WIDE.U32 R16, R2, 0x2, R12 ;  /* 0x0000000202107825 */ /* 0x008fca00078e000c */
[----:B------:R-:W3:Y:S04]  /*0780*/  @!P1 LDG.E.U16.CONSTANT R13, desc[UR10][R16.64+0x400] ;  /* 0x0004000a100d9981 */ /* 0x000ee8000c1e9500 */
[----:B------:R-:W4:Y:S01]  /*0790*/  LDG.E.U16.CONSTANT R12, desc[UR10][R16.64] ;  /* 0x0000000a100c7981 */ /* 0x000f22000c1e9500 */
[----:B--2---:R-:W-:-:S05]  /*07a0*/  IMAD.WIDE.U32 R50, R9, 0x58, R50 ;  /* 0x0000005809327825 */ /* 0x004fca00078e0032 */
[----:B-----5:R0:W5:Y:S04]  /*07b0*/  LDG.E.64.CONSTANT R14, desc[UR10][R50.64] ;  /* 0x0000000a320e7981 */ /* 0x020168000c1e9b00 */
[----:B------:R0:W5:Y:S04]  /*07c0*/  LDG.E.64.CONSTANT R82, desc[UR10][R50.64+0x8] ;  /* 0x0000080a32527981 */ /* 0x000168000c1e9b00 */
[----:B------:R0:W5:Y:S04]  /*07d0*/  LDG.E.64.CONSTANT R54, desc[UR10][R50.64+0x10] ;  /* 0x0000100a32367981 */ /* 0x000168000c1e9b00 */
[----:B------:R0:W5:Y:S01]  /*07e0*/  LDG.E.64.CONSTANT R48, desc[UR10][R50.64+0x18] ;  /* 0x0000180a32307981 */ /* 0x000162000c1e9b00 */
[----:B------:R-:W-:-:S02]  /*07f0*/  ISETP.NE.AND P0, PT, R0, RZ, PT ;  /* 0x000000ff0000720c */ /* 0x000fc40003f05270 */
[----:B---3--:R-:W-:-:S05]  /*0800*/  @!P1 SHF.L.U32 R18, R13, 0x10, RZ ;  /* 0x000000100d129819 */ /* 0x008fca00000006ff */
[----:B------:R0:W-:Y:S01]  /*0810*/  @!P1 STS [R61+UR5+0x800], R18 ;  /* 0x000800123d009988 */ /* 0x0001e20008000805 */
[----:B----4-:R-:W-:-:S04]  /*0820*/  IMAD.U32 R12, R12, 0x10000, RZ ;  /* 0x000100000c0c7824 */ /* 0x010fc800078e00ff */
[----:B------:R-:W-:-:S05]  /*0830*/  FFMA R19, R12, R12, RZ ;  /* 0x0000000c0c137223 */ /* 0x000fca00000000ff */
[----:B------:R-:W-:Y:S01]  /*0840*/  MOV R13, R19 ;  /* 0x00000013000d7202 */ /* 0x000fe20000000f00 */
[----:B------:R-:W-:Y:S01]  /*0850*/  @!P1 FFMA R13, R18, R18, R19 ;  /* 0x00000012120d9223 */ /* 0x000fe20000000013 */
[----:B0-----:R-:W-:Y:S06]  /*0860*/  @P0 BRA `(.L_x_254) ;  /* 0x00000000000c0947 */ /* 0x001fec0003800000 */
[----:B------:R-:W0:Y:S04]  /*0870*/  @!P1 LDS R17, [R61+UR5+0x800] ;  /* 0x000800053d119984 */ /* 0x000e280008000800 */
[----:B------:R1:W-:Y:S04]  /*0880*/  STG.E desc[UR10][R78.64], R12 ;  /* 0x0000000c4e007986 */ /* 0x0003e8000c10190a */
[----:B0-----:R1:W-:Y:S02]  /*0890*/  @!P1 STG.E desc[UR10][R78.64+0x800], R17 ;  /* 0x000800114e009986 */ /* 0x0013e4000c10190a */
.L_x_254:
[----:B------:R-:W0:Y:S01]  /*08a0*/  SHFL.DOWN PT, R16, R13, 0x10, 0x1f ;  /* 0x0a001f000d107f89 */ /* 0x000e2200000e0000 */
[----:B------:R-:W-:Y:S01]  /*08b0*/  ISETP.NE.AND P2, PT, R62, RZ, PT ;  /* 0x000000ff3e00720c */ /* 0x000fe20003f45270 */
[----:B------:R-:W-:Y:S01]  /*08c0*/  IMAD R52, R9, UR6, RZ ;  /* 0x0000000609347c24 */ /* 0x000fe2000f8e02ff */
[----:B------:R-:W-:Y:S01]  /*08d0*/  ISETP.GT.U32.AND P0, PT, R2, 0x1f, PT ;  /* 0x0000001f0200780c */ /* 0x000fe20003f04070 */
[----:B------:R-:W-:Y:S03]  /*08e0*/  STS [R61+UR5], R12 ;  /* 0x0000000c3d007988 */ /* 0x000fe60008000805 */
[----:B------:R-:W-:-:S07]  /*08f0*/  SHF.R.S32.HI R53, RZ, 0x1f, R52 ;  /* 0x0000001fff357819 */ /* 0x000fce0000011434 */
[----:B------:R-:W2:Y:S01]  /*0900*/  @!P2 S2R R22, SR_CgaCtaId ;  /* 0x000000000016a919 */ /* 0x000ea20000008800 */
[----:B0-----:R-:W-:Y:S01]  /*0910*/  FADD R16, R16, R13 ;  /* 0x0000000d10107221 */ /* 0x001fe20000000000 */
[----:B------:R-:W-:-:S04]  /*0920*/  @!P2 MOV R13, 0x400 ;  /* 0x00000400000da802 */ /* 0x000fc80000000f00 */
[----:B-1----:R-:W0:Y:S01]  /*0930*/  SHFL.DOWN PT, R17, R16, 0x8, 0x1f ;  /* 0x09001f0010117f89 */ /* 0x002e2200000e0000 */
[----:B------:R-:W-:Y:S02]  /*0940*/  @!P2 VIADD R13, R13, 0x1040 ;  /* 0x000010400d0da836 */ /* 0x000fe40000000000 */
[----:B0-----:R-:W-:-:S03]  /*0950*/  FADD R17, R16, R17 ;  /* 0x0000001110117221 */ /* 0x001fc60000000000 */
[----:B--2---:R-:W-:Y:S02]  /*0960*/  @!P2 LEA R16, R22, R13, 0x18 ;  /* 0x0000000d1610a211 */ /* 0x004fe400078ec0ff */
        /* <DEDUP_REMOVED lines=13> */
[----:B0-----:R-:W0:Y:S01]  /*0a40*/  @!P0 S2R R13, SR_CgaCtaId ;  /* 0x00000000000d8919 */ /* 0x001e220000008800 */
[----:B------:R-:W-:-:S04]  /*0a50*/  @!P0 MOV R12, 0x400 ;  /* 0x00000400000c8802 */ /* 0x000fc80000000f00 */
[----:B------:R-:W-:-:S04]  /*0a60*/  @!P0 IADD3 R12, PT, PT, R12, 0x1040, RZ ;  /* 0x000010400c0c8810 */ /* 0x000fc80007ffe0ff */
[----:B0-----:R-:W-:-:S04]  /*0a70*/  @!P0 LEA R13, R13, R12, 0x18 ;  /* 0x0000000c0d0d8211 */ /* 0x001fc800078ec0ff */
        /* <DEDUP_REMOVED lines=12> */
.L_x_388:
[----:B01----:R-:W-:Y:S01]  /*0b40*/  FADD R21, R21, R26 ;  /* 0x0000001a15157221 */ /* 0x003fe20000000000 */
[----:B------:R-:W-:Y:S06]  /*0b50*/  @P2 BRA `(.L_x_255) ;  /* 0x0000000000282947 */ /* 0x000fec0003800000 */
[----:B------:R-:W-:Y:S01]  /*0b60*/  HFMA2 R12, -RZ, RZ, 0.8125, 0 ;  /* 0x3a800000ff0c7431 */ /* 0x000fe200000001ff */
[----:B------:R-:W0:Y:S01]  /*0b70*/  S2UR UR8, SR_CgaCtaId ;  /* 0x00000000000879c3 */ /* 0x000e220000008800 */
[----:B------:R-:W-:-:S03]  /*0b80*/  UMOV UR7, 0x400 ;  /* 0x0000040000077882 */ /* 0x000fc60000000000 */
[----:B------:R-:W-:-:S05]  /*0b90*/  FFMA R12, R21, R12, 9.9999999747524270788e-07 ;  /* 0x358637bd150c7423 */ /* 0x000fca000000000c */
[----:B------:R-:W-:Y:S01]  /*0ba0*/  FSETP.GEU.AND P0, PT, |R12|, 1.175494350822287508e-38, PT ;  /* 0x008000000c00780b */ /* 0x000fe20003f0e200 */
[----:B0-----:R-:W-:-:S12]  /*0bb0*/  ULEA UR7, UR8, UR7, 0x18 ;  /* 0x0000000708077291 */ /* 0x001fd8000f8ec0ff */
[----:B------:R-:W-:-:S04]  /*0bc0*/  @!P0 FMUL R12, R12, 16777216 ;  /* 0x4b8000000c0c8820 */ /* 0x000fc80000400000 */
[----:B------:R-:W0:Y:S02]  /*0bd0*/  MUFU.RSQ R13, R12 ;  /* 0x0000000c000d7308 */ /* 0x000e240000001400 */
[----:B0-----:R-:W-:-:S05]  /*0be0*/  @!P0 FMUL R13, R13, 4096 ;  /* 0x458000000d0d8820 */ /* 0x001fca0000400000 */
[----:B------:R1:W-:Y:S02]  /*0bf0*/  STS [UR7+0x1040], R13 ;  /* 0x0010400dff007988 */ /* 0x0003e40008000807 */
.L_x_255:
[----:B------:R-:W-:Y:S05]  /*0c00*/  WARPSYNC.ALL ;  /* 0x0000000000007948 */ /* 0x000fea0003800000 */
[----:B-----5:R-:W-:Y:S01]  /*0c10*/  IMAD.WIDE.U32 R14, R2, 0x2, R14 ;  /* 0x00000002020e7825 */ /* 0x020fe200078e000e */
[----:B------:R-:W2:Y:S01]  /*0c20*/  I2F.U32.RP R18, R3 ;  /* 0x0000000300127306 */ /* 0x000ea20000209000 */
[----:B------:R-:W3:Y:S08]  /*0c30*/  S2UR UR8, SR_CgaCtaId ;  /* 0x00000000000879c3 */ /* 0x000ef00000008800 */
[----:B------:R-:W-:Y:S06]  /*0c40*/  BAR.SYNC.DEFER_BLOCKING 0x0 ;  /* 0x0000000000007b1d */ /* 0x000fec0000010000 */
[----:B------:R-:W4:Y:S04]  /*0c50*/  @!P1 LDG.E.U16.CONSTANT R17, desc[UR10][R14.64+0x400] ;  /* 0x0004000a0e119981 */ /* 0x000f28000c1e9500 */
[----:B0-----:R0:W4:Y:S01]  /*0c60*/  LDG.E.U16.CONSTANT R16, desc[UR10][R14.64] ;  /* 0x0000000a0e107981 */ /* 0x001122000c1e9500 */
[----:B--2---:R-:W2:Y:S02]  /*0c70*/  MUFU.RCP R18, R18 ;  /* 0x0000001200127308 */ /* 0x004ea40000001000 */
[----:B--2---:R-:W-:-:S06]  /*0c80*/  VIADD R12, R18, 0xffffffe ;  /* 0x0ffffffe120c7836 */ /* 0x004fcc0000000000 */
[----:B-1----:R1:W2:Y:S01]  /*0c90*/  F2I.FTZ.U32.TRUNC.NTZ R13, R12 ;  /* 0x0000000c000d7305 */ /* 0x0022a2000021f000 */
[----:B0-----:R-:W-:Y:S01]  /*0ca0*/  VIADD R14, R3, 0xfff ;  /* 0x00000fff030e7836 */ /* 0x001fe20000000000 */
[----:B-1----:R-:W-:Y:S02]  /*0cb0*/  MOV R12, RZ ;  /* 0x000000ff000c7202 */ /* 0x002fe40000000f00 */
[----:B--2---:R-:W-:-:S05]  /*0cc0*/  IADD3 R20, PT, PT, RZ, -R13, RZ ;  /* 0x8000000dff147210 */ /* 0x004fca0007ffe0ff */
[----:B------:R-:W-:-:S04]  /*0cd0*/  IMAD R19, R20, R3, RZ ;  /* 0x0000000314137224 */ /* 0x000fc800078e02ff */
[----:B------:R-:W-:Y:S01]  /*0ce0*/  IMAD.HI.U32 R15, R13, R19, R12 ;  /* 0x000000130d0f7227 */ /* 0x000fe200078e000c */
[----:B------:R-:W-:Y:S01]  /*0cf0*/  UMOV UR7, 0x400 ;  /* 0x0000040000077882 */ /* 0x000fe20000000000 */
[----:B------:R-:W-:Y:S04]  /*0d00*/  LDS R13, [R61+UR5] ;  /* 0x000000053d0d7984 */ /* 0x000fe80008000800 */
[----:B------:R-:W-:Y:S01]  /*0d10*/  IMAD.HI.U32 R19, R15, R14, RZ ;  /* 0x0000000e0f137227 */ /* 0x000fe200078e00ff */
[----:B---3--:R-:W-:Y:S01]  /*0d20*/  ULEA UR7, UR8, UR7, 0x18 ;  /* 0x0000000708077291 */ /* 0x008fe2000f8ec0ff */
[----:B------:R-:W-:Y:S03]  /*0d30*/  @!P1 LDS R15, [R61+UR5+0x800] ;  /* 0x000800053d0f9984 */ /* 0x000fe60008000800 */
[----:B------:R-:W-:-:S05]  /*0d40*/  IADD3 R18, PT, PT, -R19, RZ, RZ ;  /* 0x000000ff13127210 */ /* 0x000fca0007ffe1ff */
[C---:B------:R-:W-:Y:S01]  /*0d50*/  IMAD R14, R3.reuse, R18, R14 ;  /* 0x00000012030e7224 */ /* 0x040fe200078e020e */
[----:B------:R-:W0:Y:S04]  /*0d60*/  LDS R12, [UR7+0x1040] ;  /* 0x00104007ff0c7984 */ /* 0x000e280008000800 */
[----:B------:R-:W-:Y:S02]  /*0d70*/  ISETP.GE.U32.AND P0, PT, R14, R3, PT ;  /* 0x000000030e00720c */ /* 0x000fe40003f06070 */
[----:B------:R-:W-:-:S11]  /*0d80*/  ISETP.NE.U32.AND P3, PT, R3, RZ, PT ;  /* 0x000000ff0300720c */ /* 0x000fd60003f65070 */
[----:B------:R-:W-:-:S04]  /*0d90*/  @P0 IADD3 R14, PT, PT, R14, -R3, RZ ;  /* 0x800000030e0e0210 */ /* 0x000fc80007ffe0ff */
[----:B------:R-:W-:Y:S02]  /*0da0*/  ISETP.GE.U32.AND P2, PT, R14, R3, PT ;  /* 0x000000030e00720c */ /* 0x000fe40003f46070 */
[----:B------:R-:W-:-:S11]  /*0db0*/  @P0 IADD3 R19, PT, PT, R19, 0x1, RZ ;  /* 0x0000000113130810 */ /* 0x000fd60007ffe0ff */
[----:B------:R-:W-:Y:S01]  /*0dc0*/  @P2 VIADD R19, R19, 0x1 ;  /* 0x0000000113132836 */ /* 0x000fe20000000000 */
[----:B------:R-:W-:-:S05]  /*0dd0*/  @!P3 LOP3.LUT R19, RZ, R3, RZ, 0x33, !PT ;  /* 0x00000003ff13b212 */ /* 0x000fca00078e33ff */
[----:B------:R-:W-:-:S05]  /*0de0*/  IMAD R14, R19, R0, RZ ;  /* 0x00000000130e7224 */ /* 0x000fca00078e02ff */
[----:B------:R-:W-:Y:S01]  /*0df0*/  VIADDMNMX R56, R14, R19, 0x1000, PT ;  /* 0x000010000e387446 */ /* 0x000fe20003800113 */
[C---:B0-----:R-:W-:Y:S01]  /*0e00*/  FMUL R13, R12.reuse, R13 ;  /* 0x0000000d0c0d7220 */ /* 0x041fe20000400000 */
[----:B------:R-:W-:Y:S02]  /*0e10*/  @!P1 FMUL R12, R12, R15 ;  /* 0x0000000f0c0c9220 */ /* 0x000fe40000400000 */
[----:B------:R-:W-:Y:S02]  /*0e20*/  ISETP.GE.U32.AND P0, PT, R14, R56, PT ;  /* 0x000000380e00720c */ /* 0x000fe40003f06070 */
[----:B----4-:R-:W-:Y:S01]  /*0e30*/  @!P1 SHF.L.U32 R17, R17, 0x10, RZ ;  /* 0x0000001011119819 */ /* 0x010fe200000006ff */
[----:B------:R-:W-:-:S04]  /*0e40*/  IMAD.U32 R16, R16, 0x10000, RZ ;  /* 0x0001000010107824 */ /* 0x000fc800078e00ff */
[----:B------:R-:W-:Y:S01]  /*0e50*/  @!P1 FMUL R12, R17, R12 ;  /* 0x0000000c110c9220 */ /* 0x000fe20000400000 */
[----:B------:R-:W-:-:S04]  /*0e60*/  FMUL R16, R16, R13 ;  /* 0x0000000d10107220 */ /* 0x000fc80000400000 */
[----:B------:R0:W-:Y:S04]  /*0e70*/  @!P1 STS [R61+UR5+0x800], R12 ;  /* 0x0008000c3d009988 */ /* 0x0001e80008000805 */
[----:B------:R0:W-:Y:S01]  /*0e80*/  STS [R61+UR5], R16 ;  /* 0x000000103d007988 */ /* 0x0001e20008000805 */
[----:B------:R-:W-:Y:S06]  /*0e90*/  BAR.SYNC.DEFER_BLOCKING 0x0 ;  /* 0x0000000000007b1d */ /* 0x000fec0000010000 */
[----:B------:R-:W-:Y:S05]  /*0ea0*/  @P0 BRA `(.L_x_257) ;  /* 0x00000008006c0947 */ /* 0x000fea0003800000 */
[----:B0-----:R-:W0:Y:S01]  /*0eb0*/  LDC.64 R12, c[0x0][0x3d0] ;  /* 0x0000f400ff0c7b82 */ /* 0x001e220000000a00 */
[----:B------:R-:W-:Y:S02]  /*0ec0*/  IADD3 R57, PT, PT, R63, R14, RZ ;  /* 0x0000000e3f397210 */ /* 0x000fe40007ffe0ff */
[----:B------:R-:W-:Y:S02]  /*0ed0*/  IADD3 R67, PT, PT, R14, -0xc00, RZ ;  /* 0xfffff4000e437810 */ /* 0x000fe40007ffe0ff */
[----:B------:R-:W-:-:S05]  /*0ee0*/  SHF.L.U32 R58, R57, 0xa, RZ ;  /* 0x0000000a393a7819 */ /* 0x000fca00000006ff */
[----:B------:R-:W-:Y:S02]  /*0ef0*/  IMAD.MOV.U32 R80, RZ, RZ, R58 ;  /* 0x000000ffff507224 */ /* 0x000fe400078e003a */
[----:B0-----:R-:W-:-:S04]  /*0f00*/  IMAD.WIDE.U32 R12, R57, 0x4, R12 ;  /* 0x00000004390c7825 */ /* 0x001fc800078e000c */
[----:B------:R-:W-:Y:S01]  /*0f10*/  IMAD.MOV.U32 R59, RZ, RZ, R12 ;  /* 0x000000ffff3b7224 */ /* 0x000fe200078e000c */
[----:B------:R-:W-:-:S07]  /*0f20*/  MOV R66, R13 ;  /* 0x0000000d00427202 */ /* 0x000fce0000000f00 */
.L_x_263:
[----:B------:R-:W-:Y:S01]  /*0f30*/  ISETP.GE.U32.AND P0, PT, R57, R56, PT ;  /* 0x000000383900720c */ /* 0x000fe20003f06070 */
[----:B------:R-:W-:-:S12]  /*0f40*/  BSSY B0, `(.L_x_258) ;  /* 0x0000088000007945 */ /* 0x000fd80003800000 */
[----:B0-----:R-:W-:Y:S05]  /*0f50*/  @P0 BRA `(.L_x_259) ;  /* 0x0000000800180947 */ /* 0x001fea0003800000 */
[----:B------:R-:W-:Y:S01]  /*0f60*/  ISETP.GT.U32.AND P0, PT, R57, 0x7ff, PT ;  /* 0x000007ff3900780c */ /* 0x000fe20003f04070 */
[----:B------:R-:W-:-:S12]  /*0f70*/  BSSY.RECONVERGENT B1, `(.L_x_260) ;  /* 0x0000010000017945 */ /* 0x000fd80003800200 */
[----:B------:R-:W-:Y:S01]  /*0f80*/  @!P0 IMAD.WIDE.U32 R12, R80, 0x2, R82 ;  /* 0x00000002500c8825 */ /* 0x000fe200078e0052 */
[----:B------:R-:W-:Y:S02]  /*0f90*/  @!P0 MOV R84, R59 ;  /* 0x0000003b00548202 */ /* 0x000fe40000000f00 */
[----:B------:R-:W-:Y:S01]  /*0fa0*/  @!P0 MOV R85, R66 ;  /* 0x0000004200558202 */ /* 0x000fe20000000f00 */
[----:B------:R-:W-:Y:S06]  /*0fb0*/  @!P0 BRA `(.L_x_261) ;  /* 0x00000000002c8947 */ /* 0x000fec0003800000 */
[----:B------:R-:W-:-:S13]  /*0fc0*/  ISETP.GT.U32.AND P0, PT, R57, 0xbff, PT ;  /* 0x00000bff3900780c */ /* 0x000fda0003f04070 */
[----:B------:R-:W0:Y:S01]  /*0fd0*/  @!P0 LDC.64 R84, c[0x0][0x3d8] ;  /* 0x0000f600ff548b82 */ /* 0x000e220000000a00 */
[C---:B------:R-:W-:Y:S01]  /*0fe0*/  @!P0 VIADD R17, R57.reuse, 0xfffff800 ;  /* 0xfffff80039118836 */ /* 0x040fe20000000000 */
[----:B------:R-:W-:Y:S01]  /*0ff0*/  @!P0 IADD3 R13, PT, PT, R58, -0x200000, RZ ;  /* 0xffe000003a0d8810 */ /* 0x000fe20007ffe0ff */
[----:B------:R-:W-:-:S04]  /*1000*/  @P0 VIADD R19, R57, 0xfffff400 ;  /* 0xfffff40039130836 */ /* 0x000fc80000000000 */
[----:B------:R-:W-:Y:S01]  /*1010*/  @!P0 IMAD.WIDE.U32 R12, R13, 0x2, R54 ;  /* 0x000000020d0c8825 */ /* 0x000fe200078e0036 */
[----:B------:R-:W1:Y:S03]  /*1020*/  @P0 LDC.64 R14, c[0x0][0x3e0] ;  /* 0x0000f800ff0e0b82 */ /* 0x000e660000000a00 */
[----:B0-----:R-:W-:Y:S01]  /*1030*/  @!P0 IMAD.WIDE.U32 R84, R17, 0x4, R84 ;  /* 0x0000000411548825 */ /* 0x001fe200078e0054 */
[----:B------:R-:W-:-:S05]  /*1040*/  @P0 IADD3 R17, PT, PT, R58, -0x300000, RZ ;  /* 0xffd000003a110810 */ /* 0x000fca0007ffe0ff */
[----:B------:R-:W-:-:S04]  /*1050*/  @P0 IMAD.WIDE R12, R17, 0x2, R48 ;  /* 0x00000002110c0825 */ /* 0x000fc800078e0230 */
[----:B-1----:R-:W-:-:S07]  /*1060*/  @P0 IMAD.WIDE.U32 R84, R19, 0x4, R14 ;  /* 0x0000000413540825 */ /* 0x002fce00078e000e */
.L_x_261:
[----:B------:R-:W-:Y:S05]  /*1070*/  BSYNC.RECONVERGENT B1 ;  /* 0x0000000000017941 */ /* 0x000fea0003800200 */
.L_x_260:
        /* <DEDUP_REMOVED lines=15> */
[----:B------:R-:W-:Y:S01]  /*1170*/  LDS.128 R40, [R81+0x800] ;  /* 0x0008000051287984 */ /* 0x000fe20000000c00 */
[----:B--2---:R-:W-:-:S02]  /*1180*/  PRMT R38, R20, 0x7632, R38 ;  /* 0x0000763214267816 */ /* 0x004fc40000000026 */
[----:B------:R-:W-:Y:S02]  /*1190*/  SHF.L.U32 R86, R22, 0x10, RZ ;  /* 0x0000001016567819 */ /* 0x000fe400000006ff */
[----:B------:R-:W-:Y:S02]  /*11a0*/  SHF.L.U32 R38, R38, 0x10, RZ ;  /* 0x0000001026267819 */ /* 0x000fe400000006ff */
[----:B------:R-:W-:-:S03]  /*11b0*/  PRMT R22, R22, 0x7632, R22 ;  /* 0x0000763216167816 */ /* 0x000fc60000000016 */
[----:B-1----:R-:W-:Y:S01]  /*11c0*/  FMUL R87, R45, R38 ;  /* 0x000000262d577220 */ /* 0x002fe20000400000 */
[----:B------:R-:W-:Y:S01]  /*11d0*/  SHF.L.U32 R45, R20, 0x10, RZ ;  /* 0x00000010142d7819 */ /* 0x000fe200000006ff */
[----:B0-----:R-:W0:Y:S01]  /*11e0*/  LDS.128 R36, [R81+0x410] ;  /* 0x0004100051247984 */ /* 0x001e220000000c00 */
[C---:B------:R-:W-:Y:S01]  /*11f0*/  PRMT R20, R21.reuse, 0x7632, R20 ;  /* 0x0000763215147816 */ /* 0x040fe20000000014 */
[----:B------:R-:W-:Y:S01]  /*1200*/  IMAD.U32 R21, R21, 0x10000, RZ ;  /* 0x0001000015157824 */ /* 0x000fe200078e00ff */
[----:B------:R-:W-:Y:S01]  /*1210*/  SHF.L.U32 R22, R22, 0x10, RZ ;  /* 0x0000001016167819 */ /* 0x000fe200000006ff */
[----:B------:R-:W-:Y:S01]  /*1220*/  FFMA R45, R44, R45, R87 ;  /* 0x0000002d2c2d7223 */ /* 0x000fe20000000057 */
[----:B------:R-:W-:Y:S02]  /*1230*/  SHF.L.U32 R20, R20, 0x10, RZ ;  /* 0x0000001014147819 */ /* 0x000fe400000006ff */
[----:B---3--:R-:W-:Y:S01]  /*1240*/  PRMT R44, R12, 0x7632, R44 ;  /* 0x000076320c2c7816 */ /* 0x008fe2000000002c */
[----:B------:R-:W-:-:S04]  /*1250*/  FFMA R46, R46, R21, R45 ;  /* 0x000000152e2e7223 */ /* 0x000fc8000000002d */
[----:B------:R-:W-:Y:S01]  /*1260*/  FFMA R21, R47, R20, R46 ;  /* 0x000000142f157223 */ /* 0x000fe2000000002e */
[----:B------:R-:W-:Y:S02]  /*1270*/  IMAD.U32 R20, R44, 0x10000, RZ ;  /* 0x000100002c147824 */ /* 0x000fe400078e00ff */
[----:B------:R-:W1:Y:S01]  /*1280*/  LDS.128 R44, [R81+0xc00] ;  /* 0x000c0000512c7984 */ /* 0x000e620000000c00 */
[----:B------:R-:W-:Y:S01]  /*1290*/  FFMA R28, R28, R86, R21 ;  /* 0x000000561c1c7223 */ /* 0x000fe20000000015 */
[----:B------:R-:W-:Y:S01]  /*12a0*/  SHF.L.U32 R21, R12, 0x10, RZ ;  /* 0x000000100c157819 */ /* 0x000fe200000006ff */
[----:B------:R-:W-:Y:S01]  /*12b0*/  FMUL R87, R33, R20 ;  /* 0x0000001421577220 */ /* 0x000fe20000400000 */
[----:B------:R-:W-:Y:S01]  /*12c0*/  PRMT R12, R23, 0x7632, R12 ;  /* 0x00007632170c7816 */ /* 0x000fe2000000000c */
[--C-:B------:R-:W-:Y:S01]  /*12d0*/  FFMA R29, R29, R22, R28.reuse ;  /* 0x000000161d1d7223 */ /* 0x100fe2000000001c */
[C---:B------:R-:W-:Y:S01]  /*12e0*/  PRMT R28, R13.reuse, 0x7632, R28 ;  /* 0x000076320d1c7816 */ /* 0x040fe2000000001c */
[----:B------:R-:W-:Y:S01]  /*12f0*/  FFMA R87, R32, R21, R87 ;  /* 0x0000001520577223 */ /* 0x000fe20000000057 */
[----:B------:R-:W-:Y:S01]  /*1300*/  SHF.L.U32 R32, R13, 0x10, RZ ;  /* 0x000000100d207819 */ /* 0x000fe200000006ff */
[----:B------:R-:W-:Y:S01]  /*1310*/  IMAD.U32 R33, R23, 0x10000, RZ ;  /* 0x0001000017217824 */ /* 0x000fe200078e00ff */
[----:B------:R-:W-:Y:S01]  /*1320*/  SHF.L.U32 R13, R12, 0x10, RZ ;  /* 0x000000100c0d7819 */ /* 0x000fe200000006ff */
[----:B------:R-:W-:Y:S01]  /*1330*/  IMAD.U32 R28, R28, 0x10000, RZ ;  /* 0x000100001c1c7824 */ /* 0x000fe200078e00ff */
[----:B------:R-:W2:Y:S01]  /*1340*/  LDS.128 R20, [R81+0x810] ;  /* 0x0008100051147984 */ /* 0x000ea20000000c00 */
[----:B------:R-:W-:Y:S01]  /*1350*/  FFMA R12, R30, R33, R29 ;  /* 0x000000211e0c7223 */ /* 0x000fe2000000001d */
[----:B------:R-:W-:Y:S01]  /*1360*/  FFMA R32, R34, R32, R87 ;  /* 0x0000002022207223 */ /* 0x000fe20000000057 */
[----:B----4-:R-:W-:-:S02]  /*1370*/  SHF.L.U32 R33, R24, 0x10, RZ ;  /* 0x0000001018217819 */ /* 0x010fc400000006ff */
[----:B------:R-:W-:Y:S01]  /*1380*/  FFMA R12, R31, R13, R12 ;  /* 0x0000000d1f0c7223 */ /* 0x000fe2000000000c */
[----:B------:R-:W-:Y:S01]  /*1390*/  FFMA R35, R35, R28, R32 ;  /* 0x0000001c23237223 */ /* 0x000fe20000000020 */
[----:B------:R-:W-:Y:S01]  /*13a0*/  PRMT R13, R24, 0x7632, R13 ;  /* 0x00007632180d7816 */ /* 0x000fe2000000000d */
[----:B------:R-:W3:Y:S01]  /*13b0*/  LDS.128 R28, [R81+0xc10] ;  /* 0x000c1000511c7984 */ /* 0x000ee20000000c00 */
[C---:B------:R-:W-:Y:S01]  /*13c0*/  SHF.L.U32 R32, R14.reuse, 0x10, RZ ;  /* 0x000000100e207819 */ /* 0x040fe200000006ff */
[----:B------:R-:W-:Y:S01]  /*13d0*/  FADD R12, RZ, R12 ;  /* 0x0000000cff0c7221 */ /* 0x000fe20000000000 */
[----:B------:R-:W-:Y:S02]  /*13e0*/  SHF.L.U32 R34, R13, 0x10, RZ ;  /* 0x000000100d227819 */ /* 0x000fe400000006ff */
[----:B------:R-:W-:Y:S01]  /*13f0*/  PRMT R14, R14, 0x7632, R14 ;  /* 0x000076320e0e7816 */ /* 0x000fe2000000000e */
[----:B0-----:R-:W-:Y:S01]  /*1400*/  FFMA R32, R36, R32, R35 ;  /* 0x0000002024207223 */ /* 0x001fe20000000023 */
[----:B------:R-:W-:Y:S01]  /*1410*/  PRMT R13, R15, 0x7632, R13 ;  /* 0x000076320f0d7816 */ /* 0x000fe2000000000d */
[----:B------:R-:W-:Y:S01]  /*1420*/  FMUL R41, R41, R34 ;  /* 0x0000002229297220 */ /* 0x000fe20000400000 */
[----:B------:R-:W-:Y:S01]  /*1430*/  SHF.L.U32 R14, R14, 0x10, RZ ;  /* 0x000000100e0e7819 */ /* 0x000fe200000006ff */
[----:B------:R-:W-:Y:S01]  /*1440*/  IMAD.U32 R15, R15, 0x10000, RZ ;  /* 0x000100000f0f7824 */ /* 0x000fe200078e00ff */
[----:B-----5:R-:W-:Y:S01]  /*1450*/  PRMT R34, R16, 0x7632, R34 ;  /* 0x0000763210227816 */ /* 0x020fe20000000022 */
[----:B------:R-:W-:Y:S01]  /*1460*/  FFMA R33, R40, R33, R41 ;  /* 0x0000002128217223 */ /* 0x000fe20000000029 */
[----:B------:R-:W-:Y:S01]  /*1470*/  PRMT R24, R25, 0x7632, R24 ;  /* 0x0000763219187816 */ /* 0x000fe20000000018 */
[----:B------:R-:W-:Y:S01]  /*1480*/  FFMA R37, R37, R14, R32 ;  /* 0x0000000e25257223 */ /* 0x000fe20000000020 */
[----:B------:R-:W-:Y:S01]  /*1490*/  SHF.L.U32 R34, R34, 0x10, RZ ;  /* 0x0000001022227819 */ /* 0x000fe200000006ff */
[----:B------:R-:W-:Y:S01]  /*14a0*/  IMAD.U32 R25, R25, 0x10000, RZ ;  /* 0x0001000019197824 */ /* 0x000fe200078e00ff */
[----:B------:R-:W-:Y:S01]  /*14b0*/  SHF.L.U32 R24, R24, 0x10, RZ ;  /* 0x0000001018187819 */ /* 0x000fe200000006ff */
[----:B------:R-:W-:Y:S01]  /*14c0*/  FFMA R38, R38, R15, R37 ;  /* 0x0000000f26267223 */ /* 0x000fe20000000025 */
[----:B------:R-:W-:-:S02]  /*14d0*/  IMAD.U32 R15, R16, 0x10000, RZ ;  /* 0x00010000100f7824 */ /* 0x000fc400078e00ff */
[----:B-1----:R-:W-:Y:S01]  /*14e0*/  FMUL R45, R45, R34 ;  /* 0x000000222d2d7220 */ /* 0x002fe20000400000 */
[C---:B------:R-:W-:Y:S01]  /*14f0*/  PRMT R16, R17.reuse, 0x7632, R16 ;  /* 0x0000763211107816 */ /* 0x040fe20000000010 */
[----:B------:R-:W-:Y:S01]  /*1500*/  FFMA R42, R42, R25, R33 ;  /* 0x000000192a2a7223 */ /* 0x000fe20000000021 */
[----:B------:R-:W-:Y:S01]  /*1510*/  SHF.L.U32 R17, R17, 0x10, RZ ;  /* 0x0000001011117819 */ /* 0x000fe200000006ff */
[----:B------:R-:W-:Y:S01]  /*1520*/  FFMA R15, R44, R15, R45 ;  /* 0x0000000f2c0f7223 */ /* 0x000fe2000000002d */
[----:B------:R-:W-:Y:S01]  /*1530*/  SHF.L.U32 R16, R16, 0x10, RZ ;  /* 0x0000001010107819 */ /* 0x000fe200000006ff */
[C---:B------:R-:W-:Y:S01]  /*1540*/  IMAD.U32 R14, R26.reuse, 0x10000, RZ ;  /* 0x000100001a0e7824 */ /* 0x040fe200078e00ff */
[----:B------:R-:W-:Y:S01]  /*1550*/  PRMT R26, R26, 0x7632, R26 ;  /* 0x000076321a1a7816 */ /* 0x000fe2000000001a */
[--C-:B------:R-:W-:Y:S01]  /*1560*/  FFMA R46, R46, R17, R15.reuse ;  /* 0x000000112e2e7223 */ /* 0x100fe2000000000f */
[----:B------:R-:W-:Y:S01]  /*1570*/  FFMA R43, R43, R24, R42 ;  /* 0x000000182b2b7223 */ /* 0x000fe2000000002a */
[----:B------:R-:W-:-:S02]  /*1580*/  PRMT R15, R27, 0x7632, R15 ;  /* 0x000076321b0f7816 */ /* 0x000fc4000000000f */
[----:B------:R-:W-:Y:S01]  /*1590*/  FFMA R47, R47, R16, R46 ;  /* 0x000000102f2f7223 */ /* 0x000fe2000000002e */
[----:B------:R-:W-:Y:S01]  /*15a0*/  SHF.L.U32 R26, R26, 0x10, RZ ;  /* 0x000000101a1a7819 */ /* 0x000fe200000006ff */
[----:B--2---:R-:W-:Y:S01]  /*15b0*/  FFMA R14, R20, R14, R43 ;  /* 0x0000000e140e7223 */ /* 0x004fe2000000002b */
[C---:B------:R-:W-:Y:S01]  /*15c0*/  PRMT R16, R18.reuse, 0x7632, R16 ;  /* 0x0000763212107816 */ /* 0x040fe20000000010 */
[----:B------:R-:W-:Y:S01]  /*15d0*/  IMAD.U32 R18, R18, 0x10000, RZ ;  /* 0x0001000012127824 */ /* 0x000fe200078e00ff */
[----:B------:R-:W-:Y:S01]  /*15e0*/  SHF.L.U32 R13, R13, 0x10, RZ ;  /* 0x000000100d0d7819 */ /* 0x000fe200000006ff */
[----:B------:R-:W-:Y:S01]  /*15f0*/  FFMA R21, R21, R26, R14 ;  /* 0x0000001a15157223 */ /* 0x000fe2000000000e */
[----:B------:R-:W-:Y:S01]  /*1600*/  SHF.L.U32 R27, R27, 0x10, RZ ;  /* 0x000000101b1b7819 */ /* 0x000fe200000006ff */
[----:B---3--:R-:W-:Y:S01]  /*1610*/  FFMA R18, R28, R18, R47 ;  /* 0x000000121c127223 */ /* 0x008fe2000000002f */
[----:B------:R-:W-:Y:S01]  /*1620*/  SHF.L.U32 R16, R16, 0x10, RZ ;  /* 0x0000001010107819 */ /* 0x000fe200000006ff */
[----:B------:R-:W-:Y:S01]  /*1630*/  FFMA R13, R39, R13, R38 ;  /* 0x0000000d270d7223 */ /* 0x000fe20000000026 */
[C---:B------:R-:W-:Y:S01]  /*1640*/  PRMT R14, R19.reuse, 0x7632, R14 ;  /* 0x00007632130e7816 */ /* 0x040fe2000000000e */
[----:B------:R-:W-:Y:S01]  /*1650*/  IMAD.U32 R19, R19, 0x10000, RZ ;  /* 0x0001000013137824 */ /* 0x000fe200078e00ff */
[----:B------:R-:W-:Y:S01]  /*1660*/  SHF.L.U32 R15, R15, 0x10, RZ ;  /* 0x000000100f0f7819 */ /* 0x000fe200000006ff */
        /* <DEDUP_REMOVED lines=19> */
.L_x_395:
[----:B-1----:R-:W-:-:S05]  /*17a0*/  FADD R13, R14, R26 ;  /* 0x0000001a0e0d7221 */ /* 0x002fca0000000000 */
[----:B------:R1:W-:Y:S02]  /*17b0*/  @!P1 STG.E desc[UR10][R84.64], R13 ;  /* 0x0000000d54009986 */ /* 0x0003e4000c10190a */
.L_x_259:
[----:B------:R-:W-:Y:S05]  /*17c0*/  BSYNC B0 ;  /* 0x0000000000007941 */ /* 0x000fea0003800000 */
.L_x_258:
[----:B-1----:R-:W-:Y:S01]  /*17d0*/  VIADD R13, R67, 0xc10 ;  /* 0x00000c10430d7836 */ /* 0x002fe20000000000 */
[----:B------:R-:W-:Y:S01]  /*17e0*/  IADD3 R59, P1, PT, R59, 0x40, RZ ;  /* 0x000000403b3b7810 */ /* 0x000fe20007f3e0ff */
[----:B------:R-:W-:Y:S01]  /*17f0*/  VIADD R57, R57, 0x10 ;  /* 0x0000001039397836 */ /* 0x000fe20000000000 */
[----:B------:R-:W-:Y:S02]  /*1800*/  IADD3 R58, PT, PT, R58, 0x4000, RZ ;  /* 0x000040003a3a7810 */ /* 0x000fe40007ffe0ff */
[----:B------:R-:W-:Y:S02]  /*1810*/  ISETP.GE.U32.AND P0, PT, R13, R56, PT ;  /* 0x000000380d00720c */ /* 0x000fe40003f06070 */
[----:B------:R-:W-:Y:S02]  /*1820*/  IADD3 R67, PT, PT, R67, 0x10, RZ ;  /* 0x0000001043437810 */ /* 0x000fe40007ffe0ff */
[----:B------:R-:W-:Y:S02]  /*1830*/  IADD3 R80, PT, PT, R80, 0x4000, RZ ;  /* 0x0000400050507810 */ /* 0x000fe40007ffe0ff */
[----:B------:R-:W-:-:S07]  /*1840*/  IADD3.X R66, PT, PT, RZ, R66, RZ, P1, !PT ;  /* 0x00000042ff427210 */ /* 0x000fce0000ffe4ff */
[----:B------:R-:W-:Y:S05]  /*1850*/  @!P0 BRA `(.L_x_263) ;  /* 0xfffffff400b48947 */ /* 0x000fea000383ffff */
.L_x_257:
[----:B------:R-:W-:Y:S01]  /*1860*/  ISETP.NE.AND P1, PT, R2, RZ, PT ;  /* 0x000000ff0200720c */ /* 0x000fe20003f25270 */
[----:B------:R-:W-:Y:S05]  /*1870*/  WARPSYNC.ALL ;  /* 0x0000000000007948 */ /* 0x000fea0003800000 */
[----:B------:R-:W-:Y:S07]  /*1880*/  BAR.SYNC.DEFER_BLOCKING 0x0 ;  /* 0x0000000000007b1d */ /* 0x000fee0000010000 */
[----:B------:R-:W-:Y:S05]  /*1890*/  @P1 BRA `(.L_x_264) ;  /* 0x0000000000641947 */ /* 0x000fea0003800000 */
[----:B0-----:R-:W0:Y:S01]  /*18a0*/  LDC.64 R12, c[0x0][0x400] ;  /* 0x00010000ff0c7b82 */ /* 0x001e220000000a00 */
[----:B------:R-:W-:Y:S01]  /*18b0*/  IMAD.MOV.U32 R17, RZ, RZ, 0x1 ;  /* 0x00000001ff117424 */ /* 0x000fe200078e00ff */
        /* <DEDUP_REMOVED lines=9> */
.L_x_267:
[----:B0-----:R-:W2:Y:S01]  /*1950*/  LDG.E.STRONG.SYS R13, desc[UR10][R14.64] ;  /* 0x0000000a0e0d7981 */ /* 0x001ea2000c1f5900 */
[----:B------:R-:W-:Y:S05]  /*1960*/  YIELD ;  /* 0x0000000000007946 */ /* 0x000fea0003800000 */
[----:B--2---:R-:W-:-:S13]  /*1970*/  ISETP.GT.U32.AND P0, PT, R13, R8, PT ;  /* 0x000000080d00720c */ /* 0x004fda0003f04070 */
[----:B------:R-:W-:Y:S05]  /*1980*/  @!P0 BRA `(.L_x_267) ;  /* 0xfffffffc00f08947 */ /* 0x000fea000383ffff */
[----:B------:R-:W-:Y:S05]  /*1990*/  BSYNC B0 ;  /* 0x0000000000007941 */ /* 0x000fea0003800000 */
.L_x_266:
[----:B------:R-:W-:Y:S05]  /*19a0*/  BRA `(.L_x_268) ;  /* 0x00000000001c7947 */ /* 0x000fea0003800000 */
.L_x_265:
[----:B------:R0:W-:Y:S01]  /*19b0*/  STG.E desc[UR10][R12.64], RZ ;  /* 0x000000ff0c007986 */ /* 0x0001e2000c10190a */
[----:B------:R-:W1:Y:S01]  /*19c0*/  LDC.64 R14, c[0x0][0x408] ;  /* 0x00010200ff0e7b82 */ /* 0x000e620000000a00 */
[----:B------:R-:W-:Y:S06]  /*19d0*/  MEMBAR.ALL.GPU ;  /* 0x0000000000007992 */ /* 0x000fec000000a000 */
[----:B------:R-:W-:-:S00]  /*19e0*/  ERRBAR ;  /* 0x00000000000079ab */ /* 0x000fc00000000000 */
[----:B------:R-:W-:Y:S06]  /*19f0*/  CGAERRBAR ;  /* 0x00000000000075ab */ /* 0x000fec0000000000 */
[----:B012345:R-:W-:Y:S04]  /*1a00*/  CCTL.IVALL ;  /* 0x00000000ff00798f */ /* 0x03ffe80002000000 */
[----:B-1----:R0:W5:Y:S02]  /*1a10*/  ATOMG.E.ADD.STRONG.GPU PT, RZ, desc[UR10][R14.64], R17 ;  /* 0x800000110eff79a8 */ /* 0x00216400081ef10a */
.L_x_268:
[----:B------:R-:W-:-:S07]  /*1a20*/  IADD3 R8, PT, PT, R8, 0x1, RZ ;  /* 0x0000000108087810 */ /* 0x000fce0007ffe0ff */
.L_x_264:
        /* <DEDUP_REMOVED lines=11> */
[----:B------:R-:W-:Y:S01]  /*1ae0*/  HFMA2 R18, -RZ, RZ, 0, 0 ;  /* 0x00000000ff127431 */ /* 0x000fe200000001ff */
[----:B------:R-:W-:Y:S01]  /*1af0*/  BSSY.RECONVERGENT B1, `(.L_x_271) ;  /* 0x0000009000017945 */ /* 0x000fe20003800200 */
[----:B------:R-:W-:-:S07]  /*1b00*/  IMAD.MOV.U32 R19, RZ, RZ, R62 ;  /* 0x000000ffff137224 */ /* 0x000fce00078e003e */
.L_x_272:
[----:B------:R-:W-:-:S06]  /*1b10*/  IMAD.WIDE.U32 R14, R19, 0x4, R76 ;  /* 0x00000004130e7825 */ /* 0x000fcc00078e004c */
[----:B------:R-:W2:Y:S01]  /*1b20*/  LDG.E R15, desc[UR10][R14.64] ;  /* 0x0000000a0e0f7981 */ /* 0x000ea2000c1e1900 */
[C---:B------:R-:W-:Y:S02]  /*1b30*/  ISETP.GE.U32.AND P0, PT, R19.reuse, 0x60, PT ;  /* 0x000000601300780c */ /* 0x040fe40003f06070 */
[----:B------:R-:W-:Y:S01]  /*1b40*/  IADD3 R19, PT, PT, R19, 0x20, RZ ;  /* 0x0000002013137810 */ /* 0x000fe20007ffe0ff */
[----:B--2---:R-:W-:-:S05]  /*1b50*/  FFMA R29, R15, R15, R18 ;  /* 0x0000000f0f1d7223 */ /* 0x004fca0000000012 */
[----:B------:R-:W-:-:S05]  /*1b60*/  MOV R18, R29 ;  /* 0x0000001d00127202 */ /* 0x000fca0000000f00 */
[----:B------:R-:W-:Y:S05]  /*1b70*/  @!P0 BRA `(.L_x_272) ;  /* 0xfffffffc00e48947 */ /* 0x000fea000383ffff */
[----:B------:R-:W-:Y:S05]  /*1b80*/  BSYNC.RECONVERGENT B1 ;  /* 0x0000000000017941 */ /* 0x000fea0003800200 */
.L_x_271:
[----:B------:R-:W-:-:S03]  /*1b90*/  UMOV UR7, 0xffffffff ;  /* 0xffffffff00077882 */ /* 0x000fc60000000000 */
[----:B------:R-:W-:Y:S05]  /*1ba0*/  BRA.DIV UR7, `(.L_x_273) ;  /* 0x0000007207cc7947 */ /* 0x000fea000b800000 */
[C---:B-----5:R-:W-:Y:S01]  /*1bb0*/  LEA R14, P2, R62.reuse, R16, 0x1 ;  /* 0x000000103e0e7211 */ /* 0x060fe200078408ff */
[----:B------:R-:W2:Y:S01]  /*1bc0*/  LDG.E.U16.CONSTANT R30, desc[UR10][R70.64] ;  /* 0x0000000a461e7981 */ /* 0x000ea2000c1e9500 */
[----:B------:R-:W-:-:S03]  /*1bd0*/  LEA R16, P0, R62, R76, 0x2 ;  /* 0x0000004c3e107211 */ /* 0x000fc600078010ff */
[----:B------:R-:W3:Y:S01]  /*1be0*/  LDG.E.U16.CONSTANT R28, desc[UR10][R72.64] ;  /* 0x0000000a481c7981 */ /* 0x000ee2000c1e9500 */
[----:B------:R-:W-:Y:S01]  /*1bf0*/  IMAD.X R15, RZ, RZ, R17, P2 ;  /* 0x000000ffff0f7224 */ /* 0x000fe200010e0611 */
[----:B------:R-:W-:Y:S02]  /*1c00*/  IADD3.X R17, PT, PT, RZ, R77, RZ, P0, !PT ;  /* 0x0000004dff117210 */ /* 0x000fe400007fe4ff */
[----:B------:R-:W4:Y:S01]  /*1c10*/  SHFL.DOWN PT, R26, R29, 0x10, 0x1f ;  /* 0x0a001f001d1a7f89 */ /* 0x000f2200000e0000 */
[----:B------:R-:W-:Y:S01]  /*1c20*/  HFMA2 R27, -RZ, RZ, 1, 0 ;  /* 0x3c000000ff1b7431 */ /* 0x000fe200000001ff */
[----:B------:R-:W-:Y:S01]  /*1c30*/  SHF.L.U32 R37, R64, 0x7, RZ ;  /* 0x0000000740257819 */ /* 0x000fe200000006ff */
[----:B------:R-:W0:Y:S01]  /*1c40*/  LDCU.64 UR8, c[0x0][0x3a8] ;  /* 0x00007500ff0877ac */ /* 0x000e220008000a00 */
[----:B------:R-:W2:Y:S04]  /*1c50*/  LDG.E.U16.CONSTANT R21, desc[UR10][R14.64+0x80] ;  /* 0x0000800a0e157981 */ /* 0x000ea8000c1e9500 */
[----:B------:R-:W3:Y:S04]  /*1c60*/  LDG.E R20, desc[UR10][R16.64+0x100] ;  /* 0x0001000a10147981 */ /* 0x000ee8000c1e1900 */
[----:B------:R-:W3:Y:S04]  /*1c70*/  LDG.E.U16.CONSTANT R19, desc[UR10][R14.64] ;  /* 0x0000000a0e137981 */ /* 0x000ee8000c1e9500 */
[----:B------:R-:W3:Y:S01]  /*1c80*/  LDG.E R18, desc[UR10][R16.64] ;  /* 0x0000000a10127981 */ /* 0x000ee2000c1e1900 */
[----:B----4-:R-:W-:-:S05]  /*1c90*/  FADD R22, R29, R26 ;  /* 0x0000001a1d167221 */ /* 0x010fca0000000000 */
[----:B------:R-:W4:Y:S02]  /*1ca0*/  SHFL.DOWN PT, R26, R22, 0x8, 0x1f ;  /* 0x09001f00161a7f89 */ /* 0x000f2400000e0000 */
[----:B----4-:R-:W-:-:S05]  /*1cb0*/  FADD R23, R22, R26 ;  /* 0x0000001a16177221 */ /* 0x010fca0000000000 */
[----:B------:R-:W4:Y:S02]  /*1cc0*/  SHFL.DOWN PT, R26, R23, 0x4, 0x1f ;  /* 0x08801f00171a7f89 */ /* 0x000f2400000e0000 */
[----:B----4-:R-:W-:Y:S02]  /*1cd0*/  FADD R24, R23, R26 ;  /* 0x0000001a17187221 */ /* 0x010fe40000000000 */
[----:B------:R-:W4:Y:S03]  /*1ce0*/  LDC.64 R22, c[0x0][0x3e0] ;  /* 0x0000f800ff167b82 */ /* 0x000f260000000a00 */
[----:B------:R-:W1:Y:S02]  /*1cf0*/  SHFL.DOWN PT, R26, R24, 0x2, 0x1f ;  /* 0x08401f00181a7f89 */ /* 0x000e6400000e0000 */
[----:B-1----:R-:W-:-:S05]  /*1d00*/  FADD R25, R24, R26 ;  /* 0x0000001a18197221 */ /* 0x002fca0000000000 */
        /* <DEDUP_REMOVED lines=8> */
[----:B------:R-:W-:Y:S01]  /*1d90*/  IMAD R25, R63, UR12, RZ ;  /* 0x0000000c3f197c24 */ /* 0x000fe2000f8e02ff */
[----:B------:R-:W-:-:S04]  /*1da0*/  SHF.R.S32.HI R26, RZ, 0x1f, R37 ;  /* 0x0000001fff1a7819 */ /* 0x000fc80000011425 */
[--C-:B------:R-:W-:Y:S02]  /*1db0*/  IADD3 R37, P0, P2, R52, R37, R25.reuse ;  /* 0x0000002534257210 */ /* 0x100fe40007a1e019 */
[----:B------:R-:W-:Y:S02]  /*1dc0*/  SHF.R.S32.HI R24, RZ, 0x1f, R25 ;  /* 0x0000001fff187819 */ /* 0x000fe40000011419 */
[----:B------:R-:W4:Y:S02]  /*1dd0*/  LDG.E.U16.CONSTANT R25, desc[UR10][R70.64+0x40] ;  /* 0x0000400a46197981 */ /* 0x000f24000c1e9500 */
[----:B------:R-:W-:Y:S02]  /*1de0*/  IADD3.X R24, PT, PT, R53, R26, R24, P0, P2 ;  /* 0x0000001a35187210 */ /* 0x000fe400007e4418 */
[----:B------:R-:W-:Y:S01]  /*1df0*/  IADD3 R32, P0, PT, R62, R37, RZ ;  /* 0x000000253e207210 */ /* 0x000fe20007f1e0ff */
[----:B--2---:R-:W-:Y:S02]  /*1e00*/  IMAD.U32 R21, R21, 0x10000, RZ ;  /* 0x0001000015157824 */ /* 0x004fe400078e00ff */
[----:B---3--:R-:W-:-:S04]  /*1e10*/  FMUL R20, R27, R20 ;  /* 0x000000141b147220 */ /* 0x008fc80000400000 */
[----:B------:R-:W-:Y:S02]  /*1e20*/  FMUL R29, R20, R21 ;  /* 0x00000015141d7220 */ /* 0x000fe40000400000 */
[----:B------:R-:W2:Y:S04]  /*1e30*/  LDG.E.U16.CONSTANT R21, desc[UR10][R14.64+0xc0] ;  /* 0x0000c00a0e157981 */ /* 0x000ea8000c1e9500 */
[----:B------:R-:W1:Y:S04]  /*1e40*/  SHFL.IDX PT, R33, R29, R62, 0x1f ;  /* 0x00001f3e1d217589 */ /* 0x000e6800000e0000 */
[----:B------:R-:W3:Y:S01]  /*1e50*/  LDG.E R20, desc[UR10][R16.64+0x180] ;  /* 0x0001800a10147981 */ /* 0x000ee2000c1e1900 */
[----:B------:R-:W-:Y:S01]  /*1e60*/  SHF.L.U32 R19, R19, 0x10, RZ ;  /* 0x0000001013137819 */ /* 0x000fe200000006ff */
[----:B------:R-:W-:Y:S01]  /*1e70*/  FMUL R18, R27, R18 ;  /* 0x000000121b127220 */ /* 0x000fe20000400000 */
[----:B------:R-:W-:Y:S01]  /*1e80*/  IMAD.U32 R30, R30, 0x10000, RZ ;  /* 0x000100001e1e7824 */ /* 0x000fe200078e00ff */
[----:B------:R-:W-:Y:S01]  /*1e90*/  SHF.L.U32 R28, R28, 0x10, RZ ;  /* 0x000000101c1c7819 */ /* 0x000fe200000006ff */
[----:B------:R-:W3:Y:S01]  /*1ea0*/  LDG.E.U16.CONSTANT R14, desc[UR10][R14.64+0x40] ;  /* 0x0000400a0e0e7981 */ /* 0x000ee2000c1e9500 */
[----:B------:R-:W-:Y:S01]  /*1eb0*/  FMUL R31, R18, R19 ;  /* 0x00000013121f7220 */ /* 0x000fe20000400000 */
[----:B------:R-:W-:-:S02]  /*1ec0*/  IADD3.X R19, PT, PT, RZ, R24, RZ, P0, !PT ;  /* 0x00000018ff137210 */ /* 0x000fc400007fe4ff */
[----:B------:R-:W3:Y:S04]  /*1ed0*/  LDG.E.U16.CONSTANT R24, desc[UR10][R72.64+0x40] ;  /* 0x0000400a48187981 */ /* 0x000ee8000c1e9500 */
[----:B------:R0:W3:Y:S01]  /*1ee0*/  LDG.E R16, desc[UR10][R16.64+0x80] ;  /* 0x0000800a10107981 */ /* 0x0000e2000c1e1900 */
[----:B-1----:R-:W-:-:S04]  /*1ef0*/  FMUL R30, R30, R33 ;  /* 0x000000211e1e7220 */ /* 0x002fc80000400000 */
[----:B------:R-:W-:Y:S01]  /*1f00*/  FFMA R30, R31, R28, -R30 ;  /* 0x0000001c1f1e7223 */ /* 0x000fe2000000081e */
[C---:B------:R-:W-:Y:S01]  /*1f10*/  IMAD.SHL.U32 R28, R32.reuse, 0x2, RZ ;  /* 0x00000002201c7824 */ /* 0x040fe200078e00ff */
[----:B------:R-:W-:Y:S02]  /*1f20*/  SHF.L.U64.HI R32, R32, 0x1, R19 ;  /* 0x0000000120207819 */ /* 0x000fe40000010213 */
[----:B------:R-:W-:Y:S02]  /*1f30*/  LEA R19, R63, R62, 0x7 ;  /* 0x0000003e3f137211 */ /* 0x000fe400078e38ff */
[----:B0-----:R-:W-:-:S04]  /*1f40*/  IADD3 R18, P0, PT, R28, UR8, RZ ;  /* 0x000000081c127c10 */ /* 0x001fc8000ff1e0ff */
[----:B------:R-:W-:Y:S01]  /*1f50*/  IADD3.X R17, PT, PT, R32, UR9, RZ, P0, !PT ;  /* 0x0000000920117c10 */ /* 0x000fe200087fe4ff */
[----:B----4-:R-:W-:Y:S01]  /*1f60*/  IMAD.WIDE.U32 R22, R19, 0x4, R22 ;  /* 0x0000000413167825 */ /* 0x010fe200078e0016 */
[----:B------:R-:W-:Y:S01]  /*1f70*/  F2FP.BF16.F32.PACK_AB R30, RZ, R30 ;  /* 0x0000001eff1e723e */ /* 0x000fe200000010ff */
[----:B------:R-:W0:Y:S01]  /*1f80*/  LDCU.64 UR8, c[0x0][0x3b0] ;  /* 0x00007600ff0877ac */ /* 0x000e220008000a00 */
[----:B------:R-:W-:-:S05]  /*1f90*/  MOV R19, R17 ;  /* 0x0000001100137202 */ /* 0x000fca0000000f00 */
[----:B------:R-:W-:Y:S04]  /*1fa0*/  STG.E.U16 desc[UR10][R18.64], R30 ;  /* 0x0000001e12007986 */ /* 0x000fe8000c10150a */
[----:B------:R-:W4:Y:S01]  /*1fb0*/  LDG.E R15, desc[UR10][R22.64] ;  /* 0x0000000a160f7981 */ /* 0x000f22000c1e1900 */
[----:B------:R-:W-:Y:S01]  /*1fc0*/  SHF.L.U32 R26, R25, 0x10, RZ ;  /* 0x00000010191a7819 */ /* 0x000fe200000006ff */
[----:B--2---:R-:W-:Y:S02]  /*1fd0*/  IMAD.U32 R21, R21, 0x10000, RZ ;  /* 0x0001000015157824 */ /* 0x004fe400078e00ff */
[----:B---3--:R-:W-:-:S04]  /*1fe0*/  FMUL R20, R27, R20 ;  /* 0x000000141b147220 */ /* 0x008fc80000400000 */
[----:B------:R-:W-:-:S05]  /*1ff0*/  FMUL R17, R20, R21 ;  /* 0x0000001514117220 */ /* 0x000fca0000400000 */
[----:B------:R-:W1:Y:S01]  /*2000*/  SHFL.IDX PT, R33, R17, R62, 0x1f ;  /* 0x00001f3e11217589 */ /* 0x000e6200000e0000 */
[----:B------:R-:W-:Y:S01]  /*2010*/  SHF.L.U32 R21, R14, 0x10, RZ ;  /* 0x000000100e157819 */ /* 0x000fe200000006ff */
[----:B------:R-:W-:Y:S01]  /*2020*/  FMUL R16, R27, R16 ;  /* 0x000000101b107220 */ /* 0x000fe20000400000 */
[----:B------:R-:W-:Y:S01]  /*2030*/  IMAD.U32 R20, R24, 0x10000, RZ ;  /* 0x0001000018147824 */ /* 0x000fe200078e00ff */
[----:B0-----:R-:W-:Y:S01]  /*2040*/  IADD3 R14, P0, PT, R28, UR8, RZ ;  /* 0x000000081c0e7c10 */ /* 0x001fe2000ff1e0ff */
[----:B------:R-:W2:Y:S01]  /*2050*/  LDG.E.U16.CONSTANT R24, desc[UR10][R70.64+0x80] ;  /* 0x0000800a46187981 */ /* 0x000ea2000c1e9500 */
[----:B------:R-:W-:Y:S02]  /*2060*/  FMUL R21, R16, R21 ;  /* 0x0000001510157220 */ /* 0x000fe40000400000 */
[----:B------:R-:W-:Y:S01]  /*2070*/  IADD3.X R25, PT, PT, R32, UR9, RZ, P0, !PT ;  /* 0x0000000920197c10 */ /* 0x000fe200087fe4ff */
[----:B-1----:R-:W-:-:S04]  /*2080*/  FMUL R26, R26, R33 ;  /* 0x000000211a1a7220 */ /* 0x002fc80000400000 */
[----:B------:R-:W-:Y:S02]  /*2090*/  FFMA R26, R21, R20, -R26 ;  /* 0x00000014151a7223 */ /* 0x000fe4000000081a */
[----:B------:R-:W3:Y:S03]  /*20a0*/  LDG.E.U16.CONSTANT R20, desc[UR10][R72.64+0x80] ;  /* 0x0000800a48147981 */ /* 0x000ee6000c1e9500 */
[----:B------:R-:W-:Y:S02]  /*20b0*/  F2FP.BF16.F32.PACK_AB R26, RZ, R26 ;  /* 0x0000001aff1a723e */ /* 0x000fe400000010ff */
[----:B----4-:R-:W-:Y:S02]  /*20c0*/  F2FP.BF16.F32.PACK_AB R15, RZ, R15 ;  /* 0x0000000fff0f723e */ /* 0x010fe400000010ff */
[----:B------:R-:W-:Y:S02]  /*20d0*/  PRMT R28, R26, 0x7610, R28 ;  /* 0x000076101a1c7816 */ /* 0x000fe4000000001c */
[----:B------:R-:W-:-:S02]  /*20e0*/  PRMT R27, R15, 0x7610, R27 ;  /* 0x000076100f1b7816 */ /* 0x000fc4000000001b */
[----:B------:R-:W-:-:S05]  /*20f0*/  MOV R15, R25 ;  /* 0x00000019000f7202 */ /* 0x000fca0000000f00 */
[----:B------:R-:W-:Y:S04]  /*2100*/  STG.E.U16 desc[UR10][R14.64], R27 ;  /* 0x0000001b0e007986 */ /* 0x000fe8000c10150a */
[----:B------:R-:W-:Y:S04]  /*2110*/  STG.E.U16 desc[UR10][R18.64+0x40], R28 ;  /* 0x0000401c12007986 */ /* 0x000fe8000c10150a */
[----:B------:R-:W4:Y:S04]  /*2120*/  LDG.E R16, desc[UR10][R22.64+0x80] ;  /* 0x0000800a16107981 */ /* 0x000f28000c1e1900 */
[----:B------:R-:W0:Y:S01]  /*2130*/  SHFL.IDX PT, R31, R31, R62, 0x1f ;  /* 0x00001f3e1f1f7589 */ /* 0x000e2200000e0000 */
[----:B--2---:R-:W-:-:S03]  /*2140*/  IMAD.U32 R26, R24, 0x10000, RZ ;  /* 0x00010000181a7824 */ /* 0x004fc600078e00ff */
[----:B------:R-:W2:Y:S01]  /*2150*/  LDG.E.U16.CONSTANT R24, desc[UR10][R70.64+0xc0] ;  /* 0x0000c00a46187981 */ /* 0x000ea2000c1e9500 */
[----:B---3--:R-:W-:-:S05]  /*2160*/  SHF.L.U32 R20, R20, 0x10, RZ ;  /* 0x0000001014147819 */ /* 0x008fca00000006ff */
[----:B------:R-:W-:Y:S02]  /*2170*/  FMUL R29, R29, R20 ;  /* 0x000000141d1d7220 */ /* 0x000fe40000400000 */
[----:B------:R-:W3:Y:S02]  /*2180*/  LDG.E.U16.CONSTANT R20, desc[UR10][R72.64+0xc0] ;  /* 0x0000c00a48147981 */ /* 0x000ee4000c1e9500 */
[----:B0-----:R-:W-:-:S05]  /*2190*/  FFMA R29, R26, R31, R29 ;  /* 0x0000001f1a1d7223 */ /* 0x001fca000000001d */
[----:B------:R-:W-:Y:S02]  /*21a0*/  F2FP.BF16.F32.PACK_AB R29, RZ, R29 ;  /* 0x0000001dff1d723e */ /* 0x000fe400000010ff */
[----:B----4-:R-:W-:-:S04]  /*21b0*/  F2FP.BF16.F32.PACK_AB R16, RZ, R16 ;  /* 0x00000010ff10723e */ /* 0x010fc800000010ff */
[----:B------:R-:W-:-:S05]  /*21c0*/  PRMT R25, R16, 0x7610, R25 ;  /* 0x0000761010197816 */ /* 0x000fca0000000019 */
[----:B------:R1:W-:Y:S04]  /*21d0*/  STG.E.U16 desc[UR10][R14.64+0x40], R25 ;  /* 0x000040190e007986 */ /* 0x0003e8000c10150a */
[----:B------:R1:W-:Y:S04]  /*21e0*/  STG.E.U16 desc[UR10][R18.64+0x80], R29 ;  /* 0x0000801d12007986 */ /* 0x0003e8000c10150a */
[----:B------:R-:W4:Y:S04]  /*21f0*/  LDG.E R16, desc[UR10][R22.64+0x100] ;  /* 0x0001000a16107981 */ /* 0x000f28000c1e1900 */
[----:B------:R1:W0:Y:S01]  /*2200*/  SHFL.IDX PT, R21, R21, R62, 0x1f ;  /* 0x00001f3e15157589 */ /* 0x00022200000e0000 */
[----:B--2---:R-:W-:-:S02]  /*2210*/  SHF.L.U32 R26, R24, 0x10, RZ ;  /* 0x00000010181a7819 */ /* 0x004fc400000006ff */
[----:B---3--:R-:W-:Y:S02]  /*2220*/  SHF.L.U32 R20, R20, 0x10, RZ ;  /* 0x0000001014147819 */ /* 0x008fe400000006ff */
[----:B----4-:R-:W-:-:S05]  /*2230*/  F2FP.BF16.F32.PACK_AB R16, RZ, R16 ;  /* 0x00000010ff10723e */ /* 0x010fca00000010ff */
[----:B0-----:R1:W-:Y:S02]  /*2240*/  STG.E.U16 desc[UR10][R14.64+0x80], R16 ;  /* 0x000080100e007986 */ /* 0x0013e4000c10150a */
.L_x_406:
[----:B------:R-:W-:-:S04]  /*2250*/  FMUL R17, R17, R20 ;  /* 0x0000001411117220 */ /* 0x000fc80000400000 */
[----:B------:R-:W-:-:S05]  /*2260*/  FFMA R17, R26, R21, R17 ;  /* 0x000000151a117223 */ /* 0x000fca0000000011 */
[----:B------:R-:W-:-:S05]  /*2270*/  F2FP.BF16.F32.PACK_AB R17, RZ, R17 ;  /* 0x00000011ff11723e */ /* 0x000fca00000010ff */
[----:B------:R2:W-:Y:S04]  /*2280*/  STG.E.U16 desc[UR10][R18.64+0xc0], R17 ;  /* 0x0000c01112007986 */ /* 0x0005e8000c10150a */
[----:B------:R-:W1:Y:S02]  /*2290*/  LDG.E R22, desc[UR10][R22.64+0x180] ;  /* 0x0001800a16167981 */ /* 0x000e64000c1e1900 */
[----:B-1----:R-:W-:-:S05]  /*22a0*/  F2FP.BF16.F32.PACK_AB R16, RZ, R22 ;  /* 0x00000016ff10723e */ /* 0x002fca00000010ff */
[----:B------:R2:W-:Y:S02]  /*22b0*/  STG.E.U16 desc[UR10][R14.64+0xc0], R16 ;  /* 0x0000c0100e007986 */ /* 0x0005e4000c10150a */
.L_x_270:
[----:B------:R-:W-:Y:S05]  /*22c0*/  BSYNC B0 ;  /* 0x0000000000007941 */ /* 0x000fea0003800000 */
.L_x_269:
[----:B------:R-:W-:Y:S01]  /*22d0*/  LOP3.LUT P0, RZ, R65, 0x400, RZ, 0xc0, !PT ;  /* 0x0000040041ff7812 */ /* 0x000fe2000780c0ff */
[----:B------:R-:W-:-:S12]  /*22e0*/  BSSY B0, `(.L_x_274) ;  /* 0x0000058000007945 */ /* 0x000fd80003800000 */
[----:B------:R-:W-:Y:S05]  /*22f0*/  @!P0 BRA `(.L_x_275) ;  /* 0x0000000400588947 */ /* 0x000fea0003800000 */
[----:B------:R-:W-:Y:S01]  /*2300*/  BSSY.RECONVERGENT B1, `(.L_x_276) ;  /* 0x000000a000017945 */ /* 0x000fe20003800200 */
[----:B--2---:R-:W-:Y:S01]  /*2310*/  IMAD.MOV.U32 R16, RZ, RZ, RZ ;  /* 0x000000ffff107224 */ /* 0x004fe200078e00ff */
[----:B------:R-:W-:-:S07]  /*2320*/  MOV R17, R62 ;  /* 0x0000003e00117202 */ /* 0x000fce0000000f00 */
.L_x_277:
[----:B0-----:R-:W-:-:S06]  /*2330*/  IMAD.WIDE.U32 R14, R17, 0x4, R68 ;  /* 0x00000004110e7825 */ /* 0x001fcc00078e0044 */
[----:B------:R-:W2:Y:S01]  /*2340*/  LDG.E R15, desc[UR10][R14.64] ;  /* 0x0000000a0e0f7981 */ /* 0x000ea2000c1e1900 */
[C---:B------:R-:W-:Y:S02]  /*2350*/  ISETP.GE.U32.AND P0, PT, R17.reuse, 0x60, PT ;  /* 0x000000601100780c */ /* 0x040fe40003f06070 */
[----:B------:R-:W-:Y:S01]  /*2360*/  IADD3 R17, PT, PT, R17, 0x20, RZ ;  /* 0x0000002011117810 */ /* 0x000fe20007ffe0ff */
[----:B--2---:R-:W-:-:S04]  /*2370*/  FFMA R19, R15, R15, R16 ;  /* 0x0000000f0f137223 */ /* 0x004fc80000000010 */
[----:B------:R-:W-:-:S06]  /*2380*/  IMAD.MOV.U32 R16, RZ, RZ, R19 ;  /* 0x000000ffff107224 */ /* 0x000fcc00078e0013 */
[----:B------:R-:W-:Y:S05]  /*2390*/  @!P0 BRA `(.L_x_277) ;  /* 0xfffffffc00e48947 */ /* 0x000fea000383ffff */
[----:B------:R-:W-:Y:S05]  /*23a0*/  BSYNC.RECONVERGENT B1 ;  /* 0x0000000000017941 */ /* 0x000fea0003800200 */
.L_x_276:
[----:B------:R-:W-:-:S03]  /*23b0*/  UMOV UR7, 0xffffffff ;  /* 0xffffffff00077882 */ /* 0x000fc60000000000 */
[----:B------:R-:W-:Y:S05]  /*23c0*/  BRA.DIV UR7, `(.L_x_278) ;  /* 0x0000007607287947 */ /* 0x000fea000b800000 */
[C---:B-----5:R-:W-:Y:S01]  /*23d0*/  LEA R20, P2, R62.reuse, R12, 0x1 ;  /* 0x0000000c3e147211 */ /* 0x060fe200078408ff */
[----:B------:R-:W2:Y:S01]  /*23e0*/  LDG.E.U16.CONSTANT R37, desc[UR10][R70.64] ;  /* 0x0000000a46257981 */ /* 0x000ea2000c1e9500 */
[----:B------:R-:W-:Y:S02]  /*23f0*/  LEA R12, P0, R62, R68, 0x2 ;  /* 0x000000443e0c7211 */ /* 0x000fe400078010ff */
[----:B------:R-:W-:Y:S01]  /*2400*/  IADD3.X R21, PT, PT, RZ, R13, RZ, P2, !PT ;  /* 0x0000000dff157210 */ /* 0x000fe200017fe4ff */
[----:B------:R-:W3:Y:S01]  /*2410*/  LDG.E.U16.CONSTANT R38, desc[UR10][R70.64+0x40] ;  /* 0x0000400a46267981 */ /* 0x000ee2000c1e9500 */
[----:B------:R-:W-:-:S03]  /*2420*/  IADD3.X R13, PT, PT, RZ, R69, RZ, P0, !PT ;  /* 0x00000045ff0d7210 */ /* 0x000fc600007fe4ff */
[----:B------:R-:W4:Y:S04]  /*2430*/  LDG.E.U16.CONSTANT R30, desc[UR10][R20.64+0x80] ;  /* 0x0000800a141e7981 */ /* 0x000f28000c1e9500 */
[----:B------:R-:W2:Y:S04]  /*2440*/  LDG.E.U16.CONSTANT R32, desc[UR10][R20.64+0xc0] ;  /* 0x0000c00a14207981 */ /* 0x000ea8000c1e9500 */
[----:B------:R-:W3:Y:S04]  /*2450*/  LDG.E R31, desc[UR10][R12.64+0x100] ;  /* 0x0001000a0c1f7981 */ /* 0x000ee8000c1e1900 */
        /* <DEDUP_REMOVED lines=11> */
[----:B------:R-:W1:Y:S02]  /*2510*/  SHFL.DOWN PT, R26, R19, 0x10, 0x1f ;  /* 0x0a001f00131a7f89 */ /* 0x000e6400000e0000 */
[----:B-1----:R-:W-:-:S05]  /*2520*/  FADD R19, R19, R26 ;  /* 0x0000001a13137221 */ /* 0x002fca0000000000 */
[----:B------:R-:W0:Y:S02]  /*2530*/  SHFL.DOWN PT, R26, R19, 0x8, 0x1f ;  /* 0x09001f00131a7f89 */ /* 0x000e2400000e0000 */
[----:B0-----:R-:W-:-:S05]  /*2540*/  FADD R21, R19, R26 ;  /* 0x0000001a13157221 */ /* 0x001fca0000000000 */
[----:B------:R-:W0:Y:S02]  /*2550*/  SHFL.DOWN PT, R26, R21, 0x4, 0x1f ;  /* 0x08801f00151a7f89 */ /* 0x000e2400000e0000 */
[----:B0-----:R-:W-:-:S05]  /*2560*/  FADD R24, R21, R26 ;  /* 0x0000001a15187221 */ /* 0x001fca0000000000 */
[----:B------:R-:W0:Y:S02]  /*2570*/  SHFL.DOWN PT, R26, R24, 0x2, 0x1f ;  /* 0x08401f00181a7f89 */ /* 0x000e2400000e0000 */
[----:B0-----:R-:W-:-:S05]  /*2580*/  FADD R25, R24, R26 ;  /* 0x0000001a18197221 */ /* 0x001fca0000000000 */
[----:B------:R-:W0:Y:S01]  /*2590*/  SHFL.DOWN PT, R26, R25, 0x1, 0x1f ;  /* 0x08201f00191a7f89 */ /* 0x000e2200000e0000 */
[----:B------:R-:W-:Y:S02]  /*25a0*/  IMAD.MOV.U32 R35, RZ, RZ, 0x3c000000 ;  /* 0x3c000000ff237424 */ /* 0x000fe400078e00ff */
[----:B0-----:R-:W-:-:S04]  /*25b0*/  FADD R26, R25, R26 ;  /* 0x0000001a191a7221 */ /* 0x001fc80000000000 */
[----:B------:R-:W-:-:S05]  /*25c0*/  FFMA R26, R26, R35, 9.9999999747524270788e-07 ;  /* 0x358637bd1a1a7423 */ /* 0x000fca0000000023 */
[----:B------:R-:W-:-:S13]  /*25d0*/  FSETP.GEU.AND P0, PT, |R26|, 1.175494350822287508e-38, PT ;  /* 0x008000001a00780b */ /* 0x000fda0003f0e200 */
[----:B------:R-:W-:-:S04]  /*25e0*/  @!P0 FMUL R26, R26, 16777216 ;  /* 0x4b8000001a1a8820 */ /* 0x000fc80000400000 */
[----:B------:R-:W0:Y:S02]  /*25f0*/  MUFU.RSQ R35, R26 ;  /* 0x0000001a00237308 */ /* 0x000e240000001400 */
[----:B0-----:R-:W-:-:S05]  /*2600*/  @!P0 FMUL R35, R35, 4096 ;  /* 0x4580000023238820 */ /* 0x001fca0000400000 */
[----:B------:R-:W3:Y:S01]  /*2610*/  SHFL.IDX PT, R28, R35, RZ, 0x1f ;  /* 0x00001fff231c7589 */ /* 0x000ee200000e0000 */
[----:B----4-:R-:W-:Y:S02]  /*2620*/  SHF.L.U32 R30, R30, 0x10, RZ ;  /* 0x000000101e1e7819 */ /* 0x010fe400000006ff */
[----:B--2---:R-:W-:Y:S01]  /*2630*/  SHF.L.U32 R32, R32, 0x10, RZ ;  /* 0x0000001020207819 */ /* 0x004fe200000006ff */
[C---:B---3--:R-:W-:Y:S01]  /*2640*/  FMUL R31, R28.reuse, R31 ;  /* 0x0000001f1c1f7220 */ /* 0x048fe20000400000 */
[----:B------:R-:W-:-:S03]  /*2650*/  FMUL R33, R28, R33 ;  /* 0x000000211c217220 */ /* 0x000fc60000400000 */
[----:B------:R-:W-:Y:S01]  /*2660*/  FMUL R21, R31, R30 ;  /* 0x0000001e1f157220 */ /* 0x000fe20000400000 */
[----:B------:R-:W-:Y:S02]  /*2670*/  IMAD.U32 R22, R22, 0x10000, RZ ;  /* 0x0001000016167824 */ /* 0x000fe400078e00ff */
[----:B------:R-:W-:Y:S01]  /*2680*/  FMUL R19, R33, R32 ;  /* 0x0000002021137220 */ /* 0x000fe20000400000 */
[C---:B------:R-:W-:Y:S01]  /*2690*/  FMUL R23, R28.reuse, R23 ;  /* 0x000000171c177220 */ /* 0x040fe20000400000 */
[----:B------:R0:W1:Y:S03]  /*26a0*/  SHFL.IDX PT, R34, R21, R2, 0x1f ;  /* 0x00001f0215227589 */ /* 0x00006600000e0000 */
[----:B------:R-:W-:Y:S01]  /*26b0*/  FMUL R33, R23, R22 ;  /* 0x0000001617217220 */ /* 0x000fe20000400000 */
[----:B------:R-:W2:Y:S04]  /*26c0*/  SHFL.IDX PT, R36, R19, R2, 0x1f ;  /* 0x00001f0213247589 */ /* 0x000ea800000e0000 */
[----:B------:R3:W4:Y:S01]  /*26d0*/  SHFL.IDX PT, R26, R33, R2, 0x1f ;  /* 0x00001f02211a7589 */ /* 0x00072200000e0000 */
[----:B------:R-:W-:Y:S01]  /*26e0*/  FMUL R27, R28, R27 ;  /* 0x0000001b1c1b7220 */ /* 0x000fe20000400000 */
[----:B------:R-:W-:Y:S01]  /*26f0*/  SHF.L.U32 R20, R29, 0x10, RZ ;  /* 0x000000101d147819 */ /* 0x000fe200000006ff */
[----:B------:R-:W-:Y:S01]  /*2700*/  IMAD.U32 R28, R39, 0x10000, RZ ;  /* 0x00010000271c7824 */ /* 0x000fe200078e00ff */
[----:B------:R-:W-:-:S02]  /*2710*/  SHF.L.U32 R37, R37, 0x10, RZ ;  /* 0x0000001025257819 */ /* 0x000fc400000006ff */
[----:B------:R-:W-:Y:S01]  /*2720*/  SHF.L.U32 R31, R38, 0x10, RZ ;  /* 0x00000010261f7819 */ /* 0x000fe200000006ff */
[----:B------:R-:W-:Y:S01]  /*2730*/  FMUL R29, R27, R20 ;  /* 0x000000141b1d7220 */ /* 0x000fe20000400000 */
[----:B------:R-:W-:Y:S01]  /*2740*/  SHF.L.U32 R23, R18, 0x10, RZ ;  /* 0x0000001012177819 */ /* 0x000fe200000006ff */
[----:B0-----:R-:W-:Y:S01]  /*2750*/  FMUL R21, R28, R21 ;  /* 0x000000151c157220 */ /* 0x001fe20000400000 */
[----:B------:R-:W-:Y:S01]  /*2760*/  SHF.L.U32 R17, R17, 0x10, RZ ;  /* 0x0000001011117819 */ /* 0x000fe200000006ff */
[----:B------:R-:W-:Y:S02]  /*2770*/  IMAD.U32 R16, R16, 0x10000, RZ ;  /* 0x0001000010107824 */ /* 0x000fe400078e00ff */
[----:B-1----:R-:W-:Y:S01]  /*2780*/  FMUL R34, R37, R34 ;  /* 0x0000002225227220 */ /* 0x002fe20000400000 */
[----:B--2---:R-:W-:-:S03]  /*2790*/  FMUL R36, R31, R36 ;  /* 0x000000241f247220 */ /* 0x004fc60000400000 */
[----:B---3--:R-:W-:Y:S01]  /*27a0*/  FFMA R33, R23, R33, -R34 ;  /* 0x0000002117217223 */ /* 0x008fe20000000822 */
[----:B----4-:R-:W-:Y:S01]  /*27b0*/  FFMA R21, R16, R26, R21 ;  /* 0x0000001a10157223 */ /* 0x010fe20000000015 */
[----:B------:R-:W-:-:S03]  /*27c0*/  FFMA R17, R17, R29, -R36 ;  /* 0x0000001d11117223 */ /* 0x000fc60000000824 */
[----:B------:R0:W-:Y:S04]  /*27d0*/  STG.E desc[UR10][R12.64], R33 ;  /* 0x000000210c007986 */ /* 0x0001e8000c10190a */
[----:B------:R0:W-:Y:S04]  /*27e0*/  STG.E desc[UR10][R12.64+0x100], R21 ;  /* 0x000100150c007986 */ /* 0x0001e8000c10190a */
[----:B------:R0:W-:Y:S04]  /*27f0*/  STG.E desc[UR10][R12.64+0x80], R17 ;  /* 0x000080110c007986 */ /* 0x0001e8000c10190a */
[----:B------:R0:W1:Y:S01]  /*2800*/  SHFL.IDX PT, R26, R29, R2, 0x1f ;  /* 0x00001f021d1a7589 */ /* 0x00006200000e0000 */
[----:B------:R-:W-:Y:S01]  /*2810*/  SHF.L.U32 R18, R14, 0x10, RZ ;  /* 0x000000100e127819 */ /* 0x000fe200000006ff */
[----:B------:R-:W-:-:S07]  /*2820*/  IMAD.U32 R14, R15, 0x10000, RZ ;  /* 0x000100000f0e7824 */ /* 0x000fce00078e00ff */
.L_x_418:
[----:B------:R-:W-:-:S04]  /*2830*/  FMUL R19, R18, R19 ;  /* 0x0000001312137220 */ /* 0x000fc80000400000 */
[----:B-1----:R-:W-:-:S05]  /*2840*/  FFMA R19, R14, R26, R19 ;  /* 0x0000001a0e137223 */ /* 0x002fca0000000013 */
[----:B------:R1:W-:Y:S02]  /*2850*/  STG.E desc[UR10][R12.64+0x180], R19 ;  /* 0x000180130c007986 */ /* 0x0003e4000c10190a */
.L_x_275:
[----:B------:R-:W-:Y:S05]  /*2860*/  BSYNC B0 ;  /* 0x0000000000007941 */ /* 0x000fea0003800000 */
.L_x_274:
[----:B------:R-:W3:Y:S02]  /*2870*/  LDCU.64 UR8, c[0x0][0x410] ;  /* 0x00008200ff0877ac */ /* 0x000ee40008000a00 */
[----:B---3--:R-:W-:-:S04]  /*2880*/  UISETP.NE.U32.AND UP0, UPT, UR8, URZ, UPT ;  /* 0x000000ff0800728c */ /* 0x008fc8000bf05070 */
[----:B------:R-:W-:-:S09]  /*2890*/  UISETP.NE.AND.EX UP0, UPT, UR9, URZ, UPT, UP0 ;  /* 0x000000ff0900728c */ /* 0x000fd2000bf05300 */
[----:B------:R-:W-:Y:S05]  /*28a0*/  BRA.U !UP0, `(.L_x_279) ;  /* 0x0000000108687547 */ /* 0x000fea000b800000 */
[C---:B------:R-:W-:Y:S02]  /*28b0*/  ISETP.GT.U32.AND P0, PT, R0.reuse, 0xf, PT ;  /* 0x0000000f0000780c */ /* 0x040fe40003f04070 */
[C---:B------:R-:W-:Y:S02]  /*28c0*/  LOP3.LUT P2, RZ, R0.reuse, R2, RZ, 0xfc, !PT ;  /* 0x0000000200ff7212 */ /* 0x040fe4000784fcff */
[----:B01---5:R-:W-:-:S09]  /*28d0*/  IADD3 R12, PT, PT, R0, -0x1, RZ ;  /* 0xffffffff000c7810 */ /* 0x023fd20007ffe0ff */
        /* <DEDUP_REMOVED lines=9> */
[----:B------:R-:W0:Y:S01]  /*2970*/  LDC.64 R12, c[0x0][0x410] ;  /* 0x00010400ff0c7b82 */ /* 0x000e220000000a00 */
[----:B--2---:R-:W-:-:S05]  /*2980*/  IADD3 R15, PT, PT, R9, 0x1, RZ ;  /* 0x00000001090f7810 */ /* 0x004fca0007ffe0ff */
[----:B0-----:R0:W5:Y:S02]  /*2990*/  ATOMG.E.EXCH.STRONG.GPU PT, RZ, desc[UR10][R12.64], R15 ;  /* 0x8000000f0cff79a8 */ /* 0x001164000c1ef10a */
.L_x_281:
[----:B------:R-:W-:Y:S05]  /*29a0*/  BSYNC.RECONVERGENT B0 ;  /* 0x0000000000007941 */ /* 0x000fea0003800200 */
.L_x_280:
[----:B------:R-:W-:Y:S05]  /*29b0*/  @P0 BRA `(.L_x_282) ;  /* 0x00000000009c0947 */ /* 0x000fea0003800000 */
[----:B------:R-:W-:Y:S05]  /*29c0*/  @P1 BRA `(.L_x_283) ;  /* 0x0000000000141947 */ /* 0x000fea0003800000 */
[----:B0-2---:R-:W0:Y:S02]  /*29d0*/  LDC.64 R14, c[0x0][0x410] ;  /* 0x00010400ff0e7b82 */ /* 0x005e240000000a00 */
.L_x_284:
[----:B0-----:R-:W2:Y:S01]  /*29e0*/  LDG.E.STRONG.SYS R12, desc[UR10][R14.64] ;  /* 0x0000000a0e0c7981 */ /* 0x001ea2000c1f5900 */
[----:B------:R-:W-:Y:S05]  /*29f0*/  YIELD ;  /* 0x0000000000007946 */ /* 0x000fea0003800000 */
[----:B--2---:R-:W-:-:S13]  /*2a00*/  ISETP.GT.U32.AND P0, PT, R12, R9, PT ;  /* 0x000000090c00720c */ /* 0x004fda0003f04070 */
[----:B------:R-:W-:Y:S05]  /*2a10*/  @!P0 BRA `(.L_x_284) ;  /* 0xfffffffc00f08947 */ /* 0x000fea000383ffff */
.L_x_283:
[----:B------:R-:W-:Y:S05]  /*2a20*/  WARPSYNC.ALL ;  /* 0x0000000000007948 */ /* 0x000fea0003800000 */
[----:B------:R-:W-:Y:S06]  /*2a30*/  BAR.SYNC.DEFER_BLOCKING 0x0 ;  /* 0x0000000000007b1d */ /* 0x000fec0000010000 */
[----:B------:R-:W-:Y:S05]  /*2a40*/  BRA `(.L_x_282) ;  /* 0x0000000000787947 */ /* 0x000fea0003800000 */
.L_x_279:
[----:B------:R-:W-:Y:S05]  /*2a50*/  WARPSYNC.ALL ;  /* 0x0000000000007948 */ /* 0x000fea0003800000 */
[----:B------:R-:W-:Y:S06]  /*2a60*/  BAR.SYNC.DEFER_BLOCKING 0x0 ;  /* 0x0000000000007b1d */ /* 0x000fec0000010000 */
[----:B------:R-:W-:Y:S05]  /*2a70*/  @P1 BRA `(.L_x_285) ;  /* 0x0000000000641947 */ /* 0x000fea0003800000 */
[----:B01---5:R-:W0:Y:S01]  /*2a80*/  LDC.64 R12, c[0x0][0x400] ;  /* 0x00010000ff0c7b82 */ /* 0x023e220000000a00 */
[----:B--2---:R-:W-:Y:S01]  /*2a90*/  IMAD.MOV.U32 R17, RZ, RZ, 0x1 ;  /* 0x00000001ff117424 */ /* 0x004fe200078e00ff */
        /* <DEDUP_REMOVED lines=9> */
.L_x_288:
[----:B0-----:R-:W2:Y:S01]  /*2b30*/  LDG.E.STRONG.SYS R13, desc[UR10][R14.64] ;  /* 0x0000000a0e0d7981 */ /* 0x001ea2000c1f5900 */
[----:B------:R-:W-:Y:S05]  /*2b40*/  YIELD ;  /* 0x0000000000007946 */ /* 0x000fea0003800000 */
[----:B--2---:R-:W-:-:S13]  /*2b50*/  ISETP.GT.U32.AND P0, PT, R13, R8, PT ;  /* 0x000000080d00720c */ /* 0x004fda0003f04070 */
[----:B------:R-:W-:Y:S05]  /*2b60*/  @!P0 BRA `(.L_x_288) ;  /* 0xfffffffc00f08947 */ /* 0x000fea000383ffff */
[----:B------:R-:W-:Y:S05]  /*2b70*/  BSYNC B0 ;  /* 0x0000000000007941 */ /* 0x000fea0003800000 */
.L_x_287:
[----:B------:R-:W-:Y:S05]  /*2b80*/  BRA `(.L_x_289) ;  /* 0x00000000001c7947 */ /* 0x000fea0003800000 */
.L_x_286:
[----:B------:R0:W-:Y:S01]  /*2b90*/  STG.E desc[UR10][R12.64], RZ ;  /* 0x000000ff0c007986 */ /* 0x0001e2000c10190a */
[----:B------:R-:W1:Y:S01]  /*2ba0*/  LDC.64 R14, c[0x0][0x408] ;  /* 0x00010200ff0e7b82 */ /* 0x000e620000000a00 */
[----:B------:R-:W-:Y:S06]  /*2bb0*/  MEMBAR.ALL.GPU ;  /* 0x0000000000007992 */ /* 0x000fec000000a000 */
[----:B------:R-:W-:-:S00]  /*2bc0*/  ERRBAR ;  /* 0x00000000000079ab */ /* 0x000fc00000000000 */
[----:B------:R-:W-:Y:S06]  /*2bd0*/  CGAERRBAR ;  /* 0x00000000000075ab */ /* 0x000fec0000000000 */
[----:B012345:R-:W-:Y:S04]  /*2be0*/  CCTL.IVALL ;  /* 0x00000000ff00798f */ /* 0x03ffe80002000000 */
[----:B-1----:R0:W5:Y:S02]  /*2bf0*/  ATOMG.E.ADD.STRONG.GPU PT, RZ, desc[UR10][R14.64], R17 ;  /* 0x800000110eff79a8 */ /* 0x00216400081ef10a */
.L_x_289:
[----:B------:R-:W-:-:S07]  /*2c00*/  IADD3 R8, PT, PT, R8, 0x1, RZ ;  /* 0x0000000108087810 */ /* 0x000fce0007ffe0ff */
.L_x_285:
[----:B------:R-:W-:Y:S05]  /*2c10*/  WARPSYNC.ALL ;  /* 0x0000000000007948 */ /* 0x000fea0003800000 */
[----:B------:R-:W-:Y:S06]  /*2c20*/  BAR.SYNC.DEFER_BLOCKING 0x0 ;  /* 0x0000000000007b1d */ /* 0x000fec0000010000 */
.L_x_282:
[----:B------:R-:W-:-:S13]  /*2c30*/  ISETP.GT.U32.AND P0, PT, R0, 0xf, PT ;  /* 0x0000000f0000780c */ /* 0x000fda0003f04070 */
[----:B------:R-:W-:Y:S05]  /*2c40*/  @P0 BRA `(.L_x_290) ;  /* 0x00000020008c0947 */ /* 0x000fea0003800000 */
[----:B------:R-:W-:Y:S01]  /*2c50*/  ISETP.GE.AND P0, PT, R64, R63, PT ;  /* 0x0000003f4000720c */ /* 0x000fe20003f06270 */
[----:B------:R-:W-:Y:S01]  /*2c60*/  BSSY B0, `(.L_x_291) ;  /* 0x00000cf000007945 */ /* 0x000fe20003800000 */
[----:B--2---:R-:W-:Y:S01]  /*2c70*/  LEA R16, P1, R10, R68, 0x2 ;  /* 0x000000440a107211 */ /* 0x004fe200078210ff */
[----:B------:R-:W-:Y:S01]  /*2c80*/  IMAD.MOV.U32 R37, RZ, RZ, RZ ;  /* 0x000000ffff257224 */ /* 0x000fe200078e00ff */
[----:B------:R-:W-:Y:S02]  /*2c90*/  MOV R34, 0xff800000 ;  /* 0xff80000000227802 */ /* 0x000fe40000000f00 */
[----:B01---5:R-:W-:Y:S02]  /*2ca0*/  CS2R R12, SRZ ;  /* 0x00000000000c7805 */ /* 0x023fe4000001ff00 */
[----:B------:R-:W-:Y:S02]  /*2cb0*/  IADD3.X R17, PT, PT, RZ, R69, RZ, P1, !PT ;  /* 0x00000045ff117210 */ /* 0x000fe40000ffe4ff */
[----:B------:R-:W-:-:S03]  /*2cc0*/  CS2R R14, SRZ ;  /* 0x00000000000e7805 */ /* 0x000fc6000001ff00 */
[----:B------:R-:W-:Y:S05]  /*2cd0*/  @!P0 BRA `(.L_x_292) ;  /* 0x0000000c001c8947 */ /* 0x000fea0003800000 */
[----:B------:R0:W5:Y:S04]  /*2ce0*/  LDG.E R27, desc[UR10][R16.64] ;  /* 0x0000000a101b7981 */ /* 0x000168000c1e1900 */
[----:B------:R0:W5:Y:S04]  /*2cf0*/  LDG.E R30, desc[UR10][R16.64+0x4] ;  /* 0x0000040a101e7981 */ /* 0x000168000c1e1900 */
[----:B------:R0:W5:Y:S04]  /*2d00*/  LDG.E R31, desc[UR10][R16.64+0x8] ;  /* 0x0000080a101f7981 */ /* 0x000168000c1e1900 */
[----:B------:R0:W5:Y:S01]  /*2d10*/  LDG.E R32, desc[UR10][R16.64+0xc] ;  /* 0x00000c0a10207981 */ /* 0x000162000c1e1900 */
[----:B------:R-:W-:Y:S01]  /*2d20*/  SHF.R.U32.HI R12, RZ, 0x1, R0 ;  /* 0x00000001ff0c7819 */ /* 0x000fe20000011600 */
[----:B------:R-:W-:Y:S01]  /*2d30*/  BSSY B1, `(.L_x_293) ;  /* 0x0000047000017945 */ /* 0x000fe20003800000 */
[----:B------:R-:W-:Y:S01]  /*2d40*/  IADD3 R28, PT, PT, R64, -R63, RZ ;  /* 0x8000003f401c7210 */ /* 0x000fe20007ffe0ff */
[----:B------:R-:W-:-:S02]  /*2d50*/  HFMA2 R37, -RZ, RZ, 0, 0 ;  /* 0x00000000ff257431 */ /* 0x000fc400000001ff */
[----:B------:R-:W-:Y:S01]  /*2d60*/  IMAD.MOV.U32 R34, RZ, RZ, -0x800000 ;  /* 0xff800000ff227424 */ /* 0x000fe200078e00ff */
[----:B------:R-:W-:Y:S01]  /*2d70*/  MOV R33, R63 ;  /* 0x0000003f00217202 */ /* 0x000fe20000000f00 */
[----:B------:R-:W-:Y:S01]  /*2d80*/  IMAD R13, R12, UR12, RZ ;  /* 0x0000000c0c0d7c24 */ /* 0x000fe2000f8e02ff */
[----:B------:R-:W-:-:S04]  /*2d90*/  CS2R R14, SRZ ;  /* 0x00000000000e7805 */ /* 0x000fc8000001ff00 */
[----:B------:R-:W-:Y:S02]  /*2da0*/  IADD3 R52, P0, P1, R13, R52, R10 ;  /* 0x000000340d347210 */ /* 0x000fe4000791e00a */
[----:B------:R-:W-:-:S04]  /*2db0*/  SHF.R.S32.HI R12, RZ, 0x1f, R13 ;  /* 0x0000001fff0c7819 */ /* 0x000fc8000001140d */
[----:B------:R-:W-:Y:S02]  /*2dc0*/  IADD3.X R53, PT, PT, R12, R53, RZ, P0, P1 ;  /* 0x000000350c357210 */ /* 0x000fe400007e24ff */
[----:B------:R-:W-:Y:S02]  /*2dd0*/  CS2R R12, SRZ ;  /* 0x00000000000c7805 */ /* 0x000fe4000001ff00 */
[----:B------:R-:W-:-:S13]  /*2de0*/  LOP3.LUT P0, RZ, R28, 0x10, RZ, 0xc0, !PT ;  /* 0x000000101cff7812 */ /* 0x000fda000780c0ff */
[----:B0-----:R-:W-:Y:S05]  /*2df0*/  @P0 BRA `(.L_x_294) ;  /* 0x0000000000e80947 */ /* 0x001fea0003800000 */
[----:B------:R-:W0:Y:S01]  /*2e00*/  LDCU.64 UR8, c[0x0][0x3a8] ;  /* 0x00007500ff0877ac */ /* 0x000e220008000a00 */
[----:B------:R-:W-:-:S04]  /*2e10*/  IADD3 R21, P0, PT, R11, R52, RZ ;  /* 0x000000340b157210 */ /* 0x000fc80007f1e0ff */
[----:B------:R-:W-:Y:S01]  /*2e20*/  SHF.L.U32 R20, R21, 0x1, RZ ;  /* 0x0000000115147819 */ /* 0x000fe200000006ff */
[----:B------:R-:W-:-:S05]  /*2e30*/  IMAD.X R12, RZ, RZ, R53, P0 ;  /* 0x000000ffff0c7224 */ /* 0x000fca00000e0635 */
[----:B------:R-:W-:Y:S02]  /*2e40*/  SHF.L.U64.HI R21, R21, 0x1, R12 ;  /* 0x0000000115157819 */ /* 0x000fe4000001020c */
[----:B0-----:R-:W-:-:S04]  /*2e50*/  IADD3 R12, P0, PT, R20, UR8, RZ ;  /* 0x00000008140c7c10 */ /* 0x001fc8000ff1e0ff */
[----:B------:R-:W-:-:S06]  /*2e60*/  IADD3.X R13, PT, PT, R21, UR9, RZ, P0, !PT ;  /* 0x00000009150d7c10 */ /* 0x000fcc00087fe4ff */
[----:B------:R-:W2:Y:S01]  /*2e70*/  LDG.E.64.CONSTANT R12, desc[UR10][R12.64] ;  /* 0x0000000a0c0c7981 */ /* 0x000ea2000c1e9b00 */
[----:B------:R-:W-:Y:S01]  /*2e80*/  UMOV UR7, 0xffffffff ;  /* 0xffffffff00077882 */ /* 0x000fe20000000000 */
[----:B------:R-:W-:Y:S01]  /*2e90*/  VIADD R33, R63, 0x10 ;  /* 0x000000103f217836 */ /* 0x000fe20000000000 */
[----:B--2---:R-:W-:Y:S02]  /*2ea0*/  PRMT R14, R12, 0x7632, R14 ;  /* 0x000076320c0e7816 */ /* 0x004fe4000000000e */
[----:B------:R-:W-:Y:S02]  /*2eb0*/  SHF.L.U32 R17, R13, 0x10, RZ ;  /* 0x000000100d117819 */ /* 0x000fe400000006ff */
[----:B------:R-:W-:Y:S01]  /*2ec0*/  SHF.L.U32 R15, R14, 0x10, RZ ;  /* 0x000000100e0f7819 */ /* 0x000fe200000006ff */
[----:B------:R-:W-:-:S04]  /*2ed0*/  IMAD.U32 R14, R12, 0x10000, RZ ;  /* 0x000100000c0e7824 */ /* 0x000fc800078e00ff */
        /* <DEDUP_REMOVED lines=8> */
[----:B------:R-:W0:Y:S01]  /*2f60*/  SHFL.DOWN PT, R26, R19, 0x10, 0x1f ;  /* 0x0a001f00131a7f89 */ /* 0x000e2200000e0000 */
[----:B------:R-:W1:Y:S01]  /*2f70*/  LDCU UR7, c[0x0][0x43c] ;  /* 0x00008780ff0777ac */ /* 0x000e620008000800 */
[----:B0-----:R-:W-:-:S05]  /*2f80*/  FADD R19, R19, R26 ;  /* 0x0000001a13137221 */ /* 0x001fca0000000000 */
[----:B------:R-:W0:Y:S02]  /*2f90*/  SHFL.DOWN PT, R26, R19, 0x8, 0x1f ;  /* 0x09001f00131a7f89 */ /* 0x000e2400000e0000 */
[----:B0-----:R-:W-:-:S05]  /*2fa0*/  FADD R12, R19, R26 ;  /* 0x0000001a130c7221 */ /* 0x001fca0000000000 */
[----:B------:R-:W0:Y:S02]  /*2fb0*/  SHFL.DOWN PT, R26, R12, 0x4, 0x1f ;  /* 0x08801f000c1a7f89 */ /* 0x000e2400000e0000 */
[----:B0-----:R-:W-:-:S05]  /*2fc0*/  FADD R13, R12, R26 ;  /* 0x0000001a0c0d7221 */ /* 0x001fca0000000000 */
[----:B------:R-:W0:Y:S02]  /*2fd0*/  SHFL.DOWN PT, R26, R13, 0x2, 0x1f ;  /* 0x08401f000d1a7f89 */ /* 0x000e2400000e0000 */
[----:B0-----:R-:W-:-:S05]  /*2fe0*/  FADD R14, R13, R26 ;  /* 0x0000001a0d0e7221 */ /* 0x001fca0000000000 */
[----:B------:R-:W0:Y:S02]  /*2ff0*/  SHFL.DOWN PT, R26, R14, 0x1, 0x1f ;  /* 0x08201f000e1a7f89 */ /* 0x000e2400000e0000 */
[----:B0-----:R-:W-:-:S04]  /*3000*/  FADD R26, R14, R26 ;  /* 0x0000001a0e1a7221 */ /* 0x001fc80000000000 */
[----:B-1----:R-:W-:-:S05]  /*3010*/  FMUL R35, R26, UR7 ;  /* 0x000000071a237c20 */ /* 0x002fca0008400000 */
[----:B------:R0:W1:Y:S02]  /*3020*/  SHFL.IDX PT, R26, R35, RZ, 0x1f ;  /* 0x00001fff231a7589 */ /* 0x00006400000e0000 */
.L_x_426:
[----:B------:R-:W2:Y:S02]  /*3030*/  LDCU.64 UR8, c[0x0][0x3b0] ;  /* 0x00007600ff0877ac */ /* 0x000ea40008000a00 */
[----:B--2---:R-:W-:-:S04]  /*3040*/  IADD3 R12, P0, PT, R20, UR8, RZ ;  /* 0x00000008140c7c10 */ /* 0x004fc8000ff1e0ff */
[----:B------:R-:W-:-:S06]  /*3050*/  IADD3.X R13, PT, PT, R21, UR9, RZ, P0, !PT ;  /* 0x00000009150d7c10 */ /* 0x000fcc00087fe4ff */
[----:B------:R-:W2:Y:S01]  /*3060*/  LDG.E.64.CONSTANT R12, desc[UR10][R12.64] ;  /* 0x0000000a0c0c7981 */ /* 0x000ea2000c1e9b00 */
[----:B-1----:R-:W-:-:S05]  /*3070*/  FMNMX R34, R26, -INF , !PT ;  /* 0xff8000001a227809 */ /* 0x002fca0007800000 */
[----:B------:R-:W-:Y:S01]  /*3080*/  FADD R14, -R34, -INF ;  /* 0xff800000220e7421 */ /* 0x000fe20000000100 */
[----:B------:R-:W-:-:S03]  /*3090*/  FADD R26, R26, -R34 ;  /* 0x800000221a1a7221 */ /* 0x000fc60000000000 */
[----:B------:R-:W-:Y:S01]  /*30a0*/  FMUL R14, R14, 1.4426950216293334961 ;  /* 0x3fb8aa3b0e0e7820 */ /* 0x000fe20000400000 */
[----:B------:R-:W-:-:S05]  /*30b0*/  FMUL R26, R26, 1.4426950216293334961 ;  /* 0x3fb8aa3b1a1a7820 */ /* 0x000fca0000400000 */
[----:B------:R-:W1:Y:S08]  /*30c0*/  MUFU.EX2 R14, R14 ;  /* 0x0000000e000e7308 */ /* 0x000e700000000800 */
[----:B------:R-:W3:Y:S01]  /*30d0*/  MUFU.EX2 R26, R26 ;  /* 0x0000001a001a7308 */ /* 0x000ee20000000800 */
[----:B-1----:R-:W-:-:S04]  /*30e0*/  FMUL R15, RZ, R14 ;  /* 0x0000000eff0f7220 */ /* 0x002fc80000400000 */
[----:B---3--:R-:W-:Y:S01]  /*30f0*/  FADD R37, R15, R26 ;  /* 0x0000001a0f257221 */ /* 0x008fe20000000000 */
[C---:B--2---:R-:W-:Y:S02]  /*3100*/  PRMT R16, R12.reuse, 0x7632, R16 ;  /* 0x000076320c107816 */ /* 0x044fe40000000010 */
        /* <DEDUP_REMOVED lines=9> */
.L_x_294:
[----:B------:R-:W-:Y:S05]  /*31a0*/  BSYNC B1 ;  /* 0x0000000000017941 */ /* 0x000fea0003800000 */
.L_x_293:
[----:B------:R-:W1:Y:S01]  /*31b0*/  LDC R36, c[0x0][0x43c] ;  /* 0x00010f00ff247b82 */ /* 0x000e620000000800 */
[----:B------:R-:W-:-:S07]  /*31c0*/  ISETP.GE.U32.AND P0, PT, R28, 0x10, PT ;  /* 0x000000101c00780c */ /* 0x000fce0003f06070 */
[----:B------:R-:W2:Y:S08]  /*31d0*/  LDC.64 R20, c[0x0][0x3a8] ;  /* 0x0000ea00ff147b82 */ /* 0x000eb00000000a00 */
[----:B------:R-:W3:Y:S01]  /*31e0*/  LDC.64 R22, c[0x0][0x3b0] ;  /* 0x0000ec00ff167b82 */ /* 0x000ee20000000a00 */
[----:B------:R-:W-:Y:S05]  /*31f0*/  @!P0 BRA `(.L_x_292) ;  /* 0x0000000400d48947 */ /* 0x000fea0003800000 */
.L_x_297:
[----:B------:R-:W-:-:S04]  /*3200*/  SHF.L.U32 R19, R33, 0x7, RZ ;  /* 0x0000000721137819 */ /* 0x000fc800000006ff */
[----:B------:R-:W-:-:S04]  /*3210*/  IADD3 R26, P0, PT, R19, R52, RZ ;  /* 0x00000034131a7210 */ /* 0x000fc80007f1e0ff */
[----:B------:R-:W-:Y:S01]  /*3220*/  SHF.L.U32 R29, R26, 0x1, RZ ;  /* 0x000000011a1d7819 */ /* 0x000fe200000006ff */
[----:B------:R-:W-:-:S03]  /*3230*/  IMAD.X R17, RZ, RZ, R53, P0 ;  /* 0x000000ffff117224 */ /* 0x000fc600000e0635 */
[----:B--2---:R-:W-:Y:S02]  /*3240*/  IADD3 R16, P0, PT, R29, R20, RZ ;  /* 0x000000141d107210 */ /* 0x004fe40007f1e0ff */
[----:B------:R-:W-:-:S04]  /*3250*/  SHF.L.U64.HI R26, R26, 0x1, R17 ;  /* 0x000000011a1a7819 */ /* 0x000fc80000010211 */
[----:B------:R-:W-:-:S06]  /*3260*/  IADD3.X R17, PT, PT, R26, R21, RZ, P0, !PT ;  /* 0x000000151a117210 */ /* 0x000fcc00007fe4ff */
[----:B------:R-:W2:Y:S01]  /*3270*/  LDG.E.64.CONSTANT R16, desc[UR10][R16.64] ;  /* 0x0000000a10107981 */ /* 0x000ea2000c1e9b00 */
[----:B------:R-:W-:Y:S01]  /*3280*/  UMOV UR7, 0xffffffff ;  /* 0xffffffff00077882 */ /* 0x000fe20000000000 */
[----:B--2---:R-:W-:Y:S02]  /*3290*/  PRMT R18, R16, 0x7632, R18 ;  /* 0x0000763210127816 */ /* 0x004fe40000000012 */
        /* <DEDUP_REMOVED lines=9> */
[----:B0-----:R-:W-:Y:S01]  /*3330*/  FADD R35, RZ, R24 ;  /* 0x00000018ff237221 */ /* 0x001fe20000000000 */
[----:B------:R-:W-:Y:S06]  /*3340*/  BRA.DIV UR7, `(.L_x_296) ;  /* 0x0000006e07c07947 */ /* 0x000fec000b800000 */
[----:B------:R-:W-:-:S04]  /*3350*/  IADD3 R19, PT, PT, R19, 0x800, RZ ;  /* 0x0000080013137810 */ /* 0x000fc80007ffe0ff */
[----:B------:R-:W-:-:S04]  /*3360*/  IADD3 R19, P0, PT, R19, R52, RZ ;  /* 0x0000003413137210 */ /* 0x000fc80007f1e0ff */
[----:B------:R-:W-:Y:S01]  /*3370*/  IADD3.X R38, PT, PT, RZ, R53, RZ, P0, !PT ;  /* 0x00000035ff267210 */ /* 0x000fe200007fe4ff */
[----:B------:R-:W-:-:S03]  /*3380*/  IMAD.SHL.U32 R39, R19, 0x2, RZ ;  /* 0x0000000213277824 */ /* 0x000fc600078e00ff */
[----:B------:R-:W-:Y:S02]  /*3390*/  SHF.L.U64.HI R38, R19, 0x1, R38 ;  /* 0x0000000113267819 */ /* 0x000fe40000010226 */
[----:B------:R-:W-:-:S04]  /*33a0*/  IADD3 R16, P0, PT, R39, R20, RZ ;  /* 0x0000001427107210 */ /* 0x000fc80007f1e0ff */
[----:B------:R-:W-:-:S06]  /*33b0*/  IADD3.X R17, PT, PT, R38, R21, RZ, P0, !PT ;  /* 0x0000001526117210 */ /* 0x000fcc00007fe4ff */
[----:B------:R-:W2:Y:S01]  /*33c0*/  LDG.E.64.CONSTANT R16, desc[UR10][R16.64] ;  /* 0x0000000a10107981 */ /* 0x000ea2000c1e9b00 */
[----:B---3--:R-:W-:-:S04]  /*33d0*/  IADD3 R18, P0, PT, R29, R22, RZ ;  /* 0x000000161d127210 */ /* 0x008fc80007f1e0ff */
[----:B------:R-:W-:-:S06]  /*33e0*/  IADD3.X R19, PT, PT, R26, R23, RZ, P0, !PT ;  /* 0x000000171a137210 */ /* 0x000fcc00007fe4ff */
[----:B------:R-:W3:Y:S04]  /*33f0*/  LDG.E.64.CONSTANT R18, desc[UR10][R18.64] ;  /* 0x0000000a12127981 */ /* 0x000ee8000c1e9b00 */
[----:B------:R-:W0:Y:S02]  /*3400*/  SHFL.DOWN PT, R26, R35, 0x10, 0x1f ;  /* 0x0a001f00231a7f89 */ /* 0x000e2400000e0000 */
[----:B0-----:R-:W-:-:S05]  /*3410*/  FADD R40, R35, R26 ;  /* 0x0000001a23287221 */ /* 0x001fca0000000000 */
[----:B------:R-:W0:Y:S02]  /*3420*/  SHFL.DOWN PT, R26, R40, 0x8, 0x1f ;  /* 0x09001f00281a7f89 */ /* 0x000e2400000e0000 */
[----:B0-----:R-:W-:-:S05]  /*3430*/  FADD R40, R40, R26 ;  /* 0x0000001a28287221 */ /* 0x001fca0000000000 */
[----:B------:R-:W0:Y:S02]  /*3440*/  SHFL.DOWN PT, R26, R40, 0x4, 0x1f ;  /* 0x08801f00281a7f89 */ /* 0x000e2400000e0000 */
[----:B0-----:R-:W-:-:S05]  /*3450*/  FADD R35, R40, R26 ;  /* 0x0000001a28237221 */ /* 0x001fca0000000000 */
[----:B------:R-:W-:Y:S01]  /*3460*/  SHFL.DOWN PT, R26, R35, 0x2, 0x1f ;  /* 0x08401f00231a7f89 */ /* 0x000fe200000e0000 */
[----:B--2---:R-:W-:-:S05]  /*3470*/  PRMT R24, R16, 0x7632, R24 ;  /* 0x0000763210187816 */ /* 0x004fca0000000018 */
[----:B------:R-:W-:Y:S01]  /*3480*/  IMAD.U32 R25, R24, 0x10000, RZ ;  /* 0x0001000018197824 */ /* 0x000fe200078e00ff */
[----:B------:R-:W-:Y:S02]  /*3490*/  SHF.L.U32 R24, R16, 0x10, RZ ;  /* 0x0000001010187819 */ /* 0x000fe400000006ff */
[C---:B------:R-:W-:Y:S01]  /*34a0*/  PRMT R16, R17.reuse, 0x7632, R16 ;  /* 0x0000763211107816 */ /* 0x040fe20000000010 */
[----:B------:R-:W-:Y:S01]  /*34b0*/  FMUL R28, R30, R25 ;  /* 0x000000191e1c7220 */ /* 0x000fe20000400000 */
[----:B------:R-:W-:-:S03]  /*34c0*/  SHF.L.U32 R17, R17, 0x10, RZ ;  /* 0x0000001011117819 */ /* 0x000fc600000006ff */
[----:B------:R-:W-:Y:S01]  /*34d0*/  FFMA R24, R27, R24, R28 ;  /* 0x000000181b187223 */ /* 0x000fe2000000001c */
[----:B------:R-:W-:-:S03]  /*34e0*/  IMAD.U32 R16, R16, 0x10000, RZ ;  /* 0x0001000010107824 */ /* 0x000fc600078e00ff */
[----:B------:R-:W-:-:S04]  /*34f0*/  FFMA R17, R31, R17, R24 ;  /* 0x000000111f117223 */ /* 0x000fc80000000018 */
[----:B------:R-:W-:-:S04]  /*3500*/  FFMA R16, R32, R16, R17 ;  /* 0x0000001020107223 */ /* 0x000fc80000000011 */
[--C-:B------:R-:W-:Y:S01]  /*3510*/  FADD R41, RZ, R16.reuse ;  /* 0x00000010ff297221 */ /* 0x100fe20000000000 */
[C---:B---3--:R-:W-:Y:S02]  /*3520*/  PRMT R16, R18.reuse, 0x7632, R16 ;  /* 0x0000763212107816 */ /* 0x048fe40000000010 */
[----:B------:R-:W-:Y:S02]  /*3530*/  SHF.L.U32 R18, R18, 0x10, RZ ;  /* 0x0000001012127819 */ /* 0x000fe400000006ff */
[----:B------:R-:W0:Y:S01]  /*3540*/  SHFL.DOWN PT, R42, R41, 0x10, 0x1f ;  /* 0x0a001f00292a7f89 */ /* 0x000e2200000e0000 */
[----:B------:R-:W-:Y:S01]  /*3550*/  SHF.L.U32 R16, R16, 0x10, RZ ;  /* 0x0000001010107819 */ /* 0x000fe200000006ff */
[----:B0-----:R-:W-:Y:S01]  /*3560*/  FADD R43, R41, R42 ;  /* 0x0000002a292b7221 */ /* 0x001fe20000000000 */
[----:B------:R-:W-:-:S04]  /*3570*/  FADD R42, R35, R26 ;  /* 0x0000001a232a7221 */ /* 0x000fc80000000000 */
[----:B------:R-:W0:Y:S04]  /*3580*/  SHFL.DOWN PT, R24, R43, 0x8, 0x1f ;  /* 0x09001f002b187f89 */ /* 0x000e2800000e0000 */
[----:B------:R-:W2:Y:S01]  /*3590*/  SHFL.DOWN PT, R26, R42, 0x1, 0x1f ;  /* 0x08201f002a1a7f89 */ /* 0x000ea200000e0000 */
[----:B0-----:R-:W-:Y:S01]  /*35a0*/  FADD R24, R43, R24 ;  /* 0x000000182b187221 */ /* 0x001fe20000000000 */
[----:B--2---:R-:W-:-:S04]  /*35b0*/  FADD R17, R42, R26 ;  /* 0x0000001a2a117221 */ /* 0x004fc80000000000 */
[----:B------:R-:W0:Y:S01]  /*35c0*/  SHFL.DOWN PT, R25, R24, 0x4, 0x1f ;  /* 0x08801f0018197f89 */ /* 0x000e2200000e0000 */
[----:B-1----:R-:W-:-:S05]  /*35d0*/  FMUL R17, R17, R36 ;  /* 0x0000002411117220 */ /* 0x002fca0000400000 */
[----:B------:R1:W2:Y:S02]  /*35e0*/  SHFL.IDX PT, R40, R17, RZ, 0x1f ;  /* 0x00001fff11287589 */ /* 0x0002a400000e0000 */
[----:B-1----:R-:W-:-:S04]  /*35f0*/  PRMT R17, R19, 0x7632, R17 ;  /* 0x0000763213117816 */ /* 0x002fc80000000011 */
[----:B------:R-:W-:Y:S01]  /*3600*/  SHF.L.U32 R28, R17, 0x10, RZ ;  /* 0x00000010111c7819 */ /* 0x000fe200000006ff */
[----:B0-----:R-:W-:Y:S01]  /*3610*/  FADD R25, R24, R25 ;  /* 0x0000001918197221 */ /* 0x001fe20000000000 */
[----:B------:R-:W-:-:S04]  /*3620*/  IMAD.U32 R24, R19, 0x10000, RZ ;  /* 0x0001000013187824 */ /* 0x000fc800078e00ff */
[----:B------:R-:W0:Y:S01]  /*3630*/  SHFL.DOWN PT, R44, R25, 0x2, 0x1f ;  /* 0x08401f00192c7f89 */ /* 0x000e2200000e0000 */
[----:B--2---:R-:W-:-:S05]  /*3640*/  FMNMX R41, R40, R34, !PT ;  /* 0x0000002228297209 */ /* 0x004fca0007800000 */
[----:B------:R-:W-:Y:S01]  /*3650*/  FADD R40, R40, -R41 ;  /* 0x8000002928287221 */ /* 0x000fe20000000000 */
[----:B------:R-:W-:-:S03]  /*3660*/  FADD R34, -R41, R34 ;  /* 0x0000002229227221 */ /* 0x000fc60000000100 */
[----:B------:R-:W-:Y:S01]  /*3670*/  FMUL R40, R40, 1.4426950216293334961 ;  /* 0x3fb8aa3b28287820 */ /* 0x000fe20000400000 */
[----:B------:R-:W-:-:S06]  /*3680*/  FMUL R34, R34, 1.4426950216293334961 ;  /* 0x3fb8aa3b22227820 */ /* 0x000fcc0000400000 */
[----:B------:R-:W-:Y:S01]  /*3690*/  MUFU.EX2 R34, R34 ;  /* 0x0000002200227308 */ /* 0x000fe20000000800 */
[----:B0-----:R-:W-:-:S07]  /*36a0*/  FADD R44, R25, R44 ;  /* 0x0000002c192c7221 */ /* 0x001fce0000000000 */
[----:B------:R-:W0:Y:S01]  /*36b0*/  MUFU.EX2 R25, R40 ;  /* 0x0000002800197308 */ /* 0x000e220000000800 */
[----:B------:R-:W1:Y:S01]  /*36c0*/  SHFL.DOWN PT, R26, R44, 0x1, 0x1f ;  /* 0x08201f002c1a7f89 */ /* 0x000e6200000e0000 */
[C---:B0-----:R-:W-:Y:S01]  /*36d0*/  FMUL R17, R25.reuse, R18 ;  /* 0x0000001219117220 */ /* 0x041fe20000400000 */
[C---:B------:R-:W-:Y:S01]  /*36e0*/  FMUL R16, R25.reuse, R16 ;  /* 0x0000001019107220 */ /* 0x040fe20000400000 */
[C---:B------:R-:W-:Y:S01]  /*36f0*/  FMUL R19, R25.reuse, R24 ;  /* 0x0000001819137220 */ /* 0x040fe20000400000 */
[----:B------:R-:W-:Y:S01]  /*3700*/  FMUL R28, R25, R28 ;  /* 0x0000001c191c7220 */ /* 0x000fe20000400000 */
[C---:B------:R-:W-:Y:S01]  /*3710*/  FFMA R37, R34.reuse, R37, R25 ;  /* 0x0000002522257223 */ /* 0x040fe20000000019 */
[C---:B------:R-:W-:Y:S01]  /*3720*/  FFMA R17, R34.reuse, R12, R17 ;  /* 0x0000000c22117223 */ /* 0x040fe20000000011 */
[C---:B------:R-:W-:Y:S01]  /*3730*/  FFMA R16, R34.reuse, R13, R16 ;  /* 0x0000000d22107223 */ /* 0x040fe20000000010 */
[C---:B------:R-:W-:Y:S01]  /*3740*/  FFMA R14, R34.reuse, R14, R19 ;  /* 0x0000000e220e7223 */ /* 0x040fe20000000013 */
[----:B------:R-:W-:Y:S01]  /*3750*/  FFMA R15, R34, R15, R28 ;  /* 0x0000000f220f7223 */ /* 0x000fe2000000001c */
[----:B-1----:R-:W-:-:S04]  /*3760*/  FADD R29, R44, R26 ;  /* 0x0000001a2c1d7221 */ /* 0x002fc80000000000 */
[----:B------:R-:W-:-:S05]  /*3770*/  FMUL R35, R29, R36 ;  /* 0x000000241d237220 */ /* 0x000fca0000400000 */
[----:B------:R0:W1:Y:S02]  /*3780*/  SHFL.IDX PT, R26, R35, RZ, 0x1f ;  /* 0x00001fff231a7589 */ /* 0x00006400000e0000 */
.L_x_440:
[----:B------:R-:W-:-:S04]  /*3790*/  IADD3 R12, P0, PT, R39, R22, RZ ;  /* 0x00000016270c7210 */ /* 0x000fc80007f1e0ff */
[----:B------:R-:W-:-:S06]  /*37a0*/  IADD3.X R13, PT, PT, R38, R23, RZ, P0, !PT ;  /* 0x00000017260d7210 */ /* 0x000fcc00007fe4ff */
[----:B------:R-:W2:Y:S01]  /*37b0*/  LDG.E.64.CONSTANT R12, desc[UR10][R12.64] ;  /* 0x0000000a0c0c7981 */ /* 0x000ea2000c1e9b00 */
[----:B-1----:R-:W-:Y:S01]  /*37c0*/  FMNMX R34, R41, R26, !PT ;  /* 0x0000001a29227209 */ /* 0x002fe20007800000 */
        /* <DEDUP_REMOVED lines=10> */
[----:B------:R-:W-:Y:S02]  /*3870*/  SHF.L.U32 R25, R12, 0x10, RZ ;  /* 0x000000100c197819 */ /* 0x000fe400000006ff */
[----:B------:R-:W-:Y:S01]  /*3880*/  PRMT R12, R13, 0x7632, R12 ;  /* 0x000076320d0c7816 */ /* 0x000fe2000000000c */
        /* <DEDUP_REMOVED lines=12> */
.L_x_292:
[----:B------:R-:W-:Y:S05]  /*3950*/  BSYNC B0 ;  /* 0x0000000000007941 */ /* 0x000fea0003800000 */
.L_x_291:
[----:B--2---:R-:W2:Y:S01]  /*3960*/  S2R R21, SR_CgaCtaId ;  /* 0x0000000000157919 */ /* 0x004ea20000008800 */
[----:B------:R-:W-:Y:S02]  /*3970*/  ISETP.NE.AND P0, PT, R62, RZ, PT ;  /* 0x000000ff3e00720c */ /* 0x000fe40003f05270 */
[----:B-1----:R-:W-:-:S04]  /*3980*/  MOV R36, 0x400 ;  /* 0x0000040000247802 */ /* 0x002fc80000000f00 */
[----:B------:R-:W-:-:S04]  /*3990*/  IADD3 R16, PT, PT, R36, 0x1100, RZ ;  /* 0x0000110024107810 */ /* 0x000fc80007ffe0ff */
[----:B--2---:R-:W-:-:S05]  /*39a0*/  LEA R45, R21, R16, 0x18 ;  /* 0x00000010152d7211 */ /* 0x004fca00078ec0ff */
[----:B------:R-:W-:Y:S01]  /*39b0*/  IMAD R19, R63, 0x200, R45 ;  /* 0x000002003f137824 */ /* 0x000fe200078e022d */
[----:B------:R-:W-:Y:S06]  /*39c0*/  @P0 BRA `(.L_x_298) ;  /* 0x0000000000280947 */ /* 0x000fec0003800000 */
[----:B------:R-:W1:Y:S01]  /*39d0*/  S2UR UR9, SR_CgaCtaId ;  /* 0x00000000000979c3 */ /* 0x000e620000008800 */
[----:B------:R-:W-:Y:S02]  /*39e0*/  UMOV UR8, 0x400 ;  /* 0x0000040000087882 */ /* 0x000fe40000000000 */
[----:B------:R-:W-:Y:S02]  /*39f0*/  UIADD3 UR7, UPT, UPT, UR8, 0x1080, URZ ;  /* 0x0000108008077890 */ /* 0x000fe4000fffe0ff */
[----:B------:R-:W-:Y:S02]  /*3a00*/  UIADD3 UR8, UPT, UPT, UR8, 0x10c0, URZ ;  /* 0x000010c008087890 */ /* 0x000fe4000fffe0ff */
[----:B-1----:R-:W-:Y:S02]  /*3a10*/  ULEA UR7, UR9, UR7, 0x18 ;  /* 0x0000000709077291 */ /* 0x002fe4000f8ec0ff */
[----:B------:R-:W-:-:S04]  /*3a20*/  ULEA UR8, UR9, UR8, 0x18 ;  /* 0x0000000809087291 */ /* 0x000fc8000f8ec0ff */
[C---:B------:R-:W-:Y:S02]  /*3a30*/  LEA R17, R63.reuse, UR7, 0x2 ;  /* 0x000000073f117c11 */ /* 0x040fe4000f8e10ff */
[----:B------:R-:W-:-:S03]  /*3a40*/  LEA R16, R63, UR8, 0x2 ;  /* 0x000000083f107c11 */ /* 0x000fc6000f8e10ff */
[----:B------:R1:W-:Y:S04]  /*3a50*/  STS [R17], R34 ;  /* 0x0000002211007388 */ /* 0x0003e80000000800 */
[----:B------:R1:W-:Y:S02]  /*3a60*/  STS [R16], R37 ;  /* 0x0000002510007388 */ /* 0x0003e40000000800 */
.L_x_298:
[----:B------:R-:W-:Y:S01]  /*3a70*/  ISETP.GT.U32.AND P0, PT, R2, 0x1f, PT ;  /* 0x0000001f0200780c */ /* 0x000fe20003f04070 */
[----:B------:R-:W-:Y:S05]  /*3a80*/  WARPSYNC.ALL ;  /* 0x0000000000007948 */ /* 0x000fea0003800000 */
[----:B------:R-:W-:Y:S01]  /*3a90*/  LEA R19, R62, R19, 0x4 ;  /* 0x000000133e137211 */ /* 0x000fe200078e20ff */
[----:B------:R-:W-:Y:S04]  /*3aa0*/  BSSY.RECONVERGENT B0, `(.L_x_299) ;  /* 0x000013c000007945 */ /* 0x000fe80003800200 */
[----:B------:R2:W-:Y:S01]  /*3ab0*/  STS.128 [R19], R12 ;  /* 0x0000000c13007388 */ /* 0x0005e20000000c00 */
[----:B------:R-:W-:Y:S06]  /*3ac0*/  BAR.SYNC.DEFER_BLOCKING 0x0 ;  /* 0x0000000000007b1d */ /* 0x000fec0000010000 */
[----:B------:R-:W-:Y:S05]  /*3ad0*/  @P0 BRA `(.L_x_300) ;  /* 0x0000001000e00947 */ /* 0x000fea0003800000 */
[----:B------:R-:W-:Y:S01]  /*3ae0*/  LEA R36, R21, R36, 0x18 ;  /* 0x0000002415247211 */ /* 0x000fe200078ec0ff */
[----:B-1----:R-:W-:Y:S01]  /*3af0*/  HFMA2 R37, -RZ, RZ, 0, 0 ;  /* 0x00000000ff257431 */ /* 0x002fe200000001ff */
[----:B------:R-:W-:Y:S01]  /*3b00*/  LOP3.LUT R65, R65, 0xfffffffd, RZ, 0xc0, !PT ;  /* 0xfffffffd41417812 */ /* 0x000fe200078ec0ff */
[----:B------:R-:W-:Y:S01]  /*3b10*/  VIADD R41, R45, 0x800 ;  /* 0x000008002d297836 */ /* 0x000fe20000000000 */
[----:B------:R-:W-:Y:S01]  /*3b20*/  LEA R40, R10, R45, 0x2 ;  /* 0x0000002d0a287211 */ /* 0x000fe200078e10ff */
[----:B--2---:R-:W1:Y:S01]  /*3b30*/  LDS.128 R12, [R36+0x1080] ;  /* 0x00108000240c7984 */ /* 0x004e620000000c00 */
[----:B------:R-:W-:Y:S01]  /*3b40*/  LOP3.LUT R65, R65, 0xfffffffe, RZ, 0xc0, !PT ;  /* 0xfffffffe41417812 */ /* 0x000fe200078ec0ff */
[----:B------:R-:W-:Y:S01]  /*3b50*/  IMAD.MOV.U32 R38, RZ, RZ, RZ ;  /* 0x000000ffff267224 */ /* 0x000fe200078e00ff */
[C---:B------:R-:W-:Y:S01]  /*3b60*/  IADD3 R43, PT, PT, R45.reuse, 0x1000, RZ ;  /* 0x000010002d2b7810 */ /* 0x040fe20007ffe0ff */
[----:B------:R-:W2:Y:S01]  /*3b70*/  LDS.128 R16, [R36+0x1090] ;  /* 0x0010900024107984 */ /* 0x000ea20000000c00 */
[----:B------:R-:W-:-:S02]  /*3b80*/  IADD3 R45, PT, PT, R45, 0x1800, RZ ;  /* 0x000018002d2d7810 */ /* 0x000fc40007ffe0ff */
[----:B0-----:R-:W-:Y:S02]  /*3b90*/  CS2R R34, SRZ ;  /* 0x0000000000227805 */ /* 0x001fe4000001ff00 */
[----:B------:R-:W-:Y:S01]  /*3ba0*/  MOV R33, RZ ;  /* 0x000000ff00217202 */ /* 0x000fe20000000f00 */
[----:B-----5:R-:W0:Y:S01]  /*3bb0*/  LDS.128 R24, [R36+0x10b0] ;  /* 0x0010b00024187984 */ /* 0x020e220000000c00 */
[----:B-1----:R-:W-:Y:S02]  /*3bc0*/  FSETP.NE.AND P3, PT, R13, -INF , PT ;  /* 0xff8000000d00780b */ /* 0x002fe40003f65000 */
[----:B------:R-:W-:Y:S02]  /*3bd0*/  FSETP.NE.AND P2, PT, R14, -INF , PT ;  /* 0xff8000000e00780b */ /* 0x000fe40003f45000 */
[----:B------:R-:W-:Y:S02]  /*3be0*/  FSETP.NE.AND P1, PT, R15, -INF , PT ;  /* 0xff8000000f00780b */ /* 0x000fe40003f25000 */
[----:B------:R-:W-:-:S02]  /*3bf0*/  FMNMX R21, R12, R13, !PT ;  /* 0x0000000d0c157209 */ /* 0x000fc40007800000 */
[----:B--2---:R-:W-:Y:S02]  /*3c00*/  FSETP.NE.AND P0, PT, R16, -INF , PT ;  /* 0xff8000001000780b */ /* 0x004fe40003f05000 */
[----:B------:R-:W-:Y:S02]  /*3c10*/  FSEL R32, R12, R21, !P3 ;  /* 0x000000150c207208 */ /* 0x000fe40005800000 */
[----:B---3--:R-:W1:Y:S01]  /*3c20*/  LDS.128 R20, [R36+0x10a0] ;  /* 0x0010a00024147984 */ /* 0x008e620000000c00 */
        /* <DEDUP_REMOVED lines=45> */
[----:B------:R-:W1:Y:S01]  /*3f00*/  LDS R39, [R36+0x10c0] ;  /* 0x0010c00024277984 */ /* 0x000e620000000800 */
[----:B------:R-:W-:-:S04]  /*3f10*/  FMUL R12, R12, 1.4426950216293334961 ;  /* 0x3fb8aa3b0c0c7820 */ /* 0x000fc80000400000 */
[----:B------:R-:W0:Y:S02]  /*3f20*/  MUFU.EX2 R38, R12 ;  /* 0x0000000c00267308 */ /* 0x000e240000000800 */
[C---:B0-----:R-:W-:Y:S01]  /*3f30*/  FFMA R33, R38.reuse, R28, RZ ;  /* 0x0000001c26217223 */ /* 0x041fe200000000ff */
[C---:B------:R-:W-:Y:S01]  /*3f40*/  FFMA R34, R38.reuse, R29, RZ ;  /* 0x0000001d26227223 */ /* 0x040fe200000000ff */
[C---:B------:R-:W-:Y:S01]  /*3f50*/  FFMA R35, R38.reuse, R30, RZ ;  /* 0x0000001e26237223 */ /* 0x040fe200000000ff */
[C---:B------:R-:W-:Y:S01]  /*3f60*/  FFMA R37, R38.reuse, R31, RZ ;  /* 0x0000001f26257223 */ /* 0x040fe200000000ff */
[----:B-1----:R-:W-:-:S07]  /*3f70*/  FFMA R38, R38, R39, RZ ;  /* 0x0000002726267223 */ /* 0x002fce00000000ff */
.L_x_301:
        /* <DEDUP_REMOVED lines=12> */
.L_x_302:
        /* <DEDUP_REMOVED lines=12> */
.L_x_303:
        /* <DEDUP_REMOVED lines=12> */
.L_x_304:
        /* <DEDUP_REMOVED lines=15> */
.L_x_305:
        /* <DEDUP_REMOVED lines=12> */
.L_x_306:
        /* <DEDUP_REMOVED lines=12> */
.L_x_307:
        /* <DEDUP_REMOVED lines=12> */
.L_x_308:
        /* <DEDUP_REMOVED lines=12> */
.L_x_309:
        /* <DEDUP_REMOVED lines=12> */
.L_x_310:
        /* <DEDUP_REMOVED lines=11> */
.L_x_311:
        /* <DEDUP_REMOVED lines=11> */
.L_x_312:
        /* <DEDUP_REMOVED lines=11> */
.L_x_313:
        /* <DEDUP_REMOVED lines=11> */
.L_x_314:
        /* <DEDUP_REMOVED lines=11> */
.L_x_315:
        /* <DEDUP_REMOVED lines=11> */
.L_x_316:
        /* <DEDUP_REMOVED lines=10> */
[----:B------:R-:W-:Y:S05]  /*4b30*/  CALL.REL.NOINC `($__internal_1_$__cuda_sm3x_div_rn_noftz_f32_slowpath) ;  /* 0x0000006800f07944 */ /* 0x000fea0003c00000 */
[----:B------:R-:W-:-:S07]  /*4b40*/  IMAD.MOV.U32 R17, RZ, RZ, R13 ;  /* 0x000000ffff117224 */ /* 0x000fce00078e000d */
.L_x_318:
[----:B------:R-:W-:Y:S05]  /*4b50*/  BSYNC.RECONVERGENT B1 ;  /* 0x0000000000017941 */ /* 0x000fea0003800200 */
.L_x_317:
[----:B------:R-:W0:Y:S01]  /*4b60*/  LDC.64 R14, c[0x0][0x3e8] ;  /* 0x0000fa00ff0e7b82 */ /* 0x000e220000000a00 */
[----:B------:R-:W-:Y:S01]  /*4b70*/  SHF.L.U32 R12, R0, 0x7, RZ ;  /* 0x00000007000c7819 */ /* 0x000fe200000006ff */
[----:B------:R-:W1:Y:S01]  /*4b80*/  MUFU.RCP R19, R38 ;  /* 0x0000002600137308 */ /* 0x000e620000001000 */
[----:B------:R-:W-:Y:S02]  /*4b90*/  BSSY.RECONVERGENT B1, `(.L_x_319) ;  /* 0x000000e000017945 */ /* 0x000fe40003800200 */
[----:B------:R-:W-:-:S05]  /*4ba0*/  LOP3.LUT R13, R12, 0x7c, R61, 0xf8, !PT ;  /* 0x0000007c0c0d7812 */ /* 0x000fca00078ef83d */
[----:B------:R-:W2:Y:S01]  /*4bb0*/  FCHK P0, R34, R38 ;  /* 0x0000002622007302 */ /* 0x000ea20000000000 */
[----:B-1----:R-:W-:Y:S01]  /*4bc0*/  FFMA R12, R19, -R38, 1 ;  /* 0x3f800000130c7423 */ /* 0x002fe20000000826 */
[----:B0-----:R-:W-:-:S04]  /*4bd0*/  IMAD.WIDE.U32 R14, R13, 0x4, R14 ;  /* 0x000000040d0e7825 */ /* 0x001fc800078e000e */
[----:B------:R-:W-:Y:S01]  /*4be0*/  FFMA R13, R19, R12, R19 ;  /* 0x0000000c130d7223 */ /* 0x000fe20000000013 */
[----:B------:R0:W-:Y:S03]  /*4bf0*/  STG.E desc[UR10][R14.64], R17 ;  /* 0x000000110e007986 */ /* 0x0001e6000c10190a */
[----:B------:R-:W-:-:S04]  /*4c00*/  FFMA R19, R13, R34, RZ ;  /* 0x000000220d137223 */ /* 0x000fc800000000ff */
[----:B------:R-:W-:-:S04]  /*4c10*/  FFMA R12, R19, -R38, R34 ;  /* 0x80000026130c7223 */ /* 0x000fc80000000022 */
[----:B------:R-:W-:Y:S01]  /*4c20*/  FFMA R13, R13, R12, R19 ;  /* 0x0000000c0d0d7223 */ /* 0x000fe20000000013 */
[----:B0-2---:R-:W-:Y:S06]  /*4c30*/  @!P0 BRA `(.L_x_320) ;  /* 0x00000000000c8947 */ /* 0x005fec0003800000 */
[----:B------:R-:W-:Y:S02]  /*4c40*/  MOV R33, R34 ;  /* 0x0000002200217202 */ /* 0x000fe40000000f00 */
[----:B------:R-:W-:-:S07]  /*4c50*/  MOV R16, 0x4c70 ;  /* 0x00004c7000107802 */ /* 0x000fce0000000f00 */
[----:B------:R-:W-:Y:S05]  /*4c60*/  CALL.REL.NOINC `($__internal_1_$__cuda_sm3x_div_rn_noftz_f32_slowpath) ;  /* 0x0000006800a47944 */ /* 0x000fea0003c00000 */
.L_x_320:
[----:B------:R-:W-:Y:S05]  /*4c70*/  BSYNC.RECONVERGENT B1 ;  /* 0x0000000000017941 */ /* 0x000fea0003800200 */
.L_x_319:
[----:B------:R-:W0:Y:S01]  /*4c80*/  MUFU.RCP R17, R38 ;  /* 0x0000002600117308 */ /* 0x000e220000001000 */
[----:B------:R1:W-:Y:S01]  /*4c90*/  STG.E desc[UR10][R14.64+0x4], R13 ;  /* 0x0000040d0e007986 */ /* 0x0003e2000c10190a */
[----:B------:R-:W-:Y:S06]  /*4ca0*/  BSSY.RECONVERGENT B1, `(.L_x_321) ;  /* 0x000000c000017945 */ /* 0x000fec0003800200 */
[----:B------:R-:W2:Y:S01]  /*4cb0*/  FCHK P0, R35, R38 ;  /* 0x0000002623007302 */ /* 0x000ea20000000000 */
[----:B0-----:R-:W-:-:S04]  /*4cc0*/  FFMA R12, R17, -R38, 1 ;  /* 0x3f800000110c7423 */ /* 0x001fc80000000826 */
[----:B------:R-:W-:-:S04]  /*4cd0*/  FFMA R12, R17, R12, R17 ;  /* 0x0000000c110c7223 */ /* 0x000fc80000000011 */
[----:B------:R-:W-:-:S04]  /*4ce0*/  FFMA R16, R12, R35, RZ ;  /* 0x000000230c107223 */ /* 0x000fc800000000ff */
[----:B------:R-:W-:-:S04]  /*4cf0*/  FFMA R17, R16, -R38, R35 ;  /* 0x8000002610117223 */ /* 0x000fc80000000023 */
[----:B------:R-:W-:Y:S01]  /*4d00*/  FFMA R17, R12, R17, R16 ;  /* 0x000000110c117223 */ /* 0x000fe20000000010 */
[----:B-12---:R-:W-:Y:S06]  /*4d10*/  @!P0 BRA `(.L_x_322) ;  /* 0x0000000000108947 */ /* 0x006fec0003800000 */
[----:B------:R-:W-:Y:S01]  /*4d20*/  IMAD.MOV.U32 R33, RZ, RZ, R35 ;  /* 0x000000ffff217224 */ /* 0x000fe200078e0023 */
[----:B------:R-:W-:-:S07]  /*4d30*/  MOV R16, 0x4d50 ;  /* 0x00004d5000107802 */ /* 0x000fce0000000f00 */
[----:B------:R-:W-:Y:S05]  /*4d40*/  CALL.REL.NOINC `($__internal_1_$__cuda_sm3x_div_rn_noftz_f32_slowpath) ;  /* 0x00000068006c7944 */ /* 0x000fea0003c00000 */
[----:B------:R-:W-:-:S07]  /*4d50*/  MOV R17, R13 ;  /* 0x0000000d00117202 */ /* 0x000fce0000000f00 */
.L_x_322:
[----:B------:R-:W-:Y:S05]  /*4d60*/  BSYNC.RECONVERGENT B1 ;  /* 0x0000000000017941 */ /* 0x000fea0003800200 */
.L_x_321:
        /* <DEDUP_REMOVED lines=10> */
[----:B------:R-:W-:Y:S02]  /*4e10*/  MOV R33, R37 ;  /* 0x0000002500217202 */ /* 0x000fe40000000f00 */
[----:B------:R-:W-:-:S07]  /*4e20*/  MOV R16, 0x4e40 ;  /* 0x00004e4000107802 */ /* 0x000fce0000000f00 */
[----:B------:R-:W-:Y:S05]  /*4e30*/  CALL.REL.NOINC `($__internal_1_$__cuda_sm3x_div_rn_noftz_f32_slowpath) ;  /* 0x0000006800307944 */ /* 0x000fea0003c00000 */
.L_x_324:
[----:B------:R-:W-:Y:S05]  /*4e40*/  BSYNC.RECONVERGENT B1 ;  /* 0x0000000000017941 */ /* 0x000fea0003800200 */
.L_x_323:
[----:B------:R4:W-:Y:S02]  /*4e50*/  STG.E desc[UR10][R14.64+0xc], R13 ;  /* 0x00000c0d0e007986 */ /* 0x0009e4000c10190a */
.L_x_300:
[----:B------:R-:W-:Y:S05]  /*4e60*/  BSYNC.RECONVERGENT B0 ;  /* 0x0000000000007941 */ /* 0x000fea0003800200 */
.L_x_299:
[----:B------:R-:W-:Y:S06]  /*4e70*/  BAR.SYNC.DEFER_BLOCKING 0x0 ;  /* 0x0000000000007b1d */ /* 0x000fec0000010000 */
.L_x_290:
        /* <DEDUP_REMOVED lines=13> */
[----:B-12-4-:R-:W0:Y:S01]  /*4f50*/  LDC.64 R12, c[0x0][0x418] ;  /* 0x00010600ff0c7b82 */ /* 0x016e220000000a00 */
[----:B------:R-:W-:-:S05]  /*4f60*/  IMAD.MOV.U32 R15, RZ, RZ, 0x1 ;  /* 0x00000001ff0f7424 */ /* 0x000fca00078e00ff */
[----:B0-----:R0:W5:Y:S02]  /*4f70*/  ATOMG.E.ADD.STRONG.GPU PT, RZ, desc[UR10][R12.64], R15 ;  /* 0x8000000f0cff79a8 */ /* 0x00116400081ef10a */
.L_x_327:
[----:B------:R-:W-:Y:S05]  /*4f80*/  BSYNC.RECONVERGENT B0 ;  /* 0x0000000000007941 */ /* 0x000fea0003800200 */
.L_x_326:
[----:B------:R-:W-:Y:S01]  /*4f90*/  LOP3.LUT P0, RZ, R65, 0x200, RZ, 0xc0, !PT ;  /* 0x0000020041ff7812 */ /* 0x000fe2000780c0ff */
[----:B------:R-:W-:-:S12]  /*4fa0*/  BSSY.RECONVERGENT B0, `(.L_x_328) ;  /* 0x0000035000007945 */ /* 0x000fd80003800200 */
[----:B------:R-:W-:Y:S05]  /*4fb0*/  @!P0 BRA `(.L_x_329) ;  /* 0x0000000000cc8947 */ /* 0x000fea0003800000 */
[C---:B0-2-4-:R-:W-:Y:S02]  /*4fc0*/  IADD3 R15, PT, PT, R3.reuse, -0x10, RZ ;  /* 0xfffffff0030f7810 */ /* 0x055fe40007ffe0ff */
[----:B------:R-:W-:Y:S02]  /*4fd0*/  IADD3 R14, PT, PT, R3, 0xafffef, RZ ;  /* 0x00afffef030e7810 */ /* 0x000fe40007ffe0ff */
[-C--:B-1----:R-:W-:Y:S02]  /*4fe0*/  IABS R17, R15.reuse ;  /* 0x0000000f00117213 */ /* 0x082fe40000000000 */
[----:B------:R-:W-:Y:S02]  /*4ff0*/  IABS R20, R14 ;  /* 0x0000000e00147213 */ /* 0x000fe40000000000 */
[----:B------:R-:W0:Y:S01]  /*5000*/  I2F.RP R16, R17 ;  /* 0x0000001100107306 */ /* 0x000e220000209400 */
[-C--:B------:R-:W-:Y:S02]  /*5010*/  IABS R21, R15.reuse ;  /* 0x0000000f00157213 */ /* 0x080fe40000000000 */
[----:B------:R-:W-:-:S04]  /*5020*/  LOP3.LUT R14, R14, R15, RZ, 0x3c, !PT ;  /* 0x0000000f0e0e7212 */ /* 0x000fc800078e3cff */
[----:B------:R-:W-:Y:S01]  /*5030*/  ISETP.GE.AND P2, PT, R14, RZ, PT ;  /* 0x000000ff0e00720c */ /* 0x000fe20003f46270 */
[----:B0-----:R-:W0:Y:S02]  /*5040*/  MUFU.RCP R16, R16 ;  /* 0x0000001000107308 */ /* 0x001e240000001000 */
[----:B0----5:R-:W-:-:S06]  /*5050*/  IADD3 R12, PT, PT, R16, 0xffffffe, RZ ;  /* 0x0ffffffe100c7810 */ /* 0x021fcc0007ffe0ff */
[----:B------:R0:W1:Y:S02]  /*5060*/  F2I.FTZ.U32.TRUNC.NTZ R13, R12 ;  /* 0x0000000c000d7305 */ /* 0x000064000021f000 */
[----:B0-----:R-:W-:Y:S02]  /*5070*/  IMAD.MOV.U32 R12, RZ, RZ, RZ ;  /* 0x000000ffff0c7224 */ /* 0x001fe400078e00ff */
[----:B-1----:R-:W-:-:S04]  /*5080*/  IMAD.MOV R18, RZ, RZ, -R13 ;  /* 0x000000ffff127224 */ /* 0x002fc800078e0a0d */
        /* <DEDUP_REMOVED lines=20> */
.L_x_332:
        /* <DEDUP_REMOVED lines=13> */
.L_x_331:
[----:B------:R-:W-:Y:S05]  /*52a0*/  BSYNC.RECONVERGENT B1 ;  /* 0x0000000000017941 */ /* 0x000fea0003800200 */
.L_x_330:
[----:B------:R0:W-:Y:S01]  /*52b0*/  CCTL.E.PF2 [R12] ;  /* 0x000000000c00798f */ /* 0x0001e20000800100 */
[----:B------:R-:W-:-:S04]  /*52c0*/  IADD3 R15, PT, PT, R15, 0x1ff, RZ ;  /* 0x000001ff0f0f7810 */ /* 0x000fc80007ffe0ff */
[----:B------:R-:W-:-:S13]  /*52d0*/  ISETP.GE.AND P0, PT, R15, R14, PT ;  /* 0x0000000e0f00720c */ /* 0x000fda0003f06270 */
[----:B0-----:R-:W-:Y:S05]  /*52e0*/  @!P0 BRA `(.L_x_332) ;  /* 0xfffffffc00b88947 */ /* 0x001fea000383ffff */
.L_x_329:
[----:B------:R-:W-:Y:S05]  /*52f0*/  BSYNC.RECONVERGENT B0 ;  /* 0x0000000000007941 */ /* 0x000fea0003800200 */
.L_x_328:
[----:B------:R-:W-:-:S13]  /*5300*/  ISETP.NE.AND P0, PT, R2, RZ, PT ;  /* 0x000000ff0200720c */ /* 0x000fda0003f05270 */
[----:B------:R-:W-:Y:S05]  /*5310*/  @P0 BRA `(.L_x_333) ;  /* 0x0000000000180947 */ /* 0x000fea0003800000 */
[----:B0-2-4-:R-:W0:Y:S01]  /*5320*/  LDC.64 R14, c[0x0][0x418] ;  /* 0x00010600ff0e7b82 */ /* 0x015e220000000a00 */
[----:B-1---5:R-:W-:-:S07]  /*5330*/  LEA R13, R9, 0x10, 0x4 ;  /* 0x00000010090d7811 */ /* 0x022fce00078e20ff */
.L_x_334:
[----:B0-----:R-:W2:Y:S01]  /*5340*/  LDG.E.STRONG.SYS R12, desc[UR10][R14.64] ;  /* 0x0000000a0e0c7981 */ /* 0x001ea2000c1f5900 */
[----:B------:R-:W-:Y:S05]  /*5350*/  YIELD ;  /* 0x0000000000007946 */ /* 0x000fea0003800000 */
[----:B--2---:R-:W-:-:S13]  /*5360*/  ISETP.GE.U32.AND P0, PT, R12, R13, PT ;  /* 0x0000000d0c00720c */ /* 0x004fda0003f06070 */
[----:B------:R-:W-:Y:S05]  /*5370*/  @!P0 BRA `(.L_x_334) ;  /* 0xfffffffc00f08947 */ /* 0x000fea000383ffff */
.L_x_333:
[----:B------:R-:W-:Y:S05]  /*5380*/  WARPSYNC.ALL ;  /* 0x0000000000007948 */ /* 0x000fea0003800000 */
[----:B------:R-:W-:Y:S06]  /*5390*/  BAR.SYNC.DEFER_BLOCKING 0x0 ;  /* 0x0000000000007b1d */ /* 0x000fec0000010000 */
[----:B------:R-:W-:Y:S05]  /*53a0*/  BRA `(.L_x_335) ;  /* 0x00000000007c7947 */ /* 0x000fea0003800000 */
.L_x_325:
[----:B------:R-:W-:Y:S01]  /*53b0*/  ISETP.NE.AND P0, PT, R2, RZ, PT ;  /* 0x000000ff0200720c */ /* 0x000fe20003f05270 */
[----:B------:R-:W-:Y:S05]  /*53c0*/  WARPSYNC.ALL ;  /* 0x0000000000007948 */ /* 0x000fea0003800000 */
[----:B------:R-:W-:Y:S07]  /*53d0*/  BAR.SYNC.DEFER_BLOCKING 0x0 ;  /* 0x0000000000007b1d */ /* 0x000fee0000010000 */
[----:B------:R-:W-:Y:S05]  /*53e0*/  @P0 BRA `(.L_x_336) ;  /* 0x0000000000640947 */ /* 0x000fea0003800000 */
[----:B-12-45:R-:W0:Y:S01]  /*53f0*/  LDC.64 R12, c[0x0][0x400] ;  /* 0x00010000ff0c7b82 */ /* 0x036e220000000a00 */
        /* <DEDUP_REMOVED lines=10> */
.L_x_339:
[----:B0-----:R-:W2:Y:S01]  /*54a0*/  LDG.E.STRONG.SYS R13, desc[UR10][R14.64] ;  /* 0x0000000a0e0d7981 */ /* 0x001ea2000c1f5900 */
[----:B------:R-:W-:Y:S05]  /*54b0*/  YIELD ;  /* 0x0000000000007946 */ /* 0x000fea0003800000 */
[----:B--2---:R-:W-:-:S13]  /*54c0*/  ISETP.GT.U32.AND P0, PT, R13, R8, PT ;  /* 0x000000080d00720c */ /* 0x004fda0003f04070 */
[----:B------:R-:W-:Y:S05]  /*54d0*/  @!P0 BRA `(.L_x_339) ;  /* 0xfffffffc00f08947 */ /* 0x000fea000383ffff */
[----:B------:R-:W-:Y:S05]  /*54e0*/  BSYNC B0 ;  /* 0x0000000000007941 */ /* 0x000fea0003800000 */
.L_x_338:
[----:B------:R-:W-:Y:S05]  /*54f0*/  BRA `(.L_x_340) ;  /* 0x00000000001c7947 */ /* 0x000fea0003800000 */
.L_x_337:
[----:B------:R0:W-:Y:S01]  /*5500*/  STG.E desc[UR10][R12.64], RZ ;  /* 0x000000ff0c007986 */ /* 0x0001e2000c10190a */
[----:B------:R-:W1:Y:S01]  /*5510*/  LDC.64 R14, c[0x0][0x408] ;  /* 0x00010200ff0e7b82 */ /* 0x000e620000000a00 */
[----:B------:R-:W-:Y:S06]  /*5520*/  MEMBAR.ALL.GPU ;  /* 0x0000000000007992 */ /* 0x000fec000000a000 */
[----:B------:R-:W-:-:S00]  /*5530*/  ERRBAR ;  /* 0x00000000000079ab */ /* 0x000fc00000000000 */
[----:B------:R-:W-:Y:S06]  /*5540*/  CGAERRBAR ;  /* 0x00000000000075ab */ /* 0x000fec0000000000 */
[----:B012345:R-:W-:Y:S04]  /*5550*/  CCTL.IVALL ;  /* 0x00000000ff00798f */ /* 0x03ffe80002000000 */
[----:B-1----:R0:W5:Y:S02]  /*5560*/  ATOMG.E.ADD.STRONG.GPU PT, RZ, desc[UR10][R14.64], R17 ;  /* 0x800000110eff79a8 */ /* 0x00216400081ef10a */
.L_x_340:
[----:B------:R-:W-:-:S07]  /*5570*/  VIADD R8, R8, 0x1 ;  /* 0x0000000108087836 */ /* 0x000fce0000000000 */
.L_x_336:
[----:B------:R-:W-:Y:S05]  /*5580*/  WARPSYNC.ALL ;  /* 0x0000000000007948 */ /* 0x000fea0003800000 */
[----:B------:R-:W-:Y:S06]  /*5590*/  BAR.SYNC.DEFER_BLOCKING 0x0 ;  /* 0x0000000000007b1d */ /* 0x000fec0000010000 */
.L_x_335:
[----:B------:R3:W5:Y:S01]  /*55a0*/  LDG.E.64.CONSTANT R56, desc[UR10][R50.64+0x38] ;  /* 0x0000380a32387981 */ /* 0x000762000c1e9b00 */
[----:B------:R-:W3:Y:S01]  /*55b0*/  S2UR UR8, SR_CgaCtaId ;  /* 0x00000000000879c3 */ /* 0x000ee20000008800 */
[----:B------:R-:W-:Y:S01]  /*55c0*/  UMOV UR7, 0x400 ;  /* 0x0000040000077882 */ /* 0x000fe20000000000 */
[----:B------:R-:W-:Y:S01]  /*55d0*/  BSSY.RECONVERGENT B0, `(.L_x_341) ;  /* 0x000000c000007945 */ /* 0x000fe20003800200 */
[----:B------:R-:W-:Y:S01]  /*55e0*/  UIADD3 UR7, UPT, UPT, UR7, 0x3100, URZ ;  /* 0x0000310007077890 */ /* 0x000fe2000fffe0ff */
[----:B012---:R-:W-:-:S04]  /*55f0*/  MOV R17, R2 ;  /* 0x0000000200117202 */ /* 0x007fc80000000f00 */
[----:B----4-:R-:W0:Y:S01]  /*5600*/  LDC.64 R14, c[0x0][0x3e8] ;  /* 0x0000fa00ff0e7b82 */ /* 0x010e220000000a00 */
[----:B---3--:R-:W-:-:S12]  /*5610*/  ULEA UR7, UR8, UR7, 0x18 ;  /* 0x0000000708077291 */ /* 0x008fd8000f8ec0ff */
.L_x_342:
        /* <DEDUP_REMOVED lines=8> */
.L_x_341:
[----:B------:R-:W0:Y:S01]  /*56a0*/  I2F.U32.RP R14, R3 ;  /* 0x00000003000e7306 */ /* 0x000e220000209000 */
[----:B------:R-:W-:Y:S01]  /*56b0*/  BAR.SYNC.DEFER_BLOCKING 0x0 ;  /* 0x0000000000007b1d */ /* 0x000fe20000010000 */
[----:B------:R-:W-:-:S06]  /*56c0*/  ISETP.NE.U32.AND P2, PT, R3, RZ, PT ;  /* 0x000000ff0300720c */ /* 0x000fcc0003f45070 */
[----:B0-----:R-:W0:Y:S02]  /*56d0*/  MUFU.RCP R14, R14 ;  /* 0x0000000e000e7308 */ /* 0x001e240000001000 */
[----:B0-----:R-:W-:-:S06]  /*56e0*/  VIADD R15, R14, 0xffffffe ;  /* 0x0ffffffe0e0f7836 */ /* 0x001fcc0000000000 */
[----:B------:R-:W1:Y:S02]  /*56f0*/  F2I.FTZ.U32.TRUNC.NTZ R13, R15 ;  /* 0x0000000f000d7305 */ /* 0x000e64000021f000 */
[----:B-1----:R-:W-:-:S05]  /*5700*/  IADD3 R12, PT, PT, RZ, -R13, RZ ;  /* 0x8000000dff0c7210 */ /* 0x002fca0007ffe0ff */
[----:B------:R-:W-:Y:S02]  /*5710*/  IMAD R17, R12, R3, RZ ;  /* 0x000000030c117224 */ /* 0x000fe400078e02ff */
[----:B------:R-:W-:-:S05]  /*5720*/  HFMA2 R12, -RZ, RZ, 0, 0 ;  /* 0x00000000ff0c7431 */ /* 0x000fca00000001ff */
        /* <DEDUP_REMOVED lines=16> */
.L_x_349:
[----:B-1----:R-:W-:Y:S01]  /*5830*/  IMAD.IADD R50, R63, 0x1, R55 ;  /* 0x000000013f327824 */ /* 0x002fe200078e0237 */
[----:B------:R-:W-:Y:S01]  /*5840*/  IADD3 R55, PT, PT, R55, 0x10, RZ ;  /* 0x0000001037377810 */ /* 0x000fe20007ffe0ff */
[----:B------:R-:W-:Y:S03]  /*5850*/  BSSY B0, `(.L_x_344) ;  /* 0x000008c000007945 */ /* 0x000fe60003800000 */
[-C--:B------:R-:W-:Y:S02]  /*5860*/  ISETP.GE.U32.AND P0, PT, R50, R67.reuse, PT ;  /* 0x000000433200720c */ /* 0x080fe40003f06070 */
[----:B------:R-:W-:-:S11]  /*5870*/  ISETP.GE.U32.AND P1, PT, R55, R67, PT ;  /* 0x000000433700720c */ /* 0x000fd60003f26070 */
[----:B0-----:R-:W-:Y:S05]  /*5880*/  @P0 BRA `(.L_x_345) ;  /* 0x0000000800200947 */ /* 0x001fea0003800000 */
        /* <DEDUP_REMOVED lines=8> */
.L_x_347:
        /* <DEDUP_REMOVED lines=52> */
[----:B------:R-:W-:Y:S01]  /*5c50*/  FFMA R43, R43, R40, R42 ;  /* 0x000000282b2b7223 */ /* 0x000fe2000000002a */
[----:B------:R-:W-:Y:S01]  /*5c60*/  SHF.L.U32 R40, R41, 0x10, RZ ;  /* 0x0000001029287819 */ /* 0x000fe200000006ff */
[----:B------:R-:W-:Y:S01]  /*5c70*/  FADD R52, R21, R52 ;  /* 0x0000003415347221 */ /* 0x000fe20000000000 */
[----:B------:R-:W-:-:S03]  /*5c80*/  PRMT R22, R22, 0x7632, R22 ;  /* 0x0000763216167816 */ /* 0x000fc60000000016 */
[----:B------:R-:W-:Y:S01]  /*5c90*/  FMUL R21, R17, R40 ;  /* 0x0000002811157220 */ /* 0x000fe20000400000 */
[----:B------:R-:W-:Y:S01]  /*5ca0*/  IMAD.U32 R17, R28, 0x10000, RZ ;  /* 0x000100001c117824 */ /* 0x000fe200078e00ff */
[----:B-----5:R-:W-:Y:S01]  /*5cb0*/  PRMT R40, R32, 0x7632, R40 ;  /* 0x0000763220287816 */ /* 0x020fe20000000028 */
[----:B0-----:R-:W-:Y:S01]  /*5cc0*/  FFMA R20, R12, R20, R43 ;  /* 0x000000140c147223 */ /* 0x001fe2000000002b */
[----:B------:R-:W-:Y:S01]  /*5cd0*/  SHF.L.U32 R22, R22, 0x10, RZ ;  /* 0x0000001016167819 */ /* 0x000fe200000006ff */
[----:B------:R-:W-:Y:S01]  /*5ce0*/  FFMA R17, R16, R17, R21 ;  /* 0x0000001110117223 */ /* 0x000fe20000000015 */
[----:B------:R-:W-:Y:S01]  /*5cf0*/  SHF.L.U32 R40, R40, 0x10, RZ ;  /* 0x0000001028287819 */ /* 0x000fe200000006ff */
[C---:B------:R-:W-:Y:S01]  /*5d00*/  IMAD.U32 R16, R29.reuse, 0x10000, RZ ;  /* 0x000100001d107824 */ /* 0x040fe200078e00ff */
[----:B------:R-:W-:Y:S01]  /*5d10*/  PRMT R29, R29, 0x7632, R29 ;  /* 0x000076321d1d7816 */ /* 0x000fe2000000001d */
[----:B------:R-:W-:Y:S01]  /*5d20*/  FFMA R13, R13, R22, R20 ;  /* 0x000000160d0d7223 */ /* 0x000fe20000000014 */
[----:B------:R-:W-:Y:S01]  /*5d30*/  PRMT R12, R23, 0x7632, R12 ;  /* 0x00007632170c7816 */ /* 0x000fe2000000000c */
[----:B-1----:R-:W-:Y:S01]  /*5d40*/  FMUL R45, R45, R40 ;  /* 0x000000282d2d7220 */ /* 0x002fe20000400000 */
[----:B------:R-:W-:Y:S01]  /*5d50*/  SHF.L.U32 R23, R23, 0x10, RZ ;  /* 0x0000001017177819 */ /* 0x000fe200000006ff */
[----:B------:R-:W-:Y:S01]  /*5d60*/  FFMA R16, R18, R16, R17 ;  /* 0x0000001012107223 */ /* 0x000fe20000000011 */
[----:B------:R-:W-:-:S02]  /*5d70*/  SHF.L.U32 R21, R32, 0x10, RZ ;  /* 0x0000001020157819 */ /* 0x000fc400000006ff */
        /* <DEDUP_REMOVED lines=8> */
[----:B------:R-:W-:Y:S02]  /*5e00*/  IMAD.U32 R17, R17, 0x10000, RZ ;  /* 0x0001000011117824 */ /* 0x000fe400078e00ff */
[----:B------:R-:W-:Y:S01]  /*5e10*/  FFMA R46, R46, R33, R21 ;  /* 0x000000212e2e7223 */ /* 0x000fe20000000015 */
[----:B------:R-:W-:Y:S01]  /*5e20*/  SHF.L.U32 R12, R12, 0x10, RZ ;  /* 0x000000100c0c7819 */ /* 0x000fe200000006ff */
[----:B--2---:R-:W-:Y:S01]  /*5e30*/  FFMA R24, R24, R13, R19 ;  /* 0x0000000d18187223 */ /* 0x004fe20000000013 */
[C---:B------:R-:W-:Y:S01]  /*5e40*/  PRMT R13, R34.reuse, 0x7632, R13 ;  /* 0x00007632220d7816 */ /* 0x040fe2000000000d */
[----:B------:R-:W-:Y:S01]  /*5e50*/  FFMA R17, R47, R17, R46 ;  /* 0x000000112f117223 */ /* 0x000fe2000000002e */
[----:B------:R-:W-:Y:S01]  /*5e60*/  SHF.L.U32 R34, R34, 0x10, RZ ;  /* 0x0000001022227819 */ /* 0x000fe200000006ff */
[----:B------:R-:W-:Y:S01]  /*5e70*/  FFMA R15, R15, R12, R14 ;  /* 0x0000000c0f0f7223 */ /* 0x000fe2000000000e */
[----:B------:R-:W-:-:S02]  /*5e80*/  SHF.L.U32 R30, R30, 0x10, RZ ;  /* 0x000000101e1e7819 */ /* 0x000fc400000006ff */
[C---:B------:R-:W-:Y:S01]  /*5e90*/  PRMT R12, R31.reuse, 0x7632, R12 ;  /* 0x000076321f0c7816 */ /* 0x040fe2000000000c */
[----:B------:R-:W-:Y:S01]  /*5ea0*/  IMAD.U32 R31, R31, 0x10000, RZ ;  /* 0x000100001f1f7824 */ /* 0x000fe200078e00ff */
[----:B------:R-:W-:Y:S01]  /*5eb0*/  SHF.L.U32 R13, R13, 0x10, RZ ;  /* 0x000000100d0d7819 */ /* 0x000fe200000006ff */
[----:B---3--:R-:W-:Y:S01]  /*5ec0*/  FFMA R34, R36, R34, R17 ;  /* 0x0000002224227223 */ /* 0x008fe20000000011 */
        /* <DEDUP_REMOVED lines=15> */
.L_x_346:
        /* <DEDUP_REMOVED lines=12> */
.L_x_447:
        /* <DEDUP_REMOVED lines=9> */
.L_x_345:
[----:B------:R-:W-:Y:S05]  /*6110*/  BSYNC B0 ;  /* 0x0000000000007941 */ /* 0x000fea0003800000 */
.L_x_344:
[----:B------:R-:W-:Y:S05]  /*6120*/  @!P1 BRA `(.L_x_349) ;  /* 0xfffffff400c09947 */ /* 0x000fea000383ffff */
.L_x_343:
[----:B------:R-:W-:Y:S01]  /*6130*/  ISETP.NE.AND P0, PT, R2, RZ, PT ;  /* 0x000000ff0200720c */ /* 0x000fe20003f05270 */
[----:B------:R-:W-:Y:S05]  /*6140*/  WARPSYNC.ALL ;  /* 0x0000000000007948 */ /* 0x000fea0003800000 */
[----:B------:R-:W-:Y:S07]  /*6150*/  BAR.SYNC.DEFER_BLOCKING 0x0 ;  /* 0x0000000000007b1d */ /* 0x000fee0000010000 */
[----:B------:R-:W-:Y:S05]  /*6160*/  @P0 BRA `(.L_x_350) ;  /* 0x0000000000640947 */ /* 0x000fea0003800000 */
[----:B------:R-:W0:Y:S01]  /*6170*/  LDC.64 R12, c[0x0][0x400] ;  /* 0x00010000ff0c7b82 */ /* 0x000e220000000a00 */
        /* <DEDUP_REMOVED lines=8> */
[----:B-1----:R-:W0:Y:S01]  /*6200*/  LDC.64 R14, c[0x0][0x408] ;  /* 0x00010200ff0e7b82 */ /* 0x002e220000000a00 */
[----:B------:R-:W-:Y:S01]  /*6210*/  BSSY B0, `(.L_x_352) ;  /* 0x0000005000007945 */ /* 0x000fe20003800000 */
.L_x_353:
[----:B0-----:R-:W2:Y:S01]  /*6220*/  LDG.E.STRONG.SYS R13, desc[UR10][R14.64] ;  /* 0x0000000a0e0d7981 */ /* 0x001ea2000c1f5900 */
[----:B------:R-:W-:Y:S05]  /*6230*/  YIELD ;  /* 0x0000000000007946 */ /* 0x000fea0003800000 */
[----:B--2---:R-:W-:-:S13]  /*6240*/  ISETP.GT.U32.AND P0, PT, R13, R8, PT ;  /* 0x000000080d00720c */ /* 0x004fda0003f04070 */
[----:B------:R-:W-:Y:S05]  /*6250*/  @!P0 BRA `(.L_x_353) ;  /* 0xfffffffc00f08947 */ /* 0x000fea000383ffff */
[----:B------:R-:W-:Y:S05]  /*6260*/  BSYNC B0 ;  /* 0x0000000000007941 */ /* 0x000fea0003800000 */
.L_x_352:
[----:B------:R-:W-:Y:S05]  /*6270*/  BRA `(.L_x_354) ;  /* 0x00000000001c7947 */ /* 0x000fea0003800000 */
.L_x_351:
[----:B------:R0:W-:Y:S01]  /*6280*/  STG.E desc[UR10][R12.64], RZ ;  /* 0x000000ff0c007986 */ /* 0x0001e2000c10190a */
[----:B-1----:R-:W1:Y:S01]  /*6290*/  LDC.64 R14, c[0x0][0x408] ;  /* 0x00010200ff0e7b82 */ /* 0x002e620000000a00 */
[----:B------:R-:W-:Y:S06]  /*62a0*/  MEMBAR.ALL.GPU ;  /* 0x0000000000007992 */ /* 0x000fec000000a000 */
[----:B------:R-:W-:-:S00]  /*62b0*/  ERRBAR ;  /* 0x00000000000079ab */ /* 0x000fc00000000000 */
[----:B------:R-:W-:Y:S06]  /*62c0*/  CGAERRBAR ;  /* 0x00000000000075ab */ /* 0x000fec0000000000 */
[----:B012345:R-:W-:Y:S04]  /*62d0*/  CCTL.IVALL ;  /* 0x00000000ff00798f */ /* 0x03ffe80002000000 */
[----:B-1----:R0:W5:Y:S02]  /*62e0*/  ATOMG.E.ADD.STRONG.GPU PT, RZ, desc[UR10][R14.64], R17 ;  /* 0x800000110eff79a8 */ /* 0x00216400081ef10a */
.L_x_354:
[----:B------:R-:W-:-:S07]  /*62f0*/  IADD3 R8, PT, PT, R8, 0x1, RZ ;  /* 0x0000000108087810 */ /* 0x000fce0007ffe0ff */
.L_x_350:
[----:B------:R-:W-:Y:S05]  /*6300*/  WARPSYNC.ALL ;  /* 0x0000000000007948 */ /* 0x000fea0003800000 */
[----:B------:R-:W-:Y:S01]  /*6310*/  BAR.SYNC.DEFER_BLOCKING 0x0 ;  /* 0x0000000000007b1d */ /* 0x000fe20000010000 */
[----:B------:R-:W-:-:S13]  /*6320*/  ISETP.GT.U32.AND P1, PT, R2, 0x1ff, PT ;  /* 0x000001ff0200780c */ /* 0x000fda0003f24070 */
[----:B0-----:R-:W2:Y:S04]  /*6330*/  @!P1 LDG.E R14, desc[UR10][R74.64+0x800] ;  /* 0x0008000a4a0e9981 */ /* 0x001ea8000c1e1900 */
[----:B------:R-:W3:Y:S01]  /*6340*/  LDG.E R12, desc[UR10][R74.64] ;  /* 0x0000000a4a0c7981 */ /* 0x000ee2000c1e1900 */
[----:B------:R-:W-:-:S03]  /*6350*/  ISETP.NE.AND P0, PT, R0, RZ, PT ;  /* 0x000000ff0000720c */ /* 0x000fc60003f05270 */
[----:B--2---:R0:W-:Y:S01]  /*6360*/  @!P1 STS [R61+UR4+0x800], R14 ;  /* 0x0008000e3d009988 */ /* 0x0041e20008000804 */
[----:B---3--:R-:W-:-:S04]  /*6370*/  FFMA R13, R12, R12, RZ ;  /* 0x0000000c0c0d7223 */ /* 0x008fc800000000ff */
[----:B------:R-:W-:-:S05]  /*6380*/  @!P1 FFMA R13, R14, R14, R13 ;  /* 0x0000000e0e0d9223 */ /* 0x000fca000000000d */
[----:B------:R-:W-:Y:S05]  /*6390*/  @P0 BRA `(.L_x_355) ;  /* 0x00000000000c0947 */ /* 0x000fea0003800000 */
[----:B-1----:R-:W1:Y:S04]  /*63a0*/  @!P1 LDS R15, [R61+UR4+0x800] ;  /* 0x000800043d0f9984 */ /* 0x002e680008000800 */
[----:B------:R2:W-:Y:S04]  /*63b0*/  STG.E desc[UR10][R78.64], R12 ;  /* 0x0000000c4e007986 */ /* 0x0005e8000c10190a */
[----:B-1----:R2:W-:Y:S02]  /*63c0*/  @!P1 STG.E desc[UR10][R78.64+0x800], R15 ;  /* 0x0008000f4e009986 */ /* 0x0025e4000c10190a */
.L_x_355:
[----:B0-----:R-:W0:Y:S01]  /*63d0*/  SHFL.DOWN PT, R14, R13, 0x10, 0x1f ;  /* 0x0a001f000d0e7f89 */ /* 0x001e2200000e0000 */
[----:B------:R-:W-:Y:S02]  /*63e0*/  ISETP.NE.AND P2, PT, R62, RZ, PT ;  /* 0x000000ff3e00720c */ /* 0x000fe40003f45270 */
[----:B------:R-:W-:Y:S01]  /*63f0*/  ISETP.GT.U32.AND P0, PT, R2, 0x1f, PT ;  /* 0x0000001f0200780c */ /* 0x000fe20003f04070 */
[----:B------:R-:W-:Y:S10]  /*6400*/  STS [R61+UR4], R12 ;  /* 0x0000000c3d007988 */ /* 0x000ff40008000804 */
[----:B------:R-:W3:Y:S01]  /*6410*/  @!P2 S2R R20, SR_CgaCtaId ;  /* 0x000000000014a919 */ /* 0x000ee20000008800 */
[----:B0-----:R-:W-:Y:S01]  /*6420*/  FADD R14, R14, R13 ;  /* 0x0000000d0e0e7221 */ /* 0x001fe20000000000 */
[----:B------:R-:W-:-:S04]  /*6430*/  @!P2 MOV R13, 0x400 ;  /* 0x00000400000da802 */ /* 0x000fc80000000f00 */
[----:B-12---:R-:W0:Y:S01]  /*6440*/  SHFL.DOWN PT, R15, R14, 0x8, 0x1f ;  /* 0x09001f000e0f7f89 */ /* 0x006e2200000e0000 */
[----:B------:R-:W-:Y:S01]  /*6450*/  @!P2 IADD3 R13, PT, PT, R13, 0x6100, RZ ;  /* 0x000061000d0da810 */ /* 0x000fe20007ffe0ff */
[----:B0-----:R-:W-:-:S03]  /*6460*/  FADD R15, R14, R15 ;  /* 0x0000000f0e0f7221 */ /* 0x001fc60000000000 */
[----:B---3--:R-:W-:Y:S02]  /*6470*/  @!P2 LEA R14, R20, R13, 0x18 ;  /* 0x0000000d140ea211 */ /* 0x008fe400078ec0ff */
        /* <DEDUP_REMOVED lines=15> */
[----:B------:R-:W-:-:S04]  /*6570*/  @!P0 IADD3 R12, PT, PT, R12, 0x6100, RZ ;  /* 0x000061000c0c8810 */ /* 0x000fc80007ffe0ff */
[----:B0-----:R-:W-:-:S05]  /*6580*/  @!P0 LEA R13, R13, R12, 0x18 ;  /* 0x0000000c0d0d8211 */ /* 0x001fca00078ec0ff */
        /* <DEDUP_REMOVED lines=12> */
.L_x_453:
        /* <DEDUP_REMOVED lines=12> */
.L_x_356:
[----:B------:R-:W-:Y:S05]  /*6710*/  WARPSYNC.ALL ;  /* 0x0000000000007948 */ /* 0x000fea0003800000 */
[----:B------:R-:W-:Y:S01]  /*6720*/  IMAD.WIDE.U32 R56, R2, 0x2, R56 ;  /* 0x0000000202387825 */ /* 0x000fe200078e0038 */
[----:B------:R-:W2:Y:S01]  /*6730*/  I2F.U32.RP R16, R3 ;  /* 0x0000000300107306 */ /* 0x000ea20000209000 */
[----:B------:R-:W3:Y:S08]  /*6740*/  S2UR UR8, SR_CgaCtaId ;  /* 0x00000000000879c3 */ /* 0x000ef00000008800 */
[----:B------:R-:W-:Y:S06]  /*6750*/  BAR.SYNC.DEFER_BLOCKING 0x0 ;  /* 0x0000000000007b1d */ /* 0x000fec0000010000 */
[----:B0-----:R-:W4:Y:S04]  /*6760*/  LDG.E.U16.CONSTANT R14, desc[UR10][R56.64] ;  /* 0x0000000a380e7981 */ /* 0x001f28000c1e9500 */
[----:B------:R-:W4:Y:S01]  /*6770*/  @!P1 LDG.E.U16.CONSTANT R15, desc[UR10][R56.64+0x400] ;  /* 0x0004000a380f9981 */ /* 0x000f22000c1e9500 */
[----:B--2---:R-:W0:Y:S01]  /*6780*/  MUFU.RCP R16, R16 ;  /* 0x0000001000107308 */ /* 0x004e220000001000 */
[----:B------:R-:W-:Y:S01]  /*6790*/  UMOV UR7, 0x400 ;  /* 0x0000040000077882 */ /* 0x000fe20000000000 */
[----:B------:R-:W-:Y:S01]  /*67a0*/  ISETP.NE.U32.AND P3, PT, R3, RZ, PT ;  /* 0x000000ff0300720c */ /* 0x000fe20003f65070 */
[----:B---3--:R-:W-:Y:S01]  /*67b0*/  ULEA UR7, UR8, UR7, 0x18 ;  /* 0x0000000708077291 */ /* 0x008fe2000f8ec0ff */
[----:B0-----:R-:W-:-:S02]  /*67c0*/  IADD3 R12, PT, PT, R16, 0xffffffe, RZ ;  /* 0x0ffffffe100c7810 */ /* 0x001fc40007ffe0ff */
[----:B------:R-:W-:Y:S02]  /*67d0*/  IADD3 R16, PT, PT, R3, 0xbff, RZ ;  /* 0x00000bff03107810 */ /* 0x000fe40007ffe0ff */
        /* <DEDUP_REMOVED lines=31> */
.L_x_362:
        /* <DEDUP_REMOVED lines=16> */
[----:B------:R-:W4:Y:S01]  /*6ad0*/  LDG.E.NA.128 R40, desc[UR10][R40.64+0x600] ;  /* 0x0006000a28287981 */ /* 0x000f22000c5e1d00 */
        /* <DEDUP_REMOVED lines=8> */
[----:B------:R-:W4:Y:S04]  /*6b60*/  LDS.128 R48, [R89+0x400] ;  /* 0x0004000059307984 */ /* 0x000f280000000c00 */
[----:B------:R-:W4:Y:S01]  /*6b70*/  LDS.128 R52, [R89+0x10] ;  /* 0x0000100059347984 */ /* 0x000f220000000c00 */
[C---:B--2---:R-:W-:Y:S02]  /*6b80*/  PRMT R58, R12.reuse, 0x7632, R58 ;  /* 0x000076320c3a7816 */ /* 0x044fe4000000003a */
[----:B0-----:R-:W-:-:S02]  /*6b90*/  SHF.L.U32 R57, R12, 0x10, RZ ;  /* 0x000000100c397819 */ /* 0x001fc400000006ff */
[----:B---3--:R-:W-:Y:S01]  /*6ba0*/  PRMT R56, R16, 0x7632, R56 ;  /* 0x0000763210387816 */ /* 0x008fe20000000038 */
[----:B------:R-:W-:Y:S01]  /*6bb0*/  IMAD.U32 R58, R58, 0x10000, RZ ;  /* 0x000100003a3a7824 */ /* 0x000fe200078e00ff */
[----:B------:R-:W-:Y:S01]  /*6bc0*/  SHF.L.U32 R90, R13, 0x10, RZ ;  /* 0x000000100d5a7819 */ /* 0x000fe200000006ff */
[----:B------:R-:W-:Y:S01]  /*6bd0*/  IMAD.U32 R16, R16, 0x10000, RZ ;  /* 0x0001000010107824 */ /* 0x000fe200078e00ff */
[----:B------:R-:W-:Y:S01]  /*6be0*/  SHF.L.U32 R56, R56, 0x10, RZ ;  /* 0x0000001038387819 */ /* 0x000fe200000006ff */
[----:B-1----:R-:W-:Y:S01]  /*6bf0*/  FMUL R59, R45, R58 ;  /* 0x0000003a2d3b7220 */ /* 0x002fe20000400000 */
[----:B------:R-:W-:-:S03]  /*6c00*/  SHF.L.U32 R91, R17, 0x10, RZ ;  /* 0x00000010115b7819 */ /* 0x000fc600000006ff */
[----:B------:R-:W-:Y:S01]  /*6c10*/  FFMA R12, R44, R57, R59 ;  /* 0x000000392c0c7223 */ /* 0x000fe2000000003b */
[----:B------:R-:W-:Y:S02]  /*6c20*/  FMUL R45, R45, R56 ;  /* 0x000000382d2d7220 */ /* 0x000fe40000400000 */
[----:B------:R-:W0:Y:S01]  /*6c30*/  LDS.128 R56, [R89+0x410] ;  /* 0x0004100059387984 */ /* 0x000e220000000c00 */
[----:B------:R-:W-:Y:S01]  /*6c40*/  FFMA R12, R46, R90, R12 ;  /* 0x0000005a2e0c7223 */ /* 0x000fe2000000000c */
[----:B------:R-:W-:Y:S01]  /*6c50*/  FFMA R16, R44, R16, R45 ;  /* 0x000000102c107223 */ /* 0x000fe2000000002d */
[----:B------:R-:W-:Y:S01]  /*6c60*/  PRMT R44, R13, 0x7632, R44 ;  /* 0x000076320d2c7816 */ /* 0x000fe2000000002c */
[C---:B------:R-:W-:Y:S01]  /*6c70*/  IMAD.U32 R45, R14.reuse, 0x10000, RZ ;  /* 0x000100000e2d7824 */ /* 0x040fe200078e00ff */
[----:B------:R-:W-:Y:S01]  /*6c80*/  PRMT R13, R14, 0x7632, R13 ;  /* 0x000076320e0d7816 */ /* 0x000fe2000000000d */
[----:B------:R-:W-:Y:S01]  /*6c90*/  FFMA R46, R46, R91, R16 ;  /* 0x0000005b2e2e7223 */ /* 0x000fe20000000010 */
[----:B------:R-:W-:-:S02]  /*6ca0*/  SHF.L.U32 R44, R44, 0x10, RZ ;  /* 0x000000102c2c7819 */ /* 0x000fc400000006ff */
[----:B------:R-:W-:Y:S01]  /*6cb0*/  PRMT R91, R17, 0x7632, R91 ;  /* 0x00007632115b7816 */ /* 0x000fe2000000005b */
[C---:B------:R-:W-:Y:S01]  /*6cc0*/  IMAD.U32 R17, R15.reuse, 0x10000, RZ ;  /* 0x000100000f117824 */ /* 0x040fe200078e00ff */
[----:B----4-:R-:W-:Y:S02]  /*6cd0*/  PRMT R14, R20, 0x7632, R14 ;  /* 0x00007632140e7816 */ /* 0x010fe4000000000e */
[----:B------:R-:W-:Y:S01]  /*6ce0*/  PRMT R16, R15, 0x7632, R16 ;  /* 0x000076320f107816 */ /* 0x000fe20000000010 */
[----:B------:R-:W-:Y:S01]  /*6cf0*/  FFMA R15, R47, R44, R12 ;  /* 0x0000002c2f0f7223 */ /* 0x000fe2000000000c */
[----:B------:R-:W-:Y:S02]  /*6d00*/  SHF.L.U32 R91, R91, 0x10, RZ ;  /* 0x000000105b5b7819 */ /* 0x000fe400000006ff */
[----:B------:R-:W-:Y:S02]  /*6d10*/  SHF.L.U32 R12, R14, 0x10, RZ ;  /* 0x000000100e0c7819 */ /* 0x000fe400000006ff */
[----:B------:R-:W-:Y:S01]  /*6d20*/  PRMT R44, R18, 0x7632, R44 ;  /* 0x00007632122c7816 */ /* 0x000fe2000000002c */
[----:B------:R-:W-:Y:S01]  /*6d30*/  FFMA R47, R47, R91, R46 ;  /* 0x0000005b2f2f7223 */ /* 0x000fe2000000002e */
[----:B------:R-:W-:-:S02]  /*6d40*/  IMAD.U32 R91, R20, 0x10000, RZ ;  /* 0x00010000145b7824 */ /* 0x000fc400078e00ff */
[----:B------:R-:W-:Y:S01]  /*6d50*/  FMUL R12, R49, R12 ;  /* 0x0000000c310c7220 */ /* 0x000fe20000400000 */
[----:B------:R-:W-:Y:S01]  /*6d60*/  SHF.L.U32 R18, R18, 0x10, RZ ;  /* 0x0000001012127819 */ /* 0x000fe200000006ff */
[----:B------:R-:W-:Y:S01]  /*6d70*/  FFMA R46, R52, R45, R15 ;  /* 0x0000002d342e7223 */ /* 0x000fe2000000000f */
[C---:B------:R-:W-:Y:S01]  /*6d80*/  SHF.L.U32 R15, R21.reuse, 0x10, RZ ;  /* 0x00000010150f7819 */ /* 0x040fe200000006ff */
[----:B------:R-:W-:Y:S01]  /*6d90*/  FFMA R91, R48, R91, R12 ;  /* 0x0000005b305b7223 */ /* 0x000fe2000000000c */
[----:B------:R-:W-:Y:S01]  /*6da0*/  PRMT R21, R21, 0x7632, R21 ;  /* 0x0000763215157816 */ /* 0x000fe20000000015 */
[----:B------:R-:W-:Y:S01]  /*6db0*/  FFMA R18, R52, R18, R47 ;  /* 0x0000001234127223 */ /* 0x000fe2000000002f */
[----:B------:R-:W-:Y:S02]  /*6dc0*/  IMAD.U32 R45, R13, 0x10000, RZ ;  /* 0x000100000d2d7824 */ /* 0x000fe400078e00ff */
[----:B------:R-:W-:Y:S01]  /*6dd0*/  FFMA R52, R50, R15, R91 ;  /* 0x0000000f32347223 */ /* 0x000fe2000000005b */
[----:B------:R-:W-:Y:S01]  /*6de0*/  SHF.L.U32 R21, R21, 0x10, RZ ;  /* 0x0000001015157819 */ /* 0x000fe200000006ff */
[----:B------:R-:W1:Y:S01]  /*6df0*/  LDS.128 R12, [R89+0x800] ;  /* 0x00080000590c7984 */ /* 0x000e620000000c00 */
        /* <DEDUP_REMOVED lines=8> */
[----:B0-----:R-:W-:Y:S01]  /*6e80*/  FFMA R44, R56, R45, R21 ;  /* 0x0000002d382c7223 */ /* 0x001fe20000000015 */
[----:B------:R-:W-:Y:S01]  /*6e90*/  SHF.L.U32 R22, R22, 0x10, RZ ;  /* 0x0000001016167819 */ /* 0x000fe200000006ff */
[----:B------:R-:W-:Y:S01]  /*6ea0*/  FFMA R18, R54, R17, R47 ;  /* 0x0000001136127223 */ /* 0x000fe2000000002f */
[----:B------:R-:W-:Y:S01]  /*6eb0*/  PRMT R21, R24, 0x7632, R21 ;  /* 0x0000763218157816 */ /* 0x000fe20000000015 */
[----:B------:R-:W-:Y:S01]  /*6ec0*/  FFMA R54, R54, R19, R53 ;  /* 0x0000001336367223 */ /* 0x000fe20000000035 */
[----:B------:R-:W-:Y:S01]  /*6ed0*/  SHF.L.U32 R16, R16, 0x10, RZ ;  /* 0x0000001010107819 */ /* 0x000fe200000006ff */
[----:B------:R-:W-:-:S02]  /*6ee0*/  IMAD.U32 R19, R23, 0x10000, RZ ;  /* 0x0001000017137824 */ /* 0x000fc400078e00ff */
[----:B------:R-:W-:Y:S01]  /*6ef0*/  FFMA R17, R57, R22, R44 ;  /* 0x0000001639117223 */ /* 0x000fe2000000002c */
[----:B------:R-:W-:Y:S01]  /*6f00*/  SHF.L.U32 R44, R21, 0x10, RZ ;  /* 0x00000010152c7819 */ /* 0x000fe200000006ff */
[----:B------:R-:W-:Y:S02]  /*6f10*/  IMAD.U32 R20, R20, 0x10000, RZ ;  /* 0x0001000014147824 */ /* 0x000fe400078e00ff */
[----:B------:R-:W-:Y:S01]  /*6f20*/  FFMA R21, R55, R16, R18 ;  /* 0x0000001037157223 */ /* 0x000fe20000000012 */
[----:B------:R-:W-:Y:S01]  /*6f30*/  PRMT R23, R23, 0x7632, R23 ;  /* 0x0000763217177816 */ /* 0x000fe20000000017 */
[----:B------:R-:W-:Y:S01]  /*6f40*/  FFMA R22, R58, R19, R17 ;  /* 0x000000133a167223 */ /* 0x000fe20000000011 */
[----:B------:R-:W-:Y:S01]  /*6f50*/  SHF.L.U32 R45, R24, 0x10, RZ ;  /* 0x00000010182d7819 */ /* 0x000fe200000006ff */
[----:B------:R-:W0:Y:S01]  /*6f60*/  LDS.128 R16, [R89+0x810] ;  /* 0x0008100059107984 */ /* 0x000e220000000c00 */
        /* <DEDUP_REMOVED lines=9> */
[----:B------:R-:W-:Y:S01]  /*7000*/  PRMT R23, R28, 0x7632, R23 ;  /* 0x000076321c177816 */ /* 0x000fe20000000017 */
[----:B------:R-:W-:Y:S01]  /*7010*/  FFMA R50, R50, R25, R45 ;  /* 0x0000001932327223 */ /* 0x000fe2000000002d */
[----:B------:R-:W-:Y:S01]  /*7020*/  SHF.L.U32 R26, R26, 0x10, RZ ;  /* 0x000000101a1a7819 */ /* 0x000fe200000006ff */
[----:B------:R-:W-:-:S02]  /*7030*/  IMAD.U32 R20, R20, 0x10000, RZ ;  /* 0x0001000014147824 */ /* 0x000fc400078e00ff */
[----:B------:R-:W-:Y:S01]  /*7040*/  FADD R21, RZ, R21 ;  /* 0x00000015ff157221 */ /* 0x000fe20000000000 */
[----:B------:R-:W-:Y:S01]  /*7050*/  FFMA R51, R51, R24, R50 ;  /* 0x0000001833337223 */ /* 0x000fe20000000032 */
[----:B------:R-:W-:Y:S02]  /*7060*/  SHF.L.U32 R24, R23, 0x10, RZ ;  /* 0x0000001017187819 */ /* 0x000fe400000006ff */
[----:B------:R-:W-:Y:S01]  /*7070*/  SHF.L.U32 R23, R28, 0x10, RZ ;  /* 0x000000101c177819 */ /* 0x000fe200000006ff */
[----:B------:R-:W-:Y:S01]  /*7080*/  FFMA R26, R56, R26, R51 ;  /* 0x0000001a381a7223 */ /* 0x000fe20000000033 */
[----:B------:R-:W-:Y:S01]  /*7090*/  FADD R28, R21, R22 ;  /* 0x00000016151c7221 */ /* 0x000fe20000000000 */
[----:B-1----:R-:W-:Y:S01]  /*70a0*/  FMUL R25, R13, R24 ;  /* 0x000000180d197220 */ /* 0x002fe20000400000 */
[----:B------:R-:W-:Y:S01]  /*70b0*/  SHF.L.U32 R24, R27, 0x10, RZ ;  /* 0x000000101b187819 */ /* 0x000fe200000006ff */
[--C-:B------:R-:W-:Y:S01]  /*70c0*/  FFMA R57, R57, R20, R26.reuse ;  /* 0x0000001439397223 */ /* 0x100fe2000000001a */
[C---:B------:R-:W-:Y:S01]  /*70d0*/  PRMT R26, R29.reuse, 0x7632, R26 ;  /* 0x000076321d1a7816 */ /* 0x040fe2000000001a */
[----:B------:R-:W-:Y:S01]  /*70e0*/  FFMA R25, R12, R23, R25 ;  /* 0x000000170c197223 */ /* 0x000fe20000000019 */
[----:B------:R-:W-:Y:S01]  /*70f0*/  IMAD.U32 R29, R29, 0x10000, RZ ;  /* 0x000100001d1d7824 */ /* 0x000fe200078e00ff */
[----:B------:R-:W1:Y:S01]  /*7100*/  LDS.128 R20, [R89+0xc00] ;  /* 0x000c000059147984 */ /* 0x000e620000000c00 */
        /* <DEDUP_REMOVED lines=11> */
[--C-:B0-----:R-:W-:Y:S01]  /*71c0*/  FFMA R24, R16, R29, R25.reuse ;  /* 0x0000001d10187223 */ /* 0x101fe20000000019 */
[----:B------:R-:W-:Y:S01]  /*71d0*/  SHF.L.U32 R30, R30, 0x10, RZ ;  /* 0x000000101e1e7819 */ /* 0x000fe200000006ff */
[----:B------:R-:W-:Y:S02]  /*71e0*/  IMAD.U32 R27, R32, 0x10000, RZ ;  /* 0x00010000201b7824 */ /* 0x000fe400078e00ff */
[----:B------:R-:W-:Y:S01]  /*71f0*/  FMUL R29, R13, R26 ;  /* 0x0000001a0d1d7220 */ /* 0x000fe20000400000 */
[C---:B------:R-:W-:Y:S02]  /*7200*/  PRMT R25, R31.reuse, 0x7632, R25 ;  /* 0x000076321f197816 */ /* 0x040fe40000000019 */
[----:B------:R-:W-:Y:S01]  /*7210*/  SHF.L.U32 R31, R31, 0x10, RZ ;  /* 0x000000101f1f7819 */ /* 0x000fe200000006ff */
[----:B------:R-:W-:Y:S01]  /*7220*/  FFMA R13, R17, R30, R24 ;  /* 0x0000001e110d7223 */ /* 0x000fe20000000018 */
[----:B------:R-:W-:Y:S01]  /*7230*/  FFMA R45, R12, R27, R29 ;  /* 0x0000001b0c2d7223 */ /* 0x000fe2000000001d */
[----:B------:R-:W-:Y:S01]  /*7240*/  IMAD.U32 R29, R25, 0x10000, RZ ;  /* 0x00010000191d7824 */ /* 0x000fe200078e00ff */
[C---:B------:R-:W-:Y:S01]  /*7250*/  PRMT R32, R33.reuse, 0x7632, R32 ;  /* 0x0000763221207816 */ /* 0x040fe20000000020 */
[----:B------:R-:W0:Y:S01]  /*7260*/  LDS.128 R24, [R89+0xc10] ;  /* 0x000c100059187984 */ /* 0x000e220000000c00 */
[----:B------:R-:W-:Y:S01]  /*7270*/  FFMA R30, R18, R31, R13 ;  /* 0x0000001f121e7223 */ /* 0x000fe2000000000d */
[----:B------:R-:W-:Y:S01]  /*7280*/  SHF.L.U32 R33, R33, 0x10, RZ ;  /* 0x0000001021217819 */ /* 0x000fe200000006ff */
[----:B------:R-:W-:Y:S01]  /*7290*/  FADD R12, RZ, R54 ;  /* 0x00000036ff0c7221 */ /* 0x000fe20000000000 */
[----:B------:R-:W-:Y:S01]  /*72a0*/  SHF.L.U32 R32, R32, 0x10, RZ ;  /* 0x0000001020207819 */ /* 0x000fe200000006ff */
[--C-:B------:R-:W-:Y:S01]  /*72b0*/  FFMA R29, R19, R29, R30.reuse ;  /* 0x0000001d131d7223 */ /* 0x100fe2000000001e */
[----:B------:R-:W-:Y:S01]  /*72c0*/  PRMT R30, R36, 0x7632, R30 ;  /* 0x00007632241e7816 */ /* 0x000fe2000000001e */
[----:B------:R-:W-:Y:S01]  /*72d0*/  FFMA R14, R14, R33, R45 ;  /* 0x000000210e0e7223 */ /* 0x000fe2000000002d */
[----:B------:R-:W-:Y:S01]  /*72e0*/  SHF.L.U32 R13, R34, 0x10, RZ ;  /* 0x00000010220d7819 */ /* 0x000fe200000006ff */
[----:B------:R-:W-:Y:S01]  /*72f0*/  FADD R28, R28, R29 ;  /* 0x0000001d1c1c7221 */ /* 0x000fe20000000000 */
[----:B------:R-:W-:Y:S01]  /*7300*/  PRMT R34, R34, 0x7632, R34 ;  /* 0x0000763222227816 */ /* 0x000fe20000000022 */
[----:B------:R-:W-:-:S02]  /*7310*/  IMAD.U32 R30, R30, 0x10000, RZ ;  /* 0x000100001e1e7824 */ /* 0x000fc400078e00ff */
[----:B------:R-:W-:Y:S01]  /*7320*/  FFMA R15, R15, R32, R14 ;  /* 0x000000200f0f7223 */ /* 0x000fe2000000000e */
[----:B------:R-:W-:Y:S01]  /*7330*/  SHF.L.U32 R14, R37, 0x10, RZ ;  /* 0x00000010250e7819 */ /* 0x000fe200000006ff */
[----:B------:R-:W-:Y:S01]  /*7340*/  FADD R12, R12, R59 ;  /* 0x0000003b0c0c7221 */ /* 0x000fe20000000000 */
[----:B------:R-:W-:Y:S01]  /*7350*/  SHF.L.U32 R34, R34, 0x10, RZ ;  /* 0x0000001022227819 */ /* 0x000fe200000006ff */
[----:B-1----:R-:W-:Y:S01]  /*7360*/  FMUL R29, R21, R30 ;  /* 0x0000001e151d7220 */ /* 0x002fe20000400000 */
[----:B------:R-:W-:Y:S01]  /*7370*/  FFMA R16, R16, R13, R15 ;  /* 0x0000000d10107223 */ /* 0x000fe2000000000f */
[----:B------:R-:W-:Y:S01]  /*7380*/  PRMT R30, R40, 0x7632, R30 ;  /* 0x00007632281e7816 */ /* 0x000fe2000000001e */
[----:B------:R-:W-:Y:S01]  /*7390*/  IMAD.U32 R13, R35, 0x10000, RZ ;  /* 0x00010000230d7824 */ /* 0x000fe200078e00ff */
[----:B------:R-:W-:Y:S01]  /*73a0*/  SHF.L.U32 R15, R36, 0x10, RZ ;  /* 0x00000010240f7819 */ /* 0x000fe200000006ff */
[----:B------:R-:W-:Y:S01]  /*73b0*/  FFMA R17, R17, R34, R16 ;  /* 0x0000002211117223 */ /* 0x000fe20000000010 */
[----:B------:R-:W-:-:S02]  /*73c0*/  SHF.L.U32 R30, R30, 0x10, RZ ;  /* 0x000000101e1e7819 */ /* 0x000fc400000006ff */
[----:B------:R-:W-:Y:S01]  /*73d0*/  PRMT R37, R37, 0x7632, R37 ;  /* 0x0000763225257816 */ /* 0x000fe20000000025 */
[----:B------:R-:W-:Y:S01]  /*73e0*/  FFMA R15, R20, R15, R29 ;  /* 0x0000000f140f7223 */ /* 0x000fe2000000001d */
[----:B------:R-:W-:Y:S01]  /*73f0*/  FFMA R18, R18, R13, R17 ;  /* 0x0000000d12127223 */ /* 0x000fe20000000011 */
[----:B------:R-:W-:Y:S02]  /*7400*/  IMAD.U32 R13, R40, 0x10000, RZ ;  /* 0x00010000280d7824 */ /* 0x000fe400078e00ff */
[----:B------:R-:W-:Y:S01]  /*7410*/  FMUL R21, R21, R30 ;  /* 0x0000001e15157220 */ /* 0x000fe20000400000 */
[--C-:B------:R-:W-:Y:S01]  /*7420*/  FFMA R14, R22, R14, R15.reuse ;  /* 0x0000000e160e7223 */ /* 0x100fe2000000000f */
[C---:B------:R-:W-:Y:S02]  /*7430*/  PRMT R15, R41.reuse, 0x7632, R15 ;  /* 0x00007632290f7816 */ /* 0x040fe4000000000f */
[----:B------:R-:W-:Y:S01]  /*7440*/  SHF.L.U32 R41, R41, 0x10, RZ ;  /* 0x0000001029297819 */ /* 0x000fe200000006ff */
[----:B------:R-:W-:Y:S01]  /*7450*/  FFMA R13, R20, R13, R21 ;  /* 0x0000000d140d7223 */ /* 0x000fe20000000015 */
[----:B------:R-:W-:-:S02]  /*7460*/  SHF.L.U32 R37, R37, 0x10, RZ ;  /* 0x0000001025257819 */ /* 0x000fc400000006ff */
[----:B------:R-:W-:Y:S01]  /*7470*/  SHF.L.U32 R15, R15, 0x10, RZ ;  /* 0x000000100f0f7819 */ /* 0x000fe200000006ff */
[----:B------:R-:W-:Y:S01]  /*7480*/  FFMA R22, R22, R41, R13 ;  /* 0x0000002916167223 */ /* 0x000fe2000000000d */
[C---:B------:R-:W-:Y:S01]  /*7490*/  SHF.L.U32 R13, R38.reuse, 0x10, RZ ;  /* 0x00000010260d7819 */ /* 0x040fe200000006ff */
[----:B------:R-:W-:Y:S01]  /*74a0*/  FFMA R37, R23, R37, R14 ;  /* 0x0000002517257223 */ /* 0x000fe2000000000e */
[----:B------:R-:W-:Y:S01]  /*74b0*/  PRMT R35, R35, 0x7632, R35 ;  /* 0x0000763223237816 */ /* 0x000fe20000000023 */
[----:B------:R-:W-:Y:S01]  /*74c0*/  FFMA R23, R23, R15, R22 ;  /* 0x0000000f17177223 */ /* 0x000fe20000000016 */
[----:B------:R-:W-:Y:S01]  /*74d0*/  PRMT R38, R38, 0x7632, R38 ;  /* 0x0000763226267816 */ /* 0x000fe20000000026 */
[----:B0-----:R-:W-:Y:S01]  /*74e0*/  FFMA R14, R24, R13, R37 ;  /* 0x0000000d180e7223 */ /* 0x001fe20000000025 */
        /* <DEDUP_REMOVED lines=42> */
.L_x_465:
        /* <DEDUP_REMOVED lines=10> */
.L_x_360:
[----:B------:R-:W-:Y:S05]  /*7830*/  BSYNC B0 ;  /* 0x0000000000007941 */ /* 0x000fea0003800000 */
.L_x_359:
[----:B------:R-:W-:Y:S05]  /*7840*/  @!P1 BRA `(.L_x_362) ;  /* 0xfffffff000609947 */ /* 0x000fea000383ffff */
.L_x_358:
        /* <DEDUP_REMOVED lines=15> */
.L_x_366:
[----:B0-----:R-:W2:Y:S01]  /*7940*/  LDG.E.STRONG.SYS R13, desc[UR10][R14.64] ;  /* 0x0000000a0e0d7981 */ /* 0x001ea2000c1f5900 */
[----:B------:R-:W-:Y:S05]  /*7950*/  YIELD ;  /* 0x0000000000007946 */ /* 0x000fea0003800000 */
[----:B--2---:R-:W-:-:S13]  /*7960*/  ISETP.GT.U32.AND P0, PT, R13, R8, PT ;  /* 0x000000080d00720c */ /* 0x004fda0003f04070 */
[----:B------:R-:W-:Y:S05]  /*7970*/  @!P0 BRA `(.L_x_366) ;  /* 0xfffffffc00f08947 */ /* 0x000fea000383ffff */
[----:B------:R-:W-:Y:S05]  /*7980*/  BSYNC B0 ;  /* 0x0000000000007941 */ /* 0x000fea0003800000 */
.L_x_365:
[----:B------:R-:W-:Y:S05]  /*7990*/  BRA `(.L_x_367) ;  /* 0x00000000001c7947 */ /* 0x000fea0003800000 */
.L_x_364:
[----:B------:R0:W-:Y:S01]  /*79a0*/  STG.E desc[UR10][R12.64], RZ ;  /* 0x000000ff0c007986 */ /* 0x0001e2000c10190a */
[----:B------:R-:W2:Y:S01]  /*79b0*/  LDC.64 R14, c[0x0][0x408] ;  /* 0x00010200ff0e7b82 */ /* 0x000ea20000000a00 */
[----:B------:R-:W-:Y:S06]  /*79c0*/  MEMBAR.ALL.GPU ;  /* 0x0000000000007992 */ /* 0x000fec000000a000 */
[----:B------:R-:W-:-:S00]  /*79d0*/  ERRBAR ;  /* 0x00000000000079ab */ /* 0x000fc00000000000 */
[----:B------:R-:W-:Y:S06]  /*79e0*/  CGAERRBAR ;  /* 0x00000000000075ab */ /* 0x000fec0000000000 */
[----:B012345:R-:W-:Y:S04]  /*79f0*/  CCTL.IVALL ;  /* 0x00000000ff00798f */ /* 0x03ffe80002000000 */
[----:B--2---:R0:W5:Y:S02]  /*7a00*/  ATOMG.E.ADD.STRONG.GPU PT, RZ, desc[UR10][R14.64], R17 ;  /* 0x800000110eff79a8 */ /* 0x00416400081ef10a */
.L_x_367:
[----:B------:R-:W-:-:S07]  /*7a10*/  IADD3 R8, PT, PT, R8, 0x1, RZ ;  /* 0x0000000108087810 */ /* 0x000fce0007ffe0ff */
.L_x_363:
[----:B------:R-:W-:Y:S05]  /*7a20*/  WARPSYNC.ALL ;  /* 0x0000000000007948 */ /* 0x000fea0003800000 */
[----:B------:R-:W-:Y:S08]  /*7a30*/  BAR.SYNC.DEFER_BLOCKING 0x0 ;  /* 0x0000000000007b1d */ /* 0x000ff00000010000 */
[----:B------:R-:W-:Y:S01]  /*7a40*/  BAR.SYNC.DEFER_BLOCKING 0x0 ;  /* 0x0000000000007b1d */ /* 0x000fe20000010000 */
[----:B------:R-:W-:-:S13]  /*7a50*/  ISETP.GE.U32.AND P0, PT, R66, R67, PT ;  /* 0x000000434200720c */ /* 0x000fda0003f06070 */
[----:B------:R-:W-:Y:S05]  /*7a60*/  @P0 BRA `(.L_x_368) ;  /* 0x0000000800240947 */ /* 0x000fea0003800000 */
.L_x_374:
[----:B---3--:R-:W-:Y:S01]  /*7a70*/  IMAD.IADD R86, R63, 0x1, R66 ;  /* 0x000000013f567824 */ /* 0x008fe200078e0242 */
[----:B------:R-:W-:Y:S01]  /*7a80*/  IADD3 R66, PT, PT, R66, 0x10, RZ ;  /* 0x0000001042427810 */ /* 0x000fe20007ffe0ff */
[----:B------:R-:W-:Y:S03]  /*7a90*/  BSSY B0, `(.L_x_369) ;  /* 0x0000085000007945 */ /* 0x000fe60003800000 */
[-C--:B------:R-:W-:Y:S02]  /*7aa0*/  ISETP.GE.U32.AND P0, PT, R86, R67.reuse, PT ;  /* 0x000000435600720c */ /* 0x080fe40003f06070 */
[----:B------:R-:W-:-:S11]  /*7ab0*/  ISETP.GE.U32.AND P1, PT, R66, R67, PT ;  /* 0x000000434200720c */ /* 0x000fd60003f26070 */
[----:B------:R-:W-:Y:S05]  /*7ac0*/  @P0 BRA `(.L_x_370) ;  /* 0x0000000800040947 */ /* 0x000fea0003800000 */
[----:B------:R-:W3:Y:S01]  /*7ad0*/  LDC.64 R82, c[0x0][0x3f0] ;  /* 0x0000fc00ff527b82 */ /* 0x000ee20000000a00 */
[----:B------:R-:W-:Y:S01]  /*7ae0*/  HFMA2 R90, -RZ, RZ, 0, 0 ;  /* 0x00000000ff5a7431 */ /* 0x000fe200000001ff */
[----:B------:R-:W-:Y:S01]  /*7af0*/  BSSY.RECONVERGENT B1, `(.L_x_371) ;  /* 0x0000068000017945 */ /* 0x000fe20003800200 */
[----:B------:R-:W-:-:S07]  /*7b00*/  IMAD.MOV.U32 R87, RZ, RZ, R60 ;  /* 0x000000ffff577224 */ /* 0x000fce00078e003c */
.L_x_372:
        /* <DEDUP_REMOVED lines=18> */
[----:B-1----:R-:W-:Y:S02]  /*7c30*/  SHF.L.U32 R92, R91, 0x10, RZ ;  /* 0x000000105b5c7819 */ /* 0x002fe400000006ff */
        /* <DEDUP_REMOVED lines=50> */
[C---:B------:R-:W-:Y:S01]  /*7f60*/  IMAD.U32 R14, R34.reuse, 0x10000, RZ ;  /* 0x00010000220e7824 */ /* 0x040fe200078e00ff */
[----:B------:R-:W-:Y:S01]  /*7f70*/  PRMT R34, R34, 0x7632, R34 ;  /* 0x0000763222227816 */ /* 0x000fe20000000022 */
[----:B------:R-:W-:Y:S01]  /*7f80*/  FFMA R33, R43, R33, R12 ;  /* 0x000000212b217223 */ /* 0x000fe2000000000c */
[----:B------:R-:W-:Y:S01]  /*7f90*/  FFMA R50, R50, R45, R17 ;  /* 0x0000002d32327223 */ /* 0x000fe20000000011 */
[----:B------:R-:W-:-:S02]  /*7fa0*/  PRMT R13, R23, 0x7632, R13 ;  /* 0x00007632170d7816 */ /* 0x000fc4000000000d */
        /* <DEDUP_REMOVED lines=9> */
[----:B------:R-:W-:Y:S01]  /*8040*/  FFMA R46, R56, R46, R15 ;  /* 0x0000002e382e7223 */ /* 0x000fe2000000000f */
[----:B------:R-:W-:Y:S01]  /*8050*/  SHF.L.U32 R35, R35, 0x10, RZ ;  /* 0x0000001023237819 */ /* 0x000fe200000006ff */
[----:B------:R-:W-:Y:S01]  /*8060*/  FFMA R53, R53, R34, R14 ;  /* 0x0000002235357223 */ /* 0x000fe2000000000e */
[----:B------:R-:W-:Y:S01]  /*8070*/  SHF.L.U32 R16, R16, 0x10, RZ ;  /* 0x0000001010107819 */ /* 0x000fe200000006ff */
[----:B------:R-:W-:Y:S01]  /*8080*/  FADD R90, R27, R90 ;  /* 0x0000005a1b5a7221 */ /* 0x000fe20000000000 */
[----:B------:R-:W-:Y:S01]  /*8090*/  PRMT R14, R47, 0x7632, R14 ;  /* 0x000076322f0e7816 */ /* 0x000fe2000000000e */
[----:B------:R-:W-:Y:S01]  /*80a0*/  FFMA R13, R39, R13, R38 ;  /* 0x0000000d270d7223 */ /* 0x000fe20000000026 */
[----:B------:R-:W-:Y:S01]  /*80b0*/  SHF.L.U32 R12, R12, 0x10, RZ ;  /* 0x000000100c0c7819 */ /* 0x000fe200000006ff */
[----:B------:R-:W-:-:S02]  /*80c0*/  IMAD.U32 R47, R47, 0x10000, RZ ;  /* 0x000100002f2f7824 */ /* 0x000fc400078e00ff */
        /* <DEDUP_REMOVED lines=11> */
.L_x_371:
        /* <DEDUP_REMOVED lines=12> */
.L_x_472:
        /* <DEDUP_REMOVED lines=10> */
.L_x_370:
[----:B------:R-:W-:Y:S05]  /*82e0*/  BSYNC B0 ;  /* 0x0000000000007941 */ /* 0x000fea0003800000 */
.L_x_369:
[----:B------:R-:W-:Y:S05]  /*82f0*/  @!P1 BRA `(.L_x_374) ;  /* 0xfffffff400dc9947 */ /* 0x000fea000383ffff */
.L_x_368:
        /* <DEDUP_REMOVED lines=15> */
.L_x_378:
[----:B0-----:R-:W2:Y:S01]  /*83f0*/  LDG.E.STRONG.SYS R13, desc[UR10][R14.64] ;  /* 0x0000000a0e0d7981 */ /* 0x001ea2000c1f5900 */
[----:B------:R-:W-:Y:S05]  /*8400*/  YIELD ;  /* 0x0000000000007946 */ /* 0x000fea0003800000 */
[----:B--2---:R-:W-:-:S13]  /*8410*/  ISETP.GT.U32.AND P0, PT, R13, R8, PT ;  /* 0x000000080d00720c */ /* 0x004fda0003f04070 */
[----:B------:R-:W-:Y:S05]  /*8420*/  @!P0 BRA `(.L_x_378) ;  /* 0xfffffffc00f08947 */ /* 0x000fea000383ffff */
[----:B------:R-:W-:Y:S05]  /*8430*/  BSYNC B0 ;  /* 0x0000000000007941 */ /* 0x000fea0003800000 */
.L_x_377:
[----:B------:R-:W-:Y:S05]  /*8440*/  BRA `(.L_x_379) ;  /* 0x00000000001c7947 */ /* 0x000fea0003800000 */
.L_x_376:
[----:B------:R0:W-:Y:S01]  /*8450*/  STG.E desc[UR10][R12.64], RZ ;  /* 0x000000ff0c007986 */ /* 0x0001e2000c10190a */
[----:B------:R-:W2:Y:S01]  /*8460*/  LDC.64 R14, c[0x0][0x408] ;  /* 0x00010200ff0e7b82 */ /* 0x000ea20000000a00 */
[----:B------:R-:W-:Y:S06]  /*8470*/  MEMBAR.ALL.GPU ;  /* 0x0000000000007992 */ /* 0x000fec000000a000 */
[----:B------:R-:W-:-:S00]  /*8480*/  ERRBAR ;  /* 0x00000000000079ab */ /* 0x000fc00000000000 */
[----:B------:R-:W-:Y:S06]  /*8490*/  CGAERRBAR ;  /* 0x00000000000075ab */ /* 0x000fec0000000000 */
[----:B012345:R-:W-:Y:S04]  /*84a0*/  CCTL.IVALL ;  /* 0x00000000ff00798f */ /* 0x03ffe80002000000 */
[----:B--2---:R0:W5:Y:S02]  /*84b0*/  ATOMG.E.ADD.STRONG.GPU PT, RZ, desc[UR10][R14.64], R17 ;  /* 0x800000110eff79a8 */ /* 0x00416400081ef10a */
.L_x_379:
[----:B------:R-:W-:-:S07]  /*84c0*/  IADD3 R8, PT, PT, R8, 0x1, RZ ;  /* 0x0000000108087810 */ /* 0x000fce0007ffe0ff */
.L_x_375:
[----:B------:R-:W-:Y:S05]  /*84d0*/  WARPSYNC.ALL ;  /* 0x0000000000007948 */ /* 0x000fea0003800000 */
[----:B------:R-:W4:Y:S01]  /*84e0*/  LDCU UR7, c[0x0][0x420] ;  /* 0x00008400ff0777ac */ /* 0x000f220008000800 */
[----:B------:R-:W-:Y:S01]  /*84f0*/  VIADD R9, R9, 0x1 ;  /* 0x0000000109097836 */ /* 0x000fe20000000000 */
[----:B------:R-:W-:Y:S04]  /*8500*/  BAR.SYNC.DEFER_BLOCKING 0x0 ;  /* 0x0000000000007b1d */ /* 0x000fe80000010000 */
[----:B----4-:R-:W-:-:S13]  /*8510*/  ISETP.NE.AND P0, PT, R9, UR7, PT ;  /* 0x0000000709007c0c */ /* 0x010fda000bf05270 */
[----:B------:R-:W-:Y:S05]  /*8520*/  @P0 BRA `(.L_x_380) ;  /* 0xffffff8000700947 */ /* 0x000fea000383ffff */
.L_x_253:
        /* <DEDUP_REMOVED lines=10> */
[----:B-----5:R-:W2:Y:S01]  /*85d0*/  @!P1 LDG.E.U16 R8, desc[UR10][R6.64+0x400] ;  /* 0x0004000a06089981 */ /* 0x020ea2000c1e1500 */
        /* <DEDUP_REMOVED lines=44> */
.L_x_478:
        /* <DEDUP_REMOVED lines=12> */
.L_x_381:
[----:B------:R-:W-:Y:S05]  /*8960*/  WARPSYNC.ALL ;  /* 0x0000000000007948 */ /* 0x000fea0003800000 */
[----:B0-2---:R-:W0:Y:S08]  /*8970*/  LDC.64 R6, c[0x0][0x390] ;  /* 0x0000e400ff067b82 */ /* 0x005e300000000a00 */
[----:B------:R-:W2:Y:S01]  /*8980*/  S2UR UR5, SR_CgaCtaId ;  /* 0x00000000000579c3 */ /* 0x000ea20000008800 */
[----:B------:R-:W-:-:S07]  /*8990*/  UMOV UR4, 0x400 ;  /* 0x0000040000047882 */ /* 0x000fce0000000000 */
[----:B------:R-:W4:Y:S01]  /*89a0*/  LDC.64 R8, c[0x0][0x3f8] ;  /* 0x0000fe00ff087b82 */ /* 0x000f220000000a00 */
[----:B0-----:R-:W-:-:S05]  /*89b0*/  IMAD.WIDE.U32 R6, R2, 0x2, R6 ;  /* 0x0000000202067825 */ /* 0x001fca00078e0006 */
[----:B------:R-:W5:Y:S01]  /*89c0*/  LDG.E.U16.CONSTANT R3, desc[UR10][R6.64] ;  /* 0x0000000a06037981 */ /* 0x000f62000c1e9500 */
[----:B--2---:R-:W-:Y:S01]  /*89d0*/  ULEA UR4, UR5, UR4, 0x18 ;  /* 0x0000000405047291 */ /* 0x004fe2000f8ec0ff */
[----:B------:R-:W-:Y:S08]  /*89e0*/  BAR.SYNC.DEFER_BLOCKING 0x0 ;  /* 0x0000000000007b1d */ /* 0x000ff00000010000 */
[----:B------:R-:W0:Y:S02]  /*89f0*/  LDS R11, [UR4] ;  /* 0x00000004ff0b7984 */ /* 0x000e240008000800 */
[----:B0-----:R-:W-:Y:S01]  /*8a00*/  FMUL R13, R0, R11 ;  /* 0x0000000b000d7220 */ /* 0x001fe20000400000 */
[----:B-----5:R-:W-:Y:S01]  /*8a10*/  SHF.L.U32 R10, R3, 0x10, RZ ;  /* 0x00000010030a7819 */ /* 0x020fe200000006ff */
[----:B----4-:R-:W-:-:S04]  /*8a20*/  IMAD.WIDE.U32 R2, R2, 0x4, R8 ;  /* 0x0000000402027825 */ /* 0x010fc800078e0008 */
[----:B------:R-:W-:-:S05]  /*8a30*/  FMUL R13, R10, R13 ;  /* 0x0000000d0a0d7220 */ /* 0x000fca0000400000 */
[----:B------:R0:W-:Y:S01]  /*8a40*/  STG.E desc[UR10][R2.64], R13 ;  /* 0x0000000d02007986 */ /* 0x0001e2000c10190a */
[----:B------:R-:W-:Y:S05]  /*8a50*/  @P1 EXIT ;  /* 0x000000000000194d */ /* 0x000fea0003800000 */
[----:B------:R-:W2:Y:S04]  /*8a60*/  LDG.E.U16.CONSTANT R6, desc[UR10][R6.64+0x400] ;  /* 0x0004000a06067981 */ /* 0x000ea8000c1e9500 */
[----:B------:R-:W4:Y:S01]  /*8a70*/  LDG.E R4, desc[UR10][R4.64+0x800] ;  /* 0x0008000a04047981 */ /* 0x000f22000c1e1900 */
[----:B--2---:R-:W-:Y:S01]  /*8a80*/  SHF.L.U32 R0, R6, 0x10, RZ ;  /* 0x0000001006007819 */ /* 0x004fe200000006ff */
[----:B----4-:R-:W-:-:S04]  /*8a90*/  FMUL R11, R11, R4 ;  /* 0x000000040b0b7220 */ /* 0x010fc80000400000 */
[----:B------:R-:W-:-:S05]  /*8aa0*/  FMUL R11, R0, R11 ;  /* 0x0000000b000b7220 */ /* 0x000fca0000400000 */
[----:B------:R-:W-:Y:S01]  /*8ab0*/  STG.E desc[UR10][R2.64+0x800], R11 ;  /* 0x0008000b02007986 */ /* 0x000fe2000c10190a */
[----:B------:R-:W-:Y:S05]  /*8ac0*/  EXIT ;  /* 0x000000000000794d */ /* 0x000fea0003800000 */
.L_x_256:
[----:B------:R-:W-:Y:S02]  /*8ad0*/  HFMA2 R17, -RZ, RZ, 0, 1.847743988037109375e-06 ;  /* 0x0000001fff117431 */ /* 0x000fe400000001ff */
[----:B------:R-:W-:Y:S01]  /*8ae0*/  IMAD.MOV.U32 R18, RZ, RZ, 0x10 ;  /* 0x00000010ff127424 */ /* 0x000fe200078e00ff */
[----:B------:R-:W-:-:S07]  /*8af0*/  MOV R16, 0xffffffff ;  /* 0xffffffff00107802 */ /* 0x000fce0000000f00 */
[----:B01---5:R-:W-:Y:S05]  /*8b00*/  WARPSYNC.COLLECTIVE R16, `(.L_x_383) ;  /* 0x0000000010087348 */ /* 0x023fea0003c00000 */
[----:B-1----:R1:W2:Y:S02]  /*8b10*/  SHFL.DOWN P0, R26, R19, R18, R17 ;  /* 0x08000012131a7389 */ /* 0x0022a40000000011 */
[----:B012--5:R-:W-:Y:S05]  /*8b20*/  ENDCOLLECTIVE ;  /* 0x000000000000791b */ /* 0x027fea0003800000 */
.L_x_383:
[----:B------:R-:W-:Y:S02]  /*8b30*/  HFMA2 R18, -RZ, RZ, 0, 4.76837158203125e-07 ;  /* 0x00000008ff127431 */ /* 0x000fe400000001ff */
[----:B------:R-:W-:-:S04]  /*8b40*/  FADD R12, R26, R19 ;  /* 0x000000131a0c7221 */ /* 0x000fc80000000000 */
[----:B------:R-:W-:-:S07]  /*8b50*/  IMAD.MOV.U32 R19, RZ, RZ, R12 ;  /* 0x000000ffff137224 */ /* 0x000fce00078e000c */
[----:B------:R-:W-:Y:S05]  /*8b60*/  WARPSYNC.COLLECTIVE R16, `(.L_x_384) ;  /* 0x0000000010087348 */ /* 0x000fea0003c00000 */
[----:B------:R0:W1:Y:S02]  /*8b70*/  SHFL.DOWN P0, R26, R19, R18, R17 ;  /* 0x08000012131a7389 */ /* 0x0000640000000011 */
[----:B01----:R-:W-:Y:S05]  /*8b80*/  ENDCOLLECTIVE ;  /* 0x000000000000791b */ /* 0x003fea0003800000 */
.L_x_384:
[----:B------:R-:W-:Y:S02]  /*8b90*/  IMAD.MOV.U32 R18, RZ, RZ, 0x4 ;  /* 0x00000004ff127424 */ /* 0x000fe400078e00ff */
[----:B------:R-:W-:-:S05]  /*8ba0*/  FADD R13, R12, R26 ;  /* 0x0000001a0c0d7221 */ /* 0x000fca0000000000 */
[----:B------:R-:W-:-:S07]  /*8bb0*/  MOV R19, R13 ;  /* 0x0000000d00137202 */ /* 0x000fce0000000f00 */
[----:B------:R-:W-:Y:S05]  /*8bc0*/  WARPSYNC.COLLECTIVE R16, `(.L_x_385) ;  /* 0x0000000010087348 */ /* 0x000fea0003c00000 */
[----:B------:R0:W1:Y:S02]  /*8bd0*/  SHFL.DOWN P0, R26, R19, R18, R17 ;  /* 0x08000012131a7389 */ /* 0x0000640000000011 */
[----:B01----:R-:W-:Y:S05]  /*8be0*/  ENDCOLLECTIVE ;  /* 0x000000000000791b */ /* 0x003fea0003800000 */
.L_x_385:
[----:B------:R-:W-:Y:S02]  /*8bf0*/  HFMA2 R18, -RZ, RZ, 0, 1.1920928955078125e-07 ;  /* 0x00000002ff127431 */ /* 0x000fe400000001ff */
[----:B------:R-:W-:-:S05]  /*8c00*/  FADD R20, R13, R26 ;  /* 0x0000001a0d147221 */ /* 0x000fca0000000000 */
[----:B------:R-:W-:-:S07]  /*8c10*/  MOV R19, R20 ;  /* 0x0000001400137202 */ /* 0x000fce0000000f00 */
[----:B------:R-:W-:Y:S05]  /*8c20*/  WARPSYNC.COLLECTIVE R16, `(.L_x_386) ;  /* 0x0000000010087348 */ /* 0x000fea0003c00000 */
[----:B------:R0:W1:Y:S02]  /*8c30*/  SHFL.DOWN P0, R26, R19, R18, R17 ;  /* 0x08000012131a7389 */ /* 0x0000640000000011 */
[----:B01----:R-:W-:Y:S05]  /*8c40*/  ENDCOLLECTIVE ;  /* 0x000000000000791b */ /* 0x003fea0003800000 */
.L_x_386:
[----:B------:R-:W-:Y:S01]  /*8c50*/  MOV R18, 0x1 ;  /* 0x0000000100127802 */ /* 0x000fe20000000f00 */
[----:B------:R-:W-:-:S04]  /*8c60*/  FADD R21, R20, R26 ;  /* 0x0000001a14157221 */ /* 0x000fc80000000000 */
[----:B------:R-:W-:-:S07]  /*8c70*/  IMAD.MOV.U32 R19, RZ, RZ, R21 ;  /* 0x000000ffff137224 */ /* 0x000fce00078e0015 */
[----:B------:R-:W-:Y:S05]  /*8c80*/  WARPSYNC.COLLECTIVE R16, `(.L_x_387) ;  /* 0x0000000010087348 */ /* 0x000fea0003c00000 */
[----:B------:R0:W1:Y:S02]  /*8c90*/  SHFL.DOWN P0, R26, R19, R18, R17 ;  /* 0x08000012131a7389 */ /* 0x0000640000000011 */
[----:B01----:R-:W-:Y:S05]  /*8ca0*/  ENDCOLLECTIVE ;  /* 0x000000000000791b */ /* 0x003fea0003800000 */
.L_x_387:
[----:B------:R-:W-:Y:S05]  /*8cb0*/  BRA `(.L_x_388) ;  /* 0xffffff7c00a07947 */ /* 0x000fea000383ffff */
.L_x_262:
[----:B------:R-:W-:Y:S01]  /*8cc0*/  HFMA2 R18, -RZ, RZ, 0, 9.5367431640625e-07 ;  /* 0x00000010ff127431 */ /* 0x000fe200000001ff */
[----:B------:R-:W-:Y:S01]  /*8cd0*/  BSSY B1, `(.L_x_389) ;  /* 0x0000006000017945 */ /* 0x000fe20003800000 */
[----:B------:R-:W-:Y:S01]  /*8ce0*/  IMAD.MOV.U32 R17, RZ, RZ, 0x1f ;  /* 0x0000001fff117424 */ /* 0x000fe200078e00ff */
[----:B------:R-:W-:-:S07]  /*8cf0*/  MOV R16, 0xffffffff ;  /* 0xffffffff00107802 */ /* 0x000fce0000000f00 */
[----:B------:R-:W-:Y:S05]  /*8d00*/  WARPSYNC.COLLECTIVE R16, `(.L_x_390) ;  /* 0x0000000010087348 */ /* 0x000fea0003c00000 */
[----:B------:R0:W1:Y:S02]  /*8d10*/  SHFL.DOWN P0, R26, R19, R18, R17 ;  /* 0x08000012131a7389 */ /* 0x0000640000000011 */
[----:B01----:R-:W-:Y:S05]  /*8d20*/  ENDCOLLECTIVE ;  /* 0x000000000000791b */ /* 0x003fea0003800000 */
.L_x_390:
[----:B------:R-:W-:Y:S05]  /*8d30*/  BSYNC B1 ;  /* 0x0000000000017941 */ /* 0x000fea0003800000 */
.L_x_389:
[----:B------:R-:W-:Y:S02]  /*8d40*/  HFMA2 R18, -RZ, RZ, 0, 4.76837158203125e-07 ;  /* 0x00000008ff127431 */ /* 0x000fe400000001ff */
[----:B------:R-:W-:Y:S01]  /*8d50*/  FADD R19, R19, R26 ;  /* 0x0000001a13137221 */ /* 0x000fe20000000000 */
[----:B------:R-:W-:Y:S01]  /*8d60*/  IMAD.MOV.U32 R17, RZ, RZ, 0x1f ;  /* 0x0000001fff117424 */ /* 0x000fe200078e00ff */
[----:B------:R-:W-:-:S07]  /*8d70*/  MOV R16, 0xffffffff ;  /* 0xffffffff00107802 */ /* 0x000fce0000000f00 */
[----:B------:R-:W-:Y:S05]  /*8d80*/  WARPSYNC.COLLECTIVE R16, `(.L_x_391) ;  /* 0x0000000010087348 */ /* 0x000fea0003c00000 */
[----:B------:R0:W1:Y:S02]  /*8d90*/  SHFL.DOWN P0, R26, R19, R18, R17 ;  /* 0x08000012131a7389 */ /* 0x0000640000000011 */
[----:B01----:R-:W-:Y:S05]  /*8da0*/  ENDCOLLECTIVE ;  /* 0x000000000000791b */ /* 0x003fea0003800000 */
.L_x_391:
[----:B------:R-:W-:Y:S02]  /*8db0*/  IMAD.MOV.U32 R18, RZ, RZ, 0x4 ;  /* 0x00000004ff127424 */ /* 0x000fe400078e00ff */
[----:B------:R-:W-:-:S05]  /*8dc0*/  FADD R12, R19, R26 ;  /* 0x0000001a130c7221 */ /* 0x000fca0000000000 */
[----:B------:R-:W-:-:S07]  /*8dd0*/  MOV R19, R12 ;  /* 0x0000000c00137202 */ /* 0x000fce0000000f00 */
[----:B------:R-:W-:Y:S05]  /*8de0*/  WARPSYNC.COLLECTIVE R16, `(.L_x_392) ;  /* 0x0000000010087348 */ /* 0x000fea0003c00000 */
[----:B------:R0:W1:Y:S02]  /*8df0*/  SHFL.DOWN P0, R26, R19, R18, R17 ;  /* 0x08000012131a7389 */ /* 0x0000640000000011 */
[----:B01----:R-:W-:Y:S05]  /*8e00*/  ENDCOLLECTIVE ;  /* 0x000000000000791b */ /* 0x003fea0003800000 */
.L_x_392:
[----:B------:R-:W-:Y:S02]  /*8e10*/  HFMA2 R18, -RZ, RZ, 0, 1.1920928955078125e-07 ;  /* 0x00000002ff127431 */ /* 0x000fe400000001ff */
[----:B------:R-:W-:-:S05]  /*8e20*/  FADD R13, R12, R26 ;  /* 0x0000001a0c0d7221 */ /* 0x000fca0000000000 */
[----:B------:R-:W-:-:S07]  /*8e30*/  MOV R19, R13 ;  /* 0x0000000d00137202 */ /* 0x000fce0000000f00 */
[----:B------:R-:W-:Y:S05]  /*8e40*/  WARPSYNC.COLLECTIVE R16, `(.L_x_393) ;  /* 0x0000000010087348 */ /* 0x000fea0003c00000 */
[----:B------:R0:W1:Y:S02]  /*8e50*/  SHFL.DOWN P0, R26, R19, R18, R17 ;  /* 0x08000012131a7389 */ /* 0x0000640000000011 */
[----:B01----:R-:W-:Y:S05]  /*8e60*/  ENDCOLLECTIVE ;  /* 0x000000000000791b */ /* 0x003fea0003800000 */
.L_x_393:
[----:B------:R-:W-:Y:S01]  /*8e70*/  MOV R18, 0x1 ;  /* 0x0000000100127802 */ /* 0x000fe20000000f00 */
[----:B------:R-:W-:-:S04]  /*8e80*/  FADD R14, R13, R26 ;  /* 0x0000001a0d0e7221 */ /* 0x000fc80000000000 */
[----:B------:R-:W-:-:S07]  /*8e90*/  IMAD.MOV.U32 R19, RZ, RZ, R14 ;  /* 0x000000ffff137224 */ /* 0x000fce00078e000e */
[----:B------:R-:W-:Y:S05]  /*8ea0*/  WARPSYNC.COLLECTIVE R16, `(.L_x_394) ;  /* 0x0000000010087348 */ /* 0x000fea0003c00000 */
[----:B------:R0:W1:Y:S02]  /*8eb0*/  SHFL.DOWN P0, R26, R19, R18, R17 ;  /* 0x08000012131a7389 */ /* 0x0000640000000011 */
[----:B01----:R-:W-:Y:S05]  /*8ec0*/  ENDCOLLECTIVE ;  /* 0x000000000000791b */ /* 0x003fea0003800000 */
.L_x_394:
[----:B------:R-:W-:Y:S05]  /*8ed0*/  BRA `(.L_x_395) ;  /* 0xffffff8800307947 */ /* 0x000fea000383ffff */
.L_x_273:
[C---:B-----5:R-:W-:Y:S01]  /*8ee0*/  LEA R20, P2, R62.reuse, R16, 0x1 ;  /* 0x000000103e147211 */ /* 0x060fe200078408ff */
[----:B------:R2:W5:Y:S01]  /*8ef0*/  LDG.E.U16.CONSTANT R34, desc[UR10][R70.64] ;  /* 0x0000000a46227981 */ /* 0x000562000c1e9500 */
[----:B------:R-:W-:Y:S02]  /*8f00*/  LEA R14, P0, R62, R76, 0x2 ;  /* 0x0000004c3e0e7211 */ /* 0x000fe400078010ff */
[----:B------:R-:W-:Y:S01]  /*8f10*/  IADD3.X R21, PT, PT, RZ, R17, RZ, P2, !PT ;  /* 0x00000011ff157210 */ /* 0x000fe200017fe4ff */
[----:B------:R2:W5:Y:S02]  /*8f20*/  LDG.E.U16.CONSTANT R28, desc[UR10][R72.64] ;  /* 0x0000000a481c7981 */ /* 0x000564000c1e9500 */
[----:B------:R-:W-:Y:S02]  /*8f30*/  IMAD.X R15, RZ, RZ, R77, P0 ;  /* 0x000000ffff0f7224 */ /* 0x000fe400000e064d */
[----:B------:R2:W5:Y:S04]  /*8f40*/  LDG.E.U16.CONSTANT R33, desc[UR10][R20.64+0x80] ;  /* 0x0000800a14217981 */ /* 0x000568000c1e9500 */
[----:B------:R2:W5:Y:S01]  /*8f50*/  LDG.E R32, desc[UR10][R14.64+0x100] ;  /* 0x0001000a0e207981 */ /* 0x000562000c1e1900 */
[----:B------:R-:W-:Y:S01]  /*8f60*/  HFMA2 R18, -RZ, RZ, 0, 9.5367431640625e-07 ;  /* 0x00000010ff127431 */ /* 0x000fe200000001ff */
[----:B------:R-:W-:Y:S01]  /*8f70*/  MOV R19, R29 ;  /* 0x0000001d00137202 */ /* 0x000fe20000000f00 */
[----:B------:R-:W-:Y:S01]  /*8f80*/  IMAD.MOV.U32 R17, RZ, RZ, 0x1f ;  /* 0x0000001fff117424 */ /* 0x000fe200078e00ff */
[----:B------:R-:W-:Y:S01]  /*8f90*/  MOV R16, 0xffffffff ;  /* 0xffffffff00107802 */ /* 0x000fe20000000f00 */
[----:B------:R2:W5:Y:S06]  /*8fa0*/  LDG.E.U16.CONSTANT R31, desc[UR10][R20.64] ;  /* 0x0000000a141f7981 */ /* 0x00056c000c1e9500 */
[----:B012--5:R-:W-:Y:S05]  /*8fb0*/  WARPSYNC.COLLECTIVE R16, `(.L_x_396) ;  /* 0x0000000010087348 */ /* 0x027fea0003c00000 */
[----:B------:R3:W4:Y:S02]  /*8fc0*/  SHFL.DOWN P0, R26, R19, R18, R17 ;  /* 0x08000012131a7389 */ /* 0x0007240000000011 */
[----:B012345:R-:W-:Y:S05]  /*8fd0*/  ENDCOLLECTIVE ;  /* 0x000000000000791b */ /* 0x03ffea0003800000 */
.L_x_396:
[----:B------:R0:W5:Y:S01]  /*8fe0*/  LDG.E R30, desc[UR10][R14.64] ;  /* 0x0000000a0e1e7981 */ /* 0x000162000c1e1900 */
[----:B------:R-:W-:Y:S02]  /*8ff0*/  IMAD.MOV.U32 R18, RZ, RZ, 0x8 ;  /* 0x00000008ff127424 */ /* 0x000fe400078e00ff */
[----:B------:R-:W-:-:S05]  /*9000*/  FADD R22, R29, R26 ;  /* 0x0000001a1d167221 */ /* 0x000fca0000000000 */
[----:B------:R-:W-:-:S07]  /*9010*/  MOV R19, R22 ;  /* 0x0000001600137202 */ /* 0x000fce0000000f00 */
[----:B0----5:R-:W-:Y:S05]  /*9020*/  WARPSYNC.COLLECTIVE R16, `(.L_x_397) ;  /* 0x0000000010087348 */ /* 0x021fea0003c00000 */
[----:B------:R1:W2:Y:S02]  /*9030*/  SHFL.DOWN P0, R26, R19, R18, R17 ;  /* 0x08000012131a7389 */ /* 0x0002a40000000011 */
[----:B012--5:R-:W-:Y:S05]  /*9040*/  ENDCOLLECTIVE ;  /* 0x000000000000791b */ /* 0x027fea0003800000 */
.L_x_397:
[----:B------:R-:W-:Y:S02]  /*9050*/  HFMA2 R18, -RZ, RZ, 0, 2.384185791015625e-07 ;  /* 0x00000004ff127431 */ /* 0x000fe400000001ff */
[----:B------:R-:W-:-:S05]  /*9060*/  FADD R23, R22, R26 ;  /* 0x0000001a16177221 */ /* 0x000fca0000000000 */
[----:B------:R-:W-:-:S07]  /*9070*/  MOV R19, R23 ;  /* 0x0000001700137202 */ /* 0x000fce0000000f00 */
[----:B------:R-:W-:Y:S05]  /*9080*/  WARPSYNC.COLLECTIVE R16, `(.L_x_398) ;  /* 0x0000000010087348 */ /* 0x000fea0003c00000 */
[----:B------:R0:W1:Y:S02]  /*9090*/  SHFL.DOWN P0, R26, R19, R18, R17 ;  /* 0x08000012131a7389 */ /* 0x0000640000000011 */
[----:B01----:R-:W-:Y:S05]  /*90a0*/  ENDCOLLECTIVE ;  /* 0x000000000000791b */ /* 0x003fea0003800000 */
.L_x_398:
[----:B------:R-:W-:Y:S01]  /*90b0*/  MOV R18, 0x2 ;  /* 0x0000000200127802 */ /* 0x000fe20000000f00 */
[----:B------:R-:W-:-:S04]  /*90c0*/  FADD R24, R23, R26 ;  /* 0x0000001a17187221 */ /* 0x000fc80000000000 */
[----:B------:R-:W-:-:S07]  /*90d0*/  IMAD.MOV.U32 R19, RZ, RZ, R24 ;  /* 0x000000ffff137224 */ /* 0x000fce00078e0018 */
[----:B------:R-:W-:Y:S05]  /*90e0*/  WARPSYNC.COLLECTIVE R16, `(.L_x_399) ;  /* 0x0000000010087348 */ /* 0x000fea0003c00000 */
[----:B------:R0:W1:Y:S02]  /*90f0*/  SHFL.DOWN P0, R26, R19, R18, R17 ;  /* 0x08000012131a7389 */ /* 0x0000640000000011 */
[----:B01----:R-:W-:Y:S05]  /*9100*/  ENDCOLLECTIVE ;  /* 0x000000000000791b */ /* 0x003fea0003800000 */
.L_x_399:
[----:B------:R-:W-:Y:S02]  /*9110*/  IMAD.MOV.U32 R18, RZ, RZ, 0x1 ;  /* 0x00000001ff127424 */ /* 0x000fe400078e00ff */
[----:B------:R-:W-:-:S05]  /*9120*/  FADD R25, R24, R26 ;  /* 0x0000001a18197221 */ /* 0x000fca0000000000 */
[----:B------:R-:W-:-:S07]  /*9130*/  MOV R19, R25 ;  /* 0x0000001900137202 */ /* 0x000fce0000000f00 */
[----:B------:R-:W-:Y:S05]  /*9140*/  WARPSYNC.COLLECTIVE R16, `(.L_x_400) ;  /* 0x0000000010087348 */ /* 0x000fea0003c00000 */
[----:B------:R0:W1:Y:S02]  /*9150*/  SHFL.DOWN P0, R26, R19, R18, R17 ;  /* 0x08000012131a7389 */ /* 0x0000640000000011 */
[----:B01----:R-:W-:Y:S05]  /*9160*/  ENDCOLLECTIVE ;  /* 0x000000000000791b */ /* 0x003fea0003800000 */
.L_x_400:
[----:B------:R-:W-:Y:S01]  /*9170*/  HFMA2 R22, -RZ, RZ, 1, 0 ;  /* 0x3c000000ff167431 */ /* 0x000fe200000001ff */
[----:B------:R-:W-:Y:S01]  /*9180*/  MOV R24, RZ ;  /* 0x000000ff00187202 */ /* 0x000fe20000000f00 */
[----:B------:R0:W5:Y:S01]  /*9190*/  LDG.E.U16.CONSTANT R17, desc[UR10][R20.64+0xc0] ;  /* 0x0000c00a14117981 */ /* 0x000162000c1e9500 */
[----:B------:R-:W-:Y:S01]  /*91a0*/  FADD R25, R25, R26 ;  /* 0x0000001a19197221 */ /* 0x000fe20000000000 */
[----:B------:R-:W-:Y:S02]  /*91b0*/  IMAD.SHL.U32 R37, R64, 0x80, RZ ;  /* 0x0000008040257824 */ /* 0x000fe400078e00ff */
[----:B------:R0:W5:Y:S01]  /*91c0*/  LDG.E.U16.CONSTANT R20, desc[UR10][R20.64+0x40] ;  /* 0x0000400a14147981 */ /* 0x000162000c1e9500 */
[----:B------:R-:W-:-:S05]  /*91d0*/  FFMA R22, R25, R22, 9.9999999747524270788e-07 ;  /* 0x358637bd19167423 */ /* 0x000fca0000000016 */
[----:B------:R-:W-:-:S13]  /*91e0*/  FSETP.GEU.AND P0, PT, |R22|, 1.175494350822287508e-38, PT ;  /* 0x008000001600780b */ /* 0x000fda0003f0e200 */
[----:B------:R-:W-:-:S04]  /*91f0*/  @!P0 FMUL R22, R22, 16777216 ;  /* 0x4b80000016168820 */ /* 0x000fc80000400000 */
[----:B------:R1:W2:Y:S01]  /*9200*/  MUFU.RSQ R35, R22 ;  /* 0x0000001600237308 */ /* 0x0002a20000001400 */
[----:B------:R-:W-:Y:S02]  /*9210*/  IMAD.MOV.U32 R25, RZ, RZ, 0x1f ;  /* 0x0000001fff197424 */ /* 0x000fe400078e00ff */
[----:B------:R-:W-:Y:S01]  /*9220*/  IMAD R18, R63, UR12, RZ ;  /* 0x0000000c3f127c24 */ /* 0x000fe2000f8e02ff */
[----:B-1----:R-:W1:Y:S01]  /*9230*/  LDC.64 R22, c[0x0][0x3e0] ;  /* 0x0000f800ff167b82 */ /* 0x002e620000000a00 */
[----:B0-2---:R-:W-:-:S07]  /*9240*/  @!P0 FMUL R35, R35, 4096 ;  /* 0x4580000023238820 */ /* 0x005fce0000400000 */
[----:B-1---5:R-:W-:Y:S05]  /*9250*/  WARPSYNC.COLLECTIVE R16, `(.L_x_401) ;  /* 0x0000000010087348 */ /* 0x022fea0003c00000 */
[----:B------:R0:W2:Y:S02]  /*9260*/  SHFL.IDX P0, R26, R35, R24, R25 ;  /* 0x00000018231a7389 */ /* 0x0000a40000000019 */
[----:B012--5:R-:W-:Y:S05]  /*9270*/  ENDCOLLECTIVE ;  /* 0x000000000000791b */ /* 0x027fea0003800000 */
.L_x_401:
[----:B------:R-:W-:Y:S02]  /*9280*/  MOV R27, R26 ;  /* 0x0000001a001b7202 */ /* 0x000fe40000000f00 */
[----:B------:R-:W-:Y:S02]  /*9290*/  MOV R24, R62 ;  /* 0x0000003e00187202 */ /* 0x000fe40000000f00 */
[----:B------:R-:W-:Y:S01]  /*92a0*/  SHF.L.U32 R33, R33, 0x10, RZ ;  /* 0x0000001021217819 */ /* 0x000fe200000006ff */
[----:B------:R-:W-:-:S04]  /*92b0*/  FMUL R32, R27, R32 ;  /* 0x000000201b207220 */ /* 0x000fc80000400000 */
[----:B------:R-:W-:-:S04]  /*92c0*/  FMUL R29, R32, R33 ;  /* 0x00000021201d7220 */ /* 0x000fc80000400000 */
[----:B------:R-:W-:-:S07]  /*92d0*/  IMAD.MOV.U32 R35, RZ, RZ, R29 ;  /* 0x000000ffff237224 */ /* 0x000fce00078e001d */
[----:B------:R-:W-:Y:S05]  /*92e0*/  WARPSYNC.COLLECTIVE R16, `(.L_x_402) ;  /* 0x0000000010087348 */ /* 0x000fea0003c00000 */
[----:B------:R0:W1:Y:S02]  /*92f0*/  SHFL.IDX P0, R26, R35, R24, R25 ;  /* 0x00000018231a7389 */ /* 0x0000640000000019 */
[----:B01----:R-:W-:Y:S05]  /*9300*/  ENDCOLLECTIVE ;  /* 0x000000000000791b */ /* 0x003fea0003800000 */
.L_x_402:
[----:B------:R-:W0:Y:S01]  /*9310*/  LDCU.64 UR8, c[0x0][0x3a8] ;  /* 0x00007500ff0877ac */ /* 0x000e220008000a00 */
[----:B------:R-:W-:Y:S02]  /*9320*/  MOV R33, R26 ;  /* 0x0000001a00217202 */ /* 0x000fe40000000f00 */
[----:B------:R-:W2:Y:S01]  /*9330*/  LDG.E R26, desc[UR10][R14.64+0x180] ;  /* 0x0001800a0e1a7981 */ /* 0x000ea2000c1e1900 */
[----:B------:R-:W-:Y:S02]  /*9340*/  SHF.R.S32.HI R32, RZ, 0x1f, R37 ;  /* 0x0000001fff207819 */ /* 0x000fe40000011425 */
[--C-:B------:R-:W-:Y:S02]  /*9350*/  IADD3 R37, P2, P0, R52, R37, R18.reuse ;  /* 0x0000002534257210 */ /* 0x100fe4000785e012 */
[----:B------:R-:W-:Y:S02]  /*9360*/  SHF.R.S32.HI R19, RZ, 0x1f, R18 ;  /* 0x0000001fff137819 */ /* 0x000fe40000011412 */
[----:B------:R-:W-:Y:S01]  /*9370*/  SHF.L.U32 R18, R31, 0x10, RZ ;  /* 0x000000101f127819 */ /* 0x000fe200000006ff */
[----:B------:R-:W-:Y:S01]  /*9380*/  FMUL R31, R27, R30 ;  /* 0x0000001e1b1f7220 */ /* 0x000fe20000400000 */
[----:B------:R-:W-:-:S02]  /*9390*/  SHF.L.U32 R30, R34, 0x10, RZ ;  /* 0x00000010221e7819 */ /* 0x000fc400000006ff */
[----:B------:R-:W-:Y:S01]  /*93a0*/  IADD3.X R24, PT, PT, R53, R32, R19, P2, P0 ;  /* 0x0000002035187210 */ /* 0x000fe200017e0413 */
[----:B------:R-:W5:Y:S01]  /*93b0*/  LDG.E.U16.CONSTANT R34, desc[UR10][R70.64+0x40] ;  /* 0x0000400a46227981 */ /* 0x000f62000c1e9500 */
[----:B------:R-:W-:Y:S01]  /*93c0*/  IADD3 R37, P0, PT, R62, R37, RZ ;  /* 0x000000253e257210 */ /* 0x000fe20007f1e0ff */
[----:B------:R-:W-:Y:S01]  /*93d0*/  FMUL R16, R30, R33 ;  /* 0x000000211e107220 */ /* 0x000fe20000400000 */
[----:B------:R-:W-:Y:S01]  /*93e0*/  FMUL R31, R31, R18 ;  /* 0x000000121f1f7220 */ /* 0x000fe20000400000 */
[----:B------:R1:W5:Y:S01]  /*93f0*/  LDG.E R30, desc[UR10][R14.64+0x80] ;  /* 0x0000800a0e1e7981 */ /* 0x000362000c1e1900 */
[----:B------:R-:W-:Y:S01]  /*9400*/  IMAD.U32 R28, R28, 0x10000, RZ ;  /* 0x000100001c1c7824 */ /* 0x000fe200078e00ff */
[----:B------:R-:W-:Y:S02]  /*9410*/  IADD3.X R24, PT, PT, RZ, R24, RZ, P0, !PT ;  /* 0x00000018ff187210 */ /* 0x000fe400007fe4ff */
[----:B------:R-:W-:Y:S01]  /*9420*/  SHF.L.U32 R25, R37, 0x1, RZ ;  /* 0x0000000125197819 */ /* 0x000fe200000006ff */
[----:B------:R3:W5:Y:S01]  /*9430*/  LDG.E.U16.CONSTANT R32, desc[UR10][R72.64+0x40] ;  /* 0x0000400a48207981 */ /* 0x000762000c1e9500 */
[----:B------:R-:W-:Y:S01]  /*9440*/  FFMA R16, R31, R28, -R16 ;  /* 0x0000001c1f107223 */ /* 0x000fe20000000810 */
[----:B------:R-:W-:Y:S01]  /*9450*/  SHF.L.U64.HI R24, R37, 0x1, R24 ;  /* 0x0000000125187819 */ /* 0x000fe20000010218 */
[----:B------:R-:W-:Y:S01]  /*9460*/  IMAD R33, R63, 0x80, R62 ;  /* 0x000000803f217824 */ /* 0x000fe200078e023e */
[----:B0-----:R-:W-:-:S02]  /*9470*/  IADD3 R18, P0, PT, R25, UR8, RZ ;  /* 0x0000000819127c10 */ /* 0x001fc4000ff1e0ff */
[----:B------:R-:W-:Y:S01]  /*9480*/  F2FP.BF16.F32.PACK_AB R16, RZ, R16 ;  /* 0x00000010ff10723e */ /* 0x000fe200000010ff */
[----:B------:R-:W-:Y:S01]  /*9490*/  IMAD.WIDE.U32 R22, R33, 0x4, R22 ;  /* 0x0000000421167825 */ /* 0x000fe200078e0016 */
[----:B------:R-:W-:Y:S01]  /*94a0*/  IADD3.X R19, PT, PT, R24, UR9, RZ, P0, !PT ;  /* 0x0000000918137c10 */ /* 0x000fe200087fe4ff */
[----:B------:R-:W1:Y:S04]  /*94b0*/  LDCU.64 UR8, c[0x0][0x3b0] ;  /* 0x00007600ff0877ac */ /* 0x000e680008000a00 */
[----:B------:R0:W-:Y:S04]  /*94c0*/  STG.E.U16 desc[UR10][R18.64], R16 ;  /* 0x0000001012007986 */ /* 0x0001e8000c10150a */
[----:B------:R3:W5:Y:S01]  /*94d0*/  LDG.E R28, desc[UR10][R22.64] ;  /* 0x0000000a161c7981 */ /* 0x000762000c1e1900 */
[----:B-1----:R-:W-:Y:S01]  /*94e0*/  IADD3 R14, P0, PT, R25, UR8, RZ ;  /* 0x00000008190e7c10 */ /* 0x002fe2000ff1e0ff */
[----:B------:R-:W-:Y:S01]  /*94f0*/  HFMA2 R25, -RZ, RZ, 0, 1.847743988037109375e-06 ;  /* 0x0000001fff197431 */ /* 0x000fe200000001ff */
[----:B0-----:R-:W-:-:S02]  /*9500*/  MOV R16, 0xffffffff ;  /* 0xffffffff00107802 */ /* 0x001fc40000000f00 */
[----:B------:R-:W-:Y:S01]  /*9510*/  IADD3.X R15, PT, PT, R24, UR9, RZ, P0, !PT ;  /* 0x00000009180f7c10 */ /* 0x000fe200087fe4ff */
[----:B------:R-:W-:Y:S01]  /*9520*/  IMAD.MOV.U32 R24, RZ, RZ, R62 ;  /* 0x000000ffff187224 */ /* 0x000fe200078e003e */
[----:B------:R-:W-:Y:S02]  /*9530*/  SHF.L.U32 R17, R17, 0x10, RZ ;  /* 0x0000001011117819 */ /* 0x000fe400000006ff */
[----:B------:R-:W-:Y:S01]  /*9540*/  SHF.L.U32 R21, R20, 0x10, RZ ;  /* 0x0000001014157819 */ /* 0x000fe200000006ff */
[----:B--2---:R-:W-:-:S04]  /*9550*/  FMUL R26, R27, R26 ;  /* 0x0000001a1b1a7220 */ /* 0x004fc80000400000 */
[----:B------:R-:W-:-:S05]  /*9560*/  FMUL R17, R26, R17 ;  /* 0x000000111a117220 */ /* 0x000fca0000400000 */
[----:B---3--:R-:W-:-:S07]  /*9570*/  MOV R35, R17 ;  /* 0x0000001100237202 */ /* 0x008fce0000000f00 */
[----:B-----5:R-:W-:Y:S05]  /*9580*/  WARPSYNC.COLLECTIVE R16, `(.L_x_403) ;  /* 0x0000000010087348 */ /* 0x020fea0003c00000 */
[----:B------:R0:W1:Y:S02]  /*9590*/  SHFL.IDX P0, R26, R35, R24, R25 ;  /* 0x00000018231a7389 */ /* 0x0000640000000019 */
[----:B01---5:R-:W-:Y:S05]  /*95a0*/  ENDCOLLECTIVE ;  /* 0x000000000000791b */ /* 0x023fea0003800000 */
.L_x_403:
[----:B------:R-:W-:-:S04]  /*95b0*/  FMUL R30, R27, R30 ;  /* 0x0000001e1b1e7220 */ /* 0x000fc80000400000 */
[----:B------:R-:W-:Y:S01]  /*95c0*/  FMUL R21, R30, R21 ;  /* 0x000000151e157220 */ /* 0x000fe20000400000 */
[----:B------:R-:W-:Y:S01]  /*95d0*/  IMAD.U32 R20, R32, 0x10000, RZ ;  /* 0x0001000020147824 */ /* 0x000fe200078e00ff */
[----:B------:R0:W5:Y:S01]  /*95e0*/  LDG.E.U16.CONSTANT R30, desc[UR10][R70.64+0x80] ;  /* 0x0000800a461e7981 */ /* 0x000162000c1e9500 */
[----:B------:R-:W-:Y:S01]  /*95f0*/  IMAD.MOV.U32 R33, RZ, RZ, R26 ;  /* 0x000000ffff217224 */ /* 0x000fe200078e001a */
[----:B------:R-:W-:-:S05]  /*9600*/  SHF.L.U32 R26, R34, 0x10, RZ ;  /* 0x00000010221a7819 */ /* 0x000fca00000006ff */
[----:B------:R-:W-:-:S04]  /*9610*/  FMUL R26, R26, R33 ;  /* 0x000000211a1a7220 */ /* 0x000fc80000400000 */
[----:B------:R-:W-:Y:S01]  /*9620*/  FFMA R26, R21, R20, -R26 ;  /* 0x00000014151a7223 */ /* 0x000fe2000000081a */
[----:B------:R-:W-:Y:S01]  /*9630*/  F2FP.BF16.F32.PACK_AB R28, RZ, R28 ;  /* 0x0000001cff1c723e */ /* 0x000fe200000010ff */
[----:B------:R0:W5:Y:S03]  /*9640*/  LDG.E.U16.CONSTANT R20, desc[UR10][R72.64+0x80] ;  /* 0x0000800a48147981 */ /* 0x000166000c1e9500 */
[----:B------:R-:W-:-:S04]  /*9650*/  F2FP.BF16.F32.PACK_AB R26, RZ, R26 ;  /* 0x0000001aff1a723e */ /* 0x000fc800000010ff */
[----:B------:R-:W-:Y:S01]  /*9660*/  PRMT R32, R26, 0x7610, R32 ;  /* 0x000076101a207816 */ /* 0x000fe20000000020 */
[----:B------:R0:W-:Y:S04]  /*9670*/  STG.E.U16 desc[UR10][R14.64], R28 ;  /* 0x0000001c0e007986 */ /* 0x0001e8000c10150a */
[----:B------:R0:W-:Y:S04]  /*9680*/  STG.E.U16 desc[UR10][R18.64+0x40], R32 ;  /* 0x0000402012007986 */ /* 0x0001e8000c10150a */
[----:B------:R0:W5:Y:S01]  /*9690*/  LDG.E R27, desc[UR10][R22.64+0x80] ;  /* 0x0000800a161b7981 */ /* 0x000162000c1e1900 */
[----:B------:R-:W-:-:S07]  /*96a0*/  MOV R35, R31 ;  /* 0x0000001f00237202 */ /* 0x000fce0000000f00 */
[----:B0----5:R-:W-:Y:S05]  /*96b0*/  WARPSYNC.COLLECTIVE R16, `(.L_x_404) ;  /* 0x0000000010087348 */ /* 0x021fea0003c00000 */
[----:B------:R1:W2:Y:S02]  /*96c0*/  SHFL.IDX P0, R26, R35, R24, R25 ;  /* 0x00000018231a7389 */ /* 0x0002a40000000019 */
[----:B012--5:R-:W-:Y:S05]  /*96d0*/  ENDCOLLECTIVE ;  /* 0x000000000000791b */ /* 0x027fea0003800000 */
.L_x_404:
[----:B------:R-:W-:Y:S02]  /*96e0*/  MOV R31, R26 ;  /* 0x0000001a001f7202 */ /* 0x000fe40000000f00 */
[----:B------:R-:W-:Y:S01]  /*96f0*/  SHF.L.U32 R26, R30, 0x10, RZ ;  /* 0x000000101e1a7819 */ /* 0x000fe200000006ff */
[----:B------:R-:W-:-:S04]  /*9700*/  IMAD.U32 R20, R20, 0x10000, RZ ;  /* 0x0001000014147824 */ /* 0x000fc800078e00ff */
[----:B------:R-:W-:Y:S02]  /*9710*/  FMUL R29, R29, R20 ;  /* 0x000000141d1d7220 */ /* 0x000fe40000400000 */
[----:B------:R0:W5:Y:S02]  /*9720*/  LDG.E.U16.CONSTANT R20, desc[UR10][R72.64+0xc0] ;  /* 0x0000c00a48147981 */ /* 0x000164000c1e9500 */
[----:B------:R-:W-:Y:S01]  /*9730*/  FFMA R29, R26, R31, R29 ;  /* 0x0000001f1a1d7223 */ /* 0x000fe2000000001d */
[----:B------:R-:W-:-:S04]  /*9740*/  F2FP.BF16.F32.PACK_AB R27, RZ, R27 ;  /* 0x0000001bff1b723e */ /* 0x000fc800000010ff */
[----:B------:R-:W-:Y:S02]  /*9750*/  F2FP.BF16.F32.PACK_AB R29, RZ, R29 ;  /* 0x0000001dff1d723e */ /* 0x000fe400000010ff */
[----:B------:R-:W-:Y:S02]  /*9760*/  PRMT R26, R27, 0x7610, R26 ;  /* 0x000076101b1a7816 */ /* 0x000fe4000000001a */
[----:B------:R0:W5:Y:S04]  /*9770*/  LDG.E.U16.CONSTANT R27, desc[UR10][R70.64+0xc0] ;  /* 0x0000c00a461b7981 */ /* 0x000168000c1e9500 */
[----:B------:R0:W-:Y:S04]  /*9780*/  STG.E.U16 desc[UR10][R14.64+0x40], R26 ;  /* 0x0000401a0e007986 */ /* 0x0001e8000c10150a */
[----:B------:R0:W-:Y:S04]  /*9790*/  STG.E.U16 desc[UR10][R18.64+0x80], R29 ;  /* 0x0000801d12007986 */ /* 0x0001e8000c10150a */
[----:B------:R-:W2:Y:S01]  /*97a0*/  LDG.E R16, desc[UR10][R22.64+0x100] ;  /* 0x0001000a16107981 */ /* 0x000ea2000c1e1900 */
[----:B------:R-:W-:-:S02]  /*97b0*/  MOV R35, R21 ;  /* 0x0000001500237202 */ /* 0x000fc40000000f00 */
[----:B--2---:R-:W-:-:S04]  /*97c0*/  F2FP.BF16.F32.PACK_AB R16, RZ, R16 ;  /* 0x00000010ff10723e */ /* 0x004fc800000010ff */
[----:B------:R-:W-:Y:S01]  /*97d0*/  PRMT R28, R16, 0x7610, R28 ;  /* 0x00007610101c7816 */ /* 0x000fe2000000001c */
[----:B0-----:R-:W-:-:S07]  /*97e0*/  IMAD.MOV.U32 R16, RZ, RZ, -0x1 ;  /* 0xffffffffff107424 */ /* 0x001fce00078e00ff */
[----:B-----5:R-:W-:Y:S05]  /*97f0*/  WARPSYNC.COLLECTIVE R16, `(.L_x_405) ;  /* 0x0000000010087348 */ /* 0x020fea0003c00000 */
[----:B------:R0:W1:Y:S02]  /*9800*/  SHFL.IDX P0, R26, R35, R24, R25 ;  /* 0x00000018231a7389 */ /* 0x0000640000000019 */
[----:B01---5:R-:W-:Y:S05]  /*9810*/  ENDCOLLECTIVE ;  /* 0x000000000000791b */ /* 0x023fea0003800000 */
.L_x_405:
[----:B------:R0:W-:Y:S01]  /*9820*/  STG.E.U16 desc[UR10][R14.64+0x80], R28 ;  /* 0x0000801c0e007986 */ /* 0x0001e2000c10150a */
[----:B------:R-:W-:Y:S02]  /*9830*/  SHF.L.U32 R20, R20, 0x10, RZ ;  /* 0x0000001014147819 */ /* 0x000fe400000006ff */
[----:B------:R-:W-:Y:S01]  /*9840*/  MOV R21, R26 ;  /* 0x0000001a00157202 */ /* 0x000fe20000000f00 */
[----:B------:R-:W-:Y:S01]  /*9850*/  IMAD.U32 R26, R27, 0x10000, RZ ;  /* 0x000100001b1a7824 */ /* 0x000fe200078e00ff */
[----:B------:R-:W-:Y:S06]  /*9860*/  BRA `(.L_x_406) ;  /* 0xffffff8800787947 */ /* 0x000fec000383ffff */
.L_x_278:
[C---:B-----5:R-:W-:Y:S01]  /*9870*/  LEA R16, P2, R62.reuse, R12, 0x1 ;  /* 0x0000000c3e107211 */ /* 0x060fe200078408ff */
[----:B------:R-:W5:Y:S01]  /*9880*/  LDG.E.U16.CONSTANT R30, desc[UR10][R70.64] ;  /* 0x0000000a461e7981 */ /* 0x000f62000c1e9500 */
[----:B------:R-:W-:Y:S02]  /*9890*/  LEA R12, P0, R62, R68, 0x2 ;  /* 0x000000443e0c7211 */ /* 0x000fe400078010ff */
[----:B------:R-:W-:Y:S01]  /*98a0*/  IADD3.X R17, PT, PT, RZ, R13, RZ, P2, !PT ;  /* 0x0000000dff117210 */ /* 0x000fe200017fe4ff */
[----:B------:R-:W5:Y:S01]  /*98b0*/  LDG.E.U16.CONSTANT R29, desc[UR10][R70.64+0x40] ;  /* 0x0000400a461d7981 */ /* 0x000f62000c1e9500 */
[----:B------:R-:W-:-:S03]  /*98c0*/  IADD3.X R13, PT, PT, RZ, R69, RZ, P0, !PT ;  /* 0x00000045ff0d7210 */ /* 0x000fc600007fe4ff */
[----:B------:R-:W5:Y:S04]  /*98d0*/  LDG.E.U16.CONSTANT R27, desc[UR10][R72.64+0x80] ;  /* 0x0000800a481b7981 */ /* 0x000f68000c1e9500 */
[----:B------:R-:W5:Y:S04]  /*98e0*/  LDG.E R37, desc[UR10][R12.64+0x100] ;  /* 0x0001000a0c257981 */ /* 0x000f68000c1e1900 */
[----:B------:R-:W5:Y:S04]  /*98f0*/  LDG.E R39, desc[UR10][R12.64+0x180] ;  /* 0x0001800a0c277981 */ /* 0x000f68000c1e1900 */
[----:B------:R-:W5:Y:S04]  /*9900*/  LDG.E R33, desc[UR10][R12.64] ;  /* 0x0000000a0c217981 */ /* 0x000f68000c1e1900 */
[----:B------:R-:W5:Y:S04]  /*9910*/  LDG.E R31, desc[UR10][R12.64+0x80] ;  /* 0x0000800a0c1f7981 */ /* 0x000f68000c1e1900 */
[----:B------:R-:W5:Y:S04]  /*9920*/  LDG.E.U16.CONSTANT R23, desc[UR10][R72.64] ;  /* 0x0000000a48177981 */ /* 0x000f68000c1e9500 */
[----:B------:R-:W5:Y:S04]  /*9930*/  LDG.E.U16.CONSTANT R22, desc[UR10][R72.64+0x40] ;  /* 0x0000400a48167981 */ /* 0x000f68000c1e9500 */
[----:B------:R-:W5:Y:S04]  /*9940*/  LDG.E.U16.CONSTANT R20, desc[UR10][R70.64+0x80] ;  /* 0x0000800a46147981 */ /* 0x000f68000c1e9500 */
[----:B------:R-:W5:Y:S04]  /*9950*/  LDG.E.U16.CONSTANT R15, desc[UR10][R72.64+0xc0] ;  /* 0x0000c00a480f7981 */ /* 0x000f68000c1e9500 */
[----:B------:R-:W5:Y:S01]  /*9960*/  LDG.E.U16.CONSTANT R14, desc[UR10][R70.64+0xc0] ;  /* 0x0000c00a460e7981 */ /* 0x000f62000c1e9500 */
[----:B------:R-:W-:Y:S03]  /*9970*/  BSSY B1, `(.L_x_407) ;  /* 0x000000b000017945 */ /* 0x000fe60003800000 */
[----:B------:R-:W5:Y:S01]  /*9980*/  LDG.E.U16.CONSTANT R36, desc[UR10][R16.64+0x80] ;  /* 0x0000800a10247981 */ /* 0x000f62000c1e9500 */
[----:B------:R-:W-:-:S03]  /*9990*/  IMAD.MOV.U32 R18, RZ, RZ, 0x10 ;  /* 0x00000010ff127424 */ /* 0x000fc600078e00ff */
[----:B------:R-:W5:Y:S04]  /*99a0*/  LDG.E.U16.CONSTANT R38, desc[UR10][R16.64+0xc0] ;  /* 0x0000c00a10267981 */ /* 0x000f68000c1e9500 */
[----:B------:R-:W5:Y:S04]  /*99b0*/  LDG.E.U16.CONSTANT R34, desc[UR10][R16.64] ;  /* 0x0000000a10227981 */ /* 0x000f68000c1e9500 */
[----:B------:R0:W5:Y:S02]  /*99c0*/  LDG.E.U16.CONSTANT R32, desc[UR10][R16.64+0x40] ;  /* 0x0000400a10207981 */ /* 0x000164000c1e9500 */
[----:B0-----:R-:W-:Y:S01]  /*99d0*/  HFMA2 R17, -RZ, RZ, 0, 1.847743988037109375e-06 ;  /* 0x0000001fff117431 */ /* 0x001fe200000001ff */
[----:B------:R-:W-:-:S07]  /*99e0*/  MOV R16, 0xffffffff ;  /* 0xffffffff00107802 */ /* 0x000fce0000000f00 */
[----:B-----5:R-:W-:Y:S05]  /*99f0*/  WARPSYNC.COLLECTIVE R16, `(.L_x_408) ;  /* 0x0000000010087348 */ /* 0x020fea0003c00000 */
[----:B------:R0:W1:Y:S02]  /*9a00*/  SHFL.DOWN P0, R26, R19, R18, R17 ;  /* 0x08000012131a7389 */ /* 0x0000640000000011 */
[----:B01---5:R-:W-:Y:S05]  /*9a10*/  ENDCOLLECTIVE ;  /* 0x000000000000791b */ /* 0x023fea0003800000 */
.L_x_408:
[----:B------:R-:W-:Y:S05]  /*9a20*/  BSYNC B1 ;  /* 0x0000000000017941 */ /* 0x000fea0003800000 */
.L_x_407:
[----:B------:R-:W-:Y:S02]  /*9a30*/  HFMA2 R17, -RZ, RZ, 0, 1.847743988037109375e-06 ;  /* 0x0000001fff117431 */ /* 0x000fe400000001ff */
[----:B------:R-:W-:Y:S01]  /*9a40*/  FADD R19, R19, R26 ;  /* 0x0000001a13137221 */ /* 0x000fe20000000000 */
[----:B------:R-:W-:Y:S01]  /*9a50*/  IMAD.MOV.U32 R18, RZ, RZ, 0x8 ;  /* 0x00000008ff127424 */ /* 0x000fe200078e00ff */
[----:B------:R-:W-:Y:S01]  /*9a60*/  MOV R16, 0xffffffff ;  /* 0xffffffff00107802 */ /* 0x000fe20000000f00 */
[----:B------:R-:W-:Y:S01]  /*9a70*/  IMAD.U32 R23, R23, 0x10000, RZ ;  /* 0x0001000017177824 */ /* 0x000fe200078e00ff */
[----:B------:R-:W-:Y:S02]  /*9a80*/  SHF.L.U32 R36, R36, 0x10, RZ ;  /* 0x0000001024247819 */ /* 0x000fe400000006ff */
[----:B------:R-:W-:-:S07]  /*9a90*/  SHF.L.U32 R38, R38, 0x10, RZ ;  /* 0x0000001026267819 */ /* 0x000fce00000006ff */
[----:B------:R-:W-:Y:S05]  /*9aa0*/  WARPSYNC.COLLECTIVE R16, `(.L_x_409) ;  /* 0x0000000010087348 */ /* 0x000fea0003c00000 */
[----:B------:R0:W1:Y:S02]  /*9ab0*/  SHFL.DOWN P0, R26, R19, R18, R17 ;  /* 0x08000012131a7389 */ /* 0x0000640000000011 */
[----:B01----:R-:W-:Y:S05]  /*9ac0*/  ENDCOLLECTIVE ;  /* 0x000000000000791b */ /* 0x003fea0003800000 */
.L_x_409:
[----:B------:R-:W-:Y:S01]  /*9ad0*/  SHF.L.U32 R14, R14, 0x10, RZ ;  /* 0x000000100e0e7819 */ /* 0x000fe200000006ff */
[----:B------:R-:W-:Y:S02]  /*9ae0*/  HFMA2 R18, -RZ, RZ, 0, 2.384185791015625e-07 ;  /* 0x00000004ff127431 */ /* 0x000fe400000001ff */
[----:B------:R-:W-:-:S04]  /*9af0*/  FADD R21, R19, R26 ;  /* 0x0000001a13157221 */ /* 0x000fc80000000000 */
[----:B------:R-:W-:-:S07]  /*9b00*/  IMAD.MOV.U32 R19, RZ, RZ, R21 ;  /* 0x000000ffff137224 */ /* 0x000fce00078e0015 */
[----:B------:R-:W-:Y:S05]  /*9b10*/  WARPSYNC.COLLECTIVE R16, `(.L_x_410) ;  /* 0x0000000010087348 */ /* 0x000fea0003c00000 */
[----:B------:R0:W1:Y:S02]  /*9b20*/  SHFL.DOWN P0, R26, R19, R18, R17 ;  /* 0x08000012131a7389 */ /* 0x0000640000000011 */
[----:B01----:R-:W-:Y:S05]  /*9b30*/  ENDCOLLECTIVE ;  /* 0x000000000000791b */ /* 0x003fea0003800000 */
.L_x_410:
[----:B------:R-:W-:Y:S02]  /*9b40*/  IMAD.MOV.U32 R18, RZ, RZ, 0x2 ;  /* 0x00000002ff127424 */ /* 0x000fe400078e00ff */
[----:B------:R-:W-:-:S05]  /*9b50*/  FADD R24, R21, R26 ;  /* 0x0000001a15187221 */ /* 0x000fca0000000000 */
[----:B------:R-:W-:-:S07]  /*9b60*/  MOV R19, R24 ;  /* 0x0000001800137202 */ /* 0x000fce0000000f00 */
[----:B------:R-:W-:Y:S05]  /*9b70*/  WARPSYNC.COLLECTIVE R16, `(.L_x_411) ;  /* 0x0000000010087348 */ /* 0x000fea0003c00000 */
[----:B------:R0:W1:Y:S02]  /*9b80*/  SHFL.DOWN P0, R26, R19, R18, R17 ;  /* 0x08000012131a7389 */ /* 0x0000640000000011 */
[----:B01----:R-:W-:Y:S05]  /*9b90*/  ENDCOLLECTIVE ;  /* 0x000000000000791b */ /* 0x003fea0003800000 */
.L_x_411:
[----:B------:R-:W-:Y:S02]  /*9ba0*/  HFMA2 R18, -RZ, RZ, 0, 5.9604644775390625e-08 ;  /* 0x00000001ff127431 */ /* 0x000fe400000001ff */
[----:B------:R-:W-:Y:S01]  /*9bb0*/  FADD R25, R24, R26 ;  /* 0x0000001a18197221 */ /* 0x000fe20000000000 */
[----:B------:R-:W-:-:S04]  /*9bc0*/  IMAD.MOV.U32 R24, RZ, RZ, 0x3c000000 ;  /* 0x3c000000ff187424 */ /* 0x000fc800078e00ff */
[----:B------:R-:W-:-:S07]  /*9bd0*/  MOV R19, R25 ;  /* 0x0000001900137202 */ /* 0x000fce0000000f00 */
[----:B------:R-:W-:Y:S05]  /*9be0*/  WARPSYNC.COLLECTIVE R16, `(.L_x_412) ;  /* 0x0000000010087348 */ /* 0x000fea0003c00000 */
[----:B------:R0:W1:Y:S02]  /*9bf0*/  SHFL.DOWN P0, R26, R19, R18, R17 ;  /* 0x08000012131a7389 */ /* 0x0000640000000011 */
[----:B01----:R-:W-:Y:S05]  /*9c00*/  ENDCOLLECTIVE ;  /* 0x000000000000791b */ /* 0x003fea0003800000 */
.L_x_412:
[----:B------:R-:W-:Y:S02]  /*9c10*/  IMAD.U32 R18, R34, 0x10000, RZ ;  /* 0x0001000022127824 */ /* 0x000fe400078e00ff */
[----:B------:R-:W-:Y:S02]  /*9c20*/  IMAD.U32 R17, R32, 0x10000, RZ ;  /* 0x0001000020117824 */ /* 0x000fe400078e00ff */
[----:B------:R-:W-:-:S04]  /*9c30*/  FADD R25, R25, R26 ;  /* 0x0000001a19197221 */ /* 0x000fc80000000000 */
[----:B------:R-:W-:Y:S01]  /*9c40*/  FFMA R21, R25, R24, 9.9999999747524270788e-07 ;  /* 0x358637bd19157423 */ /* 0x000fe20000000018 */
[----:B------:R-:W-:Y:S01]  /*9c50*/  HFMA2 R25, -RZ, RZ, 0, 1.847743988037109375e-06 ;  /* 0x0000001fff197431 */ /* 0x000fe200000001ff */
[----:B------:R-:W-:-:S03]  /*9c60*/  MOV R24, RZ ;  /* 0x000000ff00187202 */ /* 0x000fc60000000f00 */
[----:B------:R-:W-:-:S13]  /*9c70*/  FSETP.GEU.AND P0, PT, |R21|, 1.175494350822287508e-38, PT ;  /* 0x008000001500780b */ /* 0x000fda0003f0e200 */
[----:B------:R-:W-:-:S04]  /*9c80*/  @!P0 FMUL R21, R21, 16777216 ;  /* 0x4b80000015158820 */ /* 0x000fc80000400000 */
[----:B------:R-:W0:Y:S02]  /*9c90*/  MUFU.RSQ R35, R21 ;  /* 0x0000001500237308 */ /* 0x000e240000001400 */
[----:B0-----:R-:W-:-:S07]  /*9ca0*/  @!P0 FMUL R35, R35, 4096 ;  /* 0x4580000023238820 */ /* 0x001fce0000400000 */
[----:B------:R-:W-:Y:S05]  /*9cb0*/  WARPSYNC.COLLECTIVE R16, `(.L_x_413) ;  /* 0x0000000010087348 */ /* 0x000fea0003c00000 */
[----:B------:R0:W1:Y:S02]  /*9cc0*/  SHFL.IDX P0, R26, R35, R24, R25 ;  /* 0x00000018231a7389 */ /* 0x0000640000000019 */
[----:B01----:R-:W-:Y:S05]  /*9cd0*/  ENDCOLLECTIVE ;  /* 0x000000000000791b */ /* 0x003fea0003800000 */
.L_x_413:
[----:B------:R-:W-:Y:S01]  /*9ce0*/  MOV R24, R2 ;  /* 0x0000000200187202 */ /* 0x000fe20000000f00 */
[----:B------:R-:W-:-:S04]  /*9cf0*/  IMAD.MOV.U32 R28, RZ, RZ, R26 ;  /* 0x000000ffff1c7224 */ /* 0x000fc800078e001a */
[C---:B------:R-:W-:Y:S01]  /*9d00*/  FMUL R37, R28.reuse, R37 ;  /* 0x000000251c257220 */ /* 0x040fe20000400000 */
[C---:B------:R-:W-:Y:S01]  /*9d10*/  FMUL R39, R28.reuse, R39 ;  /* 0x000000271c277220 */ /* 0x040fe20000400000 */
[C---:B------:R-:W-:Y:S01]  /*9d20*/  FMUL R33, R28.reuse, R33 ;  /* 0x000000211c217220 */ /* 0x040fe20000400000 */
[----:B------:R-:W-:Y:S01]  /*9d30*/  FMUL R28, R28, R31 ;  /* 0x0000001f1c1c7220 */ /* 0x000fe20000400000 */
[----:B------:R-:W-:Y:S01]  /*9d40*/  FMUL R21, R37, R36 ;  /* 0x0000002425157220 */ /* 0x000fe20000400000 */
[----:B------:R-:W-:Y:S01]  /*9d50*/  FMUL R19, R39, R38 ;  /* 0x0000002627137220 */ /* 0x000fe20000400000 */
[----:B------:R-:W-:Y:S01]  /*9d60*/  FMUL R33, R33, R18 ;  /* 0x0000001221217220 */ /* 0x000fe20000400000 */
[----:B------:R-:W-:Y:S01]  /*9d70*/  SHF.L.U32 R31, R29, 0x10, RZ ;  /* 0x000000101d1f7819 */ /* 0x000fe200000006ff */
[----:B------:R-:W-:Y:S01]  /*9d80*/  FMUL R29, R28, R17 ;  /* 0x000000111c1d7220 */ /* 0x000fe20000400000 */
[----:B------:R-:W-:Y:S02]  /*9d90*/  MOV R35, R21 ;  /* 0x0000001500237202 */ /* 0x000fe40000000f00 */
[----:B------:R-:W-:-:S02]  /*9da0*/  SHF.L.U32 R28, R27, 0x10, RZ ;  /* 0x000000101b1c7819 */ /* 0x000fc400000006ff */
[----:B------:R-:W-:-:S07]  /*9db0*/  SHF.L.U32 R37, R30, 0x10, RZ ;  /* 0x000000101e257819 */ /* 0x000fce00000006ff */
[----:B------:R-:W-:Y:S05]  /*9dc0*/  WARPSYNC.COLLECTIVE R16, `(.L_x_414) ;  /* 0x0000000010087348 */ /* 0x000fea0003c00000 */
[----:B------:R0:W1:Y:S02]  /*9dd0*/  SHFL.IDX P0, R26, R35, R24, R25 ;  /* 0x00000018231a7389 */ /* 0x0000640000000019 */
[----:B01----:R-:W-:Y:S05]  /*9de0*/  ENDCOLLECTIVE ;  /* 0x000000000000791b */ /* 0x003fea0003800000 */
.L_x_414:
[----:B------:R-:W-:Y:S01]  /*9df0*/  SHF.L.U32 R17, R22, 0x10, RZ ;  /* 0x0000001016117819 */ /* 0x000fe200000006ff */
[----:B------:R-:W-:Y:S01]  /*9e00*/  FMUL R21, R28, R21 ;  /* 0x000000151c157220 */ /* 0x000fe20000400000 */
[----:B------:R-:W-:Y:S02]  /*9e10*/  SHF.L.U32 R18, R15, 0x10, RZ ;  /* 0x000000100f127819 */ /* 0x000fe400000006ff */
[----:B------:R-:W-:Y:S01]  /*9e20*/  MOV R35, R19 ;  /* 0x0000001300237202 */ /* 0x000fe20000000f00 */
[----:B------:R-:W-:-:S07]  /*9e30*/  IMAD.MOV.U32 R34, RZ, RZ, R26 ;  /* 0x000000ffff227224 */ /* 0x000fce00078e001a */
[----:B------:R-:W-:Y:S05]  /*9e40*/  WARPSYNC.COLLECTIVE R16, `(.L_x_415) ;  /* 0x0000000010087348 */ /* 0x000fea0003c00000 */
[----:B------:R0:W1:Y:S02]  /*9e50*/  SHFL.IDX P0, R26, R35, R24, R25 ;  /* 0x00000018231a7389 */ /* 0x0000640000000019 */
[----:B01----:R-:W-:Y:S05]  /*9e60*/  ENDCOLLECTIVE ;  /* 0x000000000000791b */ /* 0x003fea0003800000 */
.L_x_415:
[----:B------:R-:W-:-:S04]  /*9e70*/  FMUL R34, R37, R34 ;  /* 0x0000002225227220 */ /* 0x000fc80000400000 */
[----:B------:R-:W-:-:S05]  /*9e80*/  FFMA R23, R23, R33, -R34 ;  /* 0x0000002117177223 */ /* 0x000fca0000000822 */
[----:B------:R0:W-:Y:S01]  /*9e90*/  STG.E desc[UR10][R12.64], R23 ;  /* 0x000000170c007986 */ /* 0x0001e2000c10190a */
[----:B------:R-:W-:Y:S02]  /*9ea0*/  MOV R35, R33 ;  /* 0x0000002100237202 */ /* 0x000fe40000000f00 */
[----:B------:R-:W-:-:S07]  /*9eb0*/  MOV R36, R26 ;  /* 0x0000001a00247202 */ /* 0x000fce0000000f00 */
[----:B0-----:R-:W-:Y:S05]  /*9ec0*/  WARPSYNC.COLLECTIVE R16, `(.L_x_416) ;  /* 0x0000000010087348 */ /* 0x001fea0003c00000 */
[----:B------:R1:W2:Y:S02]  /*9ed0*/  SHFL.IDX P0, R26, R35, R24, R25 ;  /* 0x00000018231a7389 */ /* 0x0002a40000000019 */
[----:B012---:R-:W-:Y:S05]  /*9ee0*/  ENDCOLLECTIVE ;  /* 0x000000000000791b */ /* 0x007fea0003800000 */
.L_x_416:
[----:B------:R-:W-:-:S04]  /*9ef0*/  FMUL R36, R31, R36 ;  /* 0x000000241f247220 */ /* 0x000fc80000400000 */
[----:B------:R-:W-:-:S05]  /*9f00*/  FFMA R17, R17, R29, -R36 ;  /* 0x0000001d11117223 */ /* 0x000fca0000000824 */
[----:B------:R0:W-:Y:S01]  /*9f10*/  STG.E desc[UR10][R12.64+0x80], R17 ;  /* 0x000080110c007986 */ /* 0x0001e2000c10190a */
[----:B------:R-:W-:Y:S02]  /*9f20*/  SHF.L.U32 R16, R20, 0x10, RZ ;  /* 0x0000001014107819 */ /* 0x000fe400000006ff */
[----:B------:R-:W-:-:S03]  /*9f30*/  MOV R35, R29 ;  /* 0x0000001d00237202 */ /* 0x000fc60000000f00 */
[----:B------:R-:W-:Y:S01]  /*9f40*/  FFMA R21, R16, R26, R21 ;  /* 0x0000001a10157223 */ /* 0x000fe20000000015 */
[----:B------:R-:W-:-:S04]  /*9f50*/  IMAD.MOV.U32 R16, RZ, RZ, -0x1 ;  /* 0xffffffffff107424 */ /* 0x000fc800078e00ff */
[----:B------:R0:W-:Y:S03]  /*9f60*/  STG.E desc[UR10][R12.64+0x100], R21 ;  /* 0x000100150c007986 */ /* 0x0001e6000c10190a */
[----:B0-----:R-:W-:Y:S05]  /*9f70*/  WARPSYNC.COLLECTIVE R16, `(.L_x_417) ;  /* 0x0000000010087348 */ /* 0x001fea0003c00000 */
[----:B------:R1:W2:Y:S02]  /*9f80*/  SHFL.IDX P0, R26, R35, R24, R25 ;  /* 0x00000018231a7389 */ /* 0x0002a40000000019 */
[----:B012---:R-:W-:Y:S05]  /*9f90*/  ENDCOLLECTIVE ;  /* 0x000000000000791b */ /* 0x007fea0003800000 */
.L_x_417:
[----:B------:R-:W-:Y:S05]  /*9fa0*/  BRA `(.L_x_418) ;  /* 0xffffff8800207947 */ /* 0x000fea000383ffff */
.L_x_295:
[----:B------:R-:W-:Y:S01]  /*9fb0*/  HFMA2 R18, -RZ, RZ, 0, 9.5367431640625e-07 ;  /* 0x00000010ff127431 */ /* 0x000fe200000001ff */
[----:B------:R-:W-:Y:S01]  /*9fc0*/  BSSY B2, `(.L_x_419) ;  /* 0x0000006000027945 */ /* 0x000fe20003800000 */
[----:B------:R-:W-:Y:S01]  /*9fd0*/  IMAD.MOV.U32 R17, RZ, RZ, 0x1f ;  /* 0x0000001fff117424 */ /* 0x000fe200078e00ff */
[----:B------:R-:W-:-:S07]  /*9fe0*/  MOV R16, 0xffffffff ;  /* 0xffffffff00107802 */ /* 0x000fce0000000f00 */
[----:B------:R-:W-:Y:S05]  /*9ff0*/  WARPSYNC.COLLECTIVE R16, `(.L_x_420) ;  /* 0x0000000010087348 */ /* 0x000fea0003c00000 */
[----:B------:R0:W1:Y:S02]  /*a000*/  SHFL.DOWN P0, R26, R19, R18, R17 ;  /* 0x08000012131a7389 */ /* 0x0000640000000011 */
[----:B01----:R-:W-:Y:S05]  /*a010*/  ENDCOLLECTIVE ;  /* 0x000000000000791b */ /* 0x003fea0003800000 */
.L_x_420:
[----:B------:R-:W-:Y:S05]  /*a020*/  BSYNC B2 ;  /* 0x0000000000027941 */ /* 0x000fea0003800000 */
.L_x_419:
[----:B------:R-:W-:Y:S02]  /*a030*/  HFMA2 R18, -RZ, RZ, 0, 4.76837158203125e-07 ;  /* 0x00000008ff127431 */ /* 0x000fe400000001ff */
[----:B------:R-:W-:Y:S01]  /*a040*/  FADD R19, R19, R26 ;  /* 0x0000001a13137221 */ /* 0x000fe20000000000 */
[----:B------:R-:W-:Y:S01]  /*a050*/  MOV R17, 0x1f ;  /* 0x0000001f00117802 */ /* 0x000fe20000000f00 */
[----:B------:R-:W-:Y:S01]  /*a060*/  IMAD.MOV.U32 R16, RZ, RZ, -0x1 ;  /* 0xffffffffff107424 */ /* 0x000fe200078e00ff */
[----:B------:R-:W-:Y:S01]  /*a070*/  MOV R24, RZ ;  /* 0x000000ff00187202 */ /* 0x000fe20000000f00 */
[----:B------:R-:W-:-:S07]  /*a080*/  IMAD.MOV.U32 R25, RZ, RZ, 0x1f ;  /* 0x0000001fff197424 */ /* 0x000fce00078e00ff */
[----:B------:R-:W-:Y:S05]  /*a090*/  WARPSYNC.COLLECTIVE R16, `(.L_x_421) ;  /* 0x0000000010087348 */ /* 0x000fea0003c00000 */
[----:B------:R0:W1:Y:S02]  /*a0a0*/  SHFL.DOWN P0, R26, R19, R18, R17 ;  /* 0x08000012131a7389 */ /* 0x0000640000000011 */
[----:B01----:R-:W-:Y:S05]  /*a0b0*/  ENDCOLLECTIVE ;  /* 0x000000000000791b */ /* 0x003fea0003800000 */
.L_x_421:
[----:B------:R-:W-:Y:S02]  /*a0c0*/  HFMA2 R18, -RZ, RZ, 0, 2.384185791015625e-07 ;  /* 0x00000004ff127431 */ /* 0x000fe400000001ff */
[----:B------:R-:W-:-:S05]  /*a0d0*/  FADD R12, R19, R26 ;  /* 0x0000001a130c7221 */ /* 0x000fca0000000000 */
[----:B------:R-:W-:-:S07]  /*a0e0*/  MOV R19, R12 ;  /* 0x0000000c00137202 */ /* 0x000fce0000000f00 */
[----:B------:R-:W-:Y:S05]  /*a0f0*/  WARPSYNC.COLLECTIVE R16, `(.L_x_422) ;  /* 0x0000000010087348 */ /* 0x000fea0003c00000 */
[----:B------:R0:W1:Y:S02]  /*a100*/  SHFL.DOWN P0, R26, R19, R18, R17 ;  /* 0x08000012131a7389 */ /* 0x0000640000000011 */
[----:B01----:R-:W-:Y:S05]  /*a110*/  ENDCOLLECTIVE ;  /* 0x000000000000791b */ /* 0x003fea0003800000 */
.L_x_422:
[----:B------:R-:W-:Y:S02]  /*a120*/  IMAD.MOV.U32 R18, RZ, RZ, 0x2 ;  /* 0x00000002ff127424 */ /* 0x000fe400078e00ff */
[----:B------:R-:W-:-:S05]  /*a130*/  FADD R13, R12, R26 ;  /* 0x0000001a0c0d7221 */ /* 0x000fca0000000000 */
[----:B------:R-:W-:-:S07]  /*a140*/  MOV R19, R13 ;  /* 0x0000000d00137202 */ /* 0x000fce0000000f00 */
[----:B------:R-:W-:Y:S05]  /*a150*/  WARPSYNC.COLLECTIVE R16, `(.L_x_423) ;  /* 0x0000000010087348 */ /* 0x000fea0003c00000 */
[----:B------:R0:W1:Y:S02]  /*a160*/  SHFL.DOWN P0, R26, R19, R18, R17 ;  /* 0x08000012131a7389 */ /* 0x0000640000000011 */
[----:B01----:R-:W-:Y:S05]  /*a170*/  ENDCOLLECTIVE ;  /* 0x000000000000791b */ /* 0x003fea0003800000 */
.L_x_423:
[----:B------:R-:W-:Y:S02]  /*a180*/  HFMA2 R18, -RZ, RZ, 0, 5.9604644775390625e-08 ;  /* 0x00000001ff127431 */ /* 0x000fe400000001ff */
[----:B------:R-:W-:-:S05]  /*a190*/  FADD R14, R13, R26 ;  /* 0x0000001a0d0e7221 */ /* 0x000fca0000000000 */
[----:B------:R-:W-:-:S07]  /*a1a0*/  MOV R19, R14 ;  /* 0x0000000e00137202 */ /* 0x000fce0000000f00 */
[----:B------:R-:W-:Y:S05]  /*a1b0*/  WARPSYNC.COLLECTIVE R16, `(.L_x_424) ;  /* 0x0000000010087348 */ /* 0x000fea0003c00000 */
[----:B------:R0:W1:Y:S02]  /*a1c0*/  SHFL.DOWN P0, R26, R19, R18, R17 ;  /* 0x08000012131a7389 */ /* 0x0000640000000011 */
[----:B01----:R-:W-:Y:S05]  /*a1d0*/  ENDCOLLECTIVE ;  /* 0x000000000000791b */ /* 0x003fea0003800000 */
.L_x_424:
[----:B------:R-:W0:Y:S01]  /*a1e0*/  LDCU UR7, c[0x0][0x43c] ;  /* 0x00008780ff0777ac */ /* 0x000e220008000800 */
[----:B------:R-:W-:-:S04]  /*a1f0*/  FADD R14, R14, R26 ;  /* 0x0000001a0e0e7221 */ /* 0x000fc80000000000 */
[----:B0-----:R-:W-:-:S07]  /*a200*/  FMUL R35, R14, UR7 ;  /* 0x000000070e237c20 */ /* 0x001fce0008400000 */
[----:B------:R-:W-:Y:S05]  /*a210*/  WARPSYNC.COLLECTIVE R16, `(.L_x_425) ;  /* 0x0000000010087348 */ /* 0x000fea0003c00000 */
[----:B------:R0:W1:Y:S02]  /*a220*/  SHFL.IDX P0, R26, R35, R24, R25 ;  /* 0x00000018231a7389 */ /* 0x0000640000000019 */
[----:B01----:R-:W-:Y:S05]  /*a230*/  ENDCOLLECTIVE ;  /* 0x000000000000791b */ /* 0x003fea0003800000 */
.L_x_425:
[----:B------:R-:W-:Y:S05]  /*a240*/  BRA `(.L_x_426) ;  /* 0xffffff8c00787947 */ /* 0x000fea000383ffff */
.L_x_296:
[----:B------:R-:W-:-:S04]  /*a250*/  IADD3 R19, PT, PT, R19, 0x800, RZ ;  /* 0x0000080013137810 */ /* 0x000fc80007ffe0ff */
[----:B------:R-:W-:-:S04]  /*a260*/  IADD3 R19, P0, PT, R19, R52, RZ ;  /* 0x0000003413137210 */ /* 0x000fc80007f1e0ff */
[----:B------:R-:W-:Y:S02]  /*a270*/  IADD3.X R38, PT, PT, RZ, R53, RZ, P0, !PT ;  /* 0x00000035ff267210 */ /* 0x000fe400007fe4ff */
[C---:B------:R-:W-:Y:S02]  /*a280*/  SHF.L.U32 R39, R19.reuse, 0x1, RZ ;  /* 0x0000000113277819 */ /* 0x040fe400000006ff */
[----:B------:R-:W-:Y:S02]  /*a290*/  SHF.L.U64.HI R38, R19, 0x1, R38 ;  /* 0x0000000113267819 */ /* 0x000fe40000010226 */
[----:B------:R-:W-:-:S05]  /*a2a0*/  IADD3 R24, P0, PT, R39, R20, RZ ;  /* 0x0000001427187210 */ /* 0x000fca0007f1e0ff */
[----:B------:R-:W-:-:S06]  /*a2b0*/  IMAD.X R25, R38, 0x1, R21, P0 ;  /* 0x0000000126197824 */ /* 0x000fcc00000e0615 */
[----:B------:R-:W5:Y:S01]  /*a2c0*/  LDG.E.64.CONSTANT R24, desc[UR10][R24.64] ;  /* 0x0000000a18187981 */ /* 0x000f62000c1e9b00 */
[----:B---3--:R-:W-:Y:S01]  /*a2d0*/  IADD3 R28, P0, PT, R29, R22, RZ ;  /* 0x000000161d1c7210 */ /* 0x008fe20007f1e0ff */
[----:B------:R-:W-:Y:S01]  /*a2e0*/  HFMA2 R18, -RZ, RZ, 0, 9.5367431640625e-07 ;  /* 0x00000010ff127431 */ /* 0x000fe200000001ff */
[----:B------:R-:W-:Y:S01]  /*a2f0*/  BSSY B1, `(.L_x_427) ;  /* 0x0000008000017945 */ /* 0x000fe20003800000 */
[----:B------:R-:W-:Y:S01]  /*a300*/  MOV R19, R35 ;  /* 0x0000002300137202 */ /* 0x000fe20000000f00 */
[----:B------:R-:W-:Y:S01]  /*a310*/  IMAD.MOV.U32 R17, RZ, RZ, 0x1f ;  /* 0x0000001fff117424 */ /* 0x000fe200078e00ff */
[----:B------:R-:W-:Y:S02]  /*a320*/  IADD3.X R29, PT, PT, R26, R23, RZ, P0, !PT ;  /* 0x000000171a1d7210 */ /* 0x000fe400007fe4ff */
[----:B------:R-:W-:-:S07]  /*a330*/  MOV R16, 0xffffffff ;  /* 0xffffffff00107802 */ /* 0x000fce0000000f00 */
[----:B-1---5:R-:W-:Y:S05]  /*a340*/  WARPSYNC.COLLECTIVE R16, `(.L_x_428) ;  /* 0x0000000010087348 */ /* 0x022fea0003c00000 */
[----:B------:R0:W2:Y:S02]  /*a350*/  SHFL.DOWN P0, R26, R19, R18, R17 ;  /* 0x08000012131a7389 */ /* 0x0000a40000000011 */
[----:B012--5:R-:W-:Y:S05]  /*a360*/  ENDCOLLECTIVE ;  /* 0x000000000000791b */ /* 0x027fea0003800000 */
.L_x_428:
[----:B------:R-:W-:Y:S05]  /*a370*/  BSYNC B1 ;  /* 0x0000000000017941 */ /* 0x000fea0003800000 */
.L_x_427:
[----:B------:R-:W-:Y:S01]  /*a380*/  FADD R40, R35, R26 ;  /* 0x0000001a23287221 */ /* 0x000fe20000000000 */
[----:B------:R-:W-:Y:S02]  /*a390*/  HFMA2 R18, -RZ, RZ, 0, 4.76837158203125e-07 ;  /* 0x00000008ff127431 */ /* 0x000fe400000001ff */
[----:B------:R-:W-:Y:S01]  /*a3a0*/  IMAD.MOV.U32 R17, RZ, RZ, 0x1f ;  /* 0x0000001fff117424 */ /* 0x000fe200078e00ff */
[----:B------:R-:W-:Y:S01]  /*a3b0*/  MOV R16, 0xffffffff ;  /* 0xffffffff00107802 */ /* 0x000fe20000000f00 */
[----:B------:R-:W5:Y:S01]  /*a3c0*/  LDG.E.64.CONSTANT R28, desc[UR10][R28.64] ;  /* 0x0000000a1c1c7981 */ /* 0x000f62000c1e9b00 */
[----:B------:R-:W-:-:S07]  /*a3d0*/  MOV R19, R40 ;  /* 0x0000002800137202 */ /* 0x000fce0000000f00 */
[----:B-----5:R-:W-:Y:S05]  /*a3e0*/  WARPSYNC.COLLECTIVE R16, `(.L_x_429) ;  /* 0x0000000010087348 */ /* 0x020fea0003c00000 */
[----:B------:R0:W1:Y:S02]  /*a3f0*/  SHFL.DOWN P0, R26, R19, R18, R17 ;  /* 0x08000012131a7389 */ /* 0x0000640000000011 */
[----:B01---5:R-:W-:Y:S05]  /*a400*/  ENDCOLLECTIVE ;  /* 0x000000000000791b */ /* 0x023fea0003800000 */
.L_x_429:
[----:B------:R-:W-:Y:S02]  /*a410*/  HFMA2 R18, -RZ, RZ, 0, 2.384185791015625e-07 ;  /* 0x00000004ff127431 */ /* 0x000fe400000001ff */
[----:B------:R-:W-:-:S05]  /*a420*/  FADD R40, R40, R26 ;  /* 0x0000001a28287221 */ /* 0x000fca0000000000 */
[----:B------:R-:W-:-:S07]  /*a430*/  MOV R19, R40 ;  /* 0x0000002800137202 */ /* 0x000fce0000000f00 */
[----:B------:R-:W-:Y:S05]  /*a440*/  WARPSYNC.COLLECTIVE R16, `(.L_x_430) ;  /* 0x0000000010087348 */ /* 0x000fea0003c00000 */
[----:B------:R0:W1:Y:S02]  /*a450*/  SHFL.DOWN P0, R26, R19, R18, R17 ;  /* 0x08000012131a7389 */ /* 0x0000640000000011 */
[----:B01----:R-:W-:Y:S05]  /*a460*/  ENDCOLLECTIVE ;  /* 0x000000000000791b */ /* 0x003fea0003800000 */
.L_x_430:
[----:B------:R-:W-:Y:S01]  /*a470*/  MOV R18, 0x2 ;  /* 0x0000000200127802 */ /* 0x000fe20000000f00 */
[----:B------:R-:W-:-:S04]  /*a480*/  FADD R35, R40, R26 ;  /* 0x0000001a28237221 */ /* 0x000fc80000000000 */
[----:B------:R-:W-:-:S07]  /*a490*/  IMAD.MOV.U32 R19, RZ, RZ, R35 ;  /* 0x000000ffff137224 */ /* 0x000fce00078e0023 */
[----:B------:R-:W-:Y:S05]  /*a4a0*/  WARPSYNC.COLLECTIVE R16, `(.L_x_431) ;  /* 0x0000000010087348 */ /* 0x000fea0003c00000 */
[----:B------:R0:W1:Y:S02]  /*a4b0*/  SHFL.DOWN P0, R26, R19, R18, R17 ;  /* 0x08000012131a7389 */ /* 0x0000640000000011 */
[----:B01----:R-:W-:Y:S05]  /*a4c0*/  ENDCOLLECTIVE ;  /* 0x000000000000791b */ /* 0x003fea0003800000 */
.L_x_431:
[----:B------:R-:W-:Y:S02]  /*a4d0*/  HFMA2 R18, -RZ, RZ, 0, 5.9604644775390625e-08 ;  /* 0x00000001ff127431 */ /* 0x000fe400000001ff */
[----:B------:R-:W-:Y:S01]  /*a4e0*/  FADD R42, R35, R26 ;  /* 0x0000001a232a7221 */ /* 0x000fe20000000000 */
[C---:B------:R-:W-:Y:S02]  /*a4f0*/  PRMT R35, R24.reuse, 0x7632, R35 ;  /* 0x0000763218237816 */ /* 0x040fe40000000023 */
[----:B------:R-:W-:Y:S02]  /*a500*/  SHF.L.U32 R24, R24, 0x10, RZ ;  /* 0x0000001018187819 */ /* 0x000fe400000006ff */
[----:B------:R-:W-:Y:S01]  /*a510*/  MOV R19, R42 ;  /* 0x0000002a00137202 */ /* 0x000fe20000000f00 */
[----:B------:R-:W-:-:S07]  /*a520*/  IMAD.U32 R35, R35, 0x10000, RZ ;  /* 0x0001000023237824 */ /* 0x000fce00078e00ff */
[----:B------:R-:W-:Y:S05]  /*a530*/  WARPSYNC.COLLECTIVE R16, `(.L_x_432) ;  /* 0x0000000010087348 */ /* 0x000fea0003c00000 */
[----:B------:R0:W1:Y:S02]  /*a540*/  SHFL.DOWN P0, R26, R19, R18, R17 ;  /* 0x08000012131a7389 */ /* 0x0000640000000011 */
[----:B01----:R-:W-:Y:S05]  /*a550*/  ENDCOLLECTIVE ;  /* 0x000000000000791b */ /* 0x003fea0003800000 */
.L_x_432:
[----:B------:R-:W-:Y:S01]  /*a560*/  FMUL R40, R30, R35 ;  /* 0x000000231e287220 */ /* 0x000fe20000400000 */
[C---:B------:R-:W-:Y:S02]  /*a570*/  PRMT R35, R25.reuse, 0x7632, R35 ;  /* 0x0000763219237816 */ /* 0x040fe40000000023 */
[----:B------:R-:W-:Y:S01]  /*a580*/  SHF.L.U32 R25, R25, 0x10, RZ ;  /* 0x0000001019197819 */ /* 0x000fe200000006ff */
[----:B------:R-:W-:Y:S01]  /*a590*/  FFMA R24, R27, R24, R40 ;  /* 0x000000181b187223 */ /* 0x000fe20000000028 */
[----:B------:R-:W-:-:S03]  /*a5a0*/  SHF.L.U32 R35, R35, 0x10, RZ ;  /* 0x0000001023237819 */ /* 0x000fc600000006ff */
[----:B------:R-:W-:Y:S01]  /*a5b0*/  FFMA R25, R31, R25, R24 ;  /* 0x000000191f197223 */ /* 0x000fe20000000018 */
[----:B------:R-:W-:-:S03]  /*a5c0*/  MOV R24, RZ ;  /* 0x000000ff00187202 */ /* 0x000fc60000000f00 */
[----:B------:R-:W-:Y:S01]  /*a5d0*/  FFMA R25, R32, R35, R25 ;  /* 0x0000002320197223 */ /* 0x000fe20000000019 */
[----:B------:R-:W-:-:S03]  /*a5e0*/  HFMA2 R18, -RZ, RZ, 0, 9.5367431640625e-07 ;  /* 0x00000010ff127431 */ /* 0x000fc600000001ff */
[----:B------:R-:W-:Y:S01]  /*a5f0*/  FADD R41, RZ, R25 ;  /* 0x00000019ff297221 */ /* 0x000fe20000000000 */
[----:B------:R-:W-:-:S03]  /*a600*/  HFMA2 R25, -RZ, RZ, 0, 1.847743988037109375e-06 ;  /* 0x0000001fff197431 */ /* 0x000fc600000001ff */
[----:B------:R-:W-:Y:S02]  /*a610*/  IMAD.MOV.U32 R19, RZ, RZ, R41 ;  /* 0x000000ffff137224 */ /* 0x000fe400078e0029 */
[----:B------:R-:W-:-:S04]  /*a620*/  FADD R17, R42, R26 ;  /* 0x0000001a2a117221 */ /* 0x000fc80000000000 */
[----:B------:R-:W-:-:S04]  /*a630*/  FMUL R17, R17, R36 ;  /* 0x0000002411117220 */ /* 0x000fc80000400000 */
[----:B------:R-:W-:Y:S01]  /*a640*/  IMAD.MOV.U32 R35, RZ, RZ, R17 ;  /* 0x000000ffff237224 */ /* 0x000fe200078e0011 */
[----:B------:R-:W-:-:S07]  /*a650*/  MOV R17, 0x1f ;  /* 0x0000001f00117802 */ /* 0x000fce0000000f00 */
[----:B------:R-:W-:Y:S05]  /*a660*/  WARPSYNC.COLLECTIVE R16, `(.L_x_433) ;  /* 0x0000000010087348 */ /* 0x000fea0003c00000 */
[----:B------:R0:W1:Y:S02]  /*a670*/  SHFL.IDX P0, R26, R35, R24, R25 ;  /* 0x00000018231a7389 */ /* 0x0000640000000019 */
[----:B01----:R-:W-:Y:S05]  /*a680*/  ENDCOLLECTIVE ;  /* 0x000000000000791b */ /* 0x003fea0003800000 */
.L_x_433:
[----:B------:R-:W-:-:S07]  /*a690*/  MOV R40, R26 ;  /* 0x0000001a00287202 */ /* 0x000fce0000000f00 */
[----:B------:R-:W-:Y:S05]  /*a6a0*/  WARPSYNC.COLLECTIVE R16, `(.L_x_434) ;  /* 0x0000000010087348 */ /* 0x000fea0003c00000 */
[----:B------:R0:W1:Y:S02]  /*a6b0*/  SHFL.DOWN P0, R26, R19, R18, R17 ;  /* 0x08000012131a7389 */ /* 0x0000640000000011 */
[----:B01----:R-:W-:Y:S05]  /*a6c0*/  ENDCOLLECTIVE ;  /* 0x000000000000791b */ /* 0x003fea0003800000 */
.L_x_434:
[----:B------:R-:W-:Y:S01]  /*a6d0*/  HFMA2 R18, -RZ, RZ, 0, 4.76837158203125e-07 ;  /* 0x00000008ff127431 */ /* 0x000fe200000001ff */
[----:B------:R-:W-:-:S05]  /*a6e0*/  MOV R42, R26 ;  /* 0x0000001a002a7202 */ /* 0x000fca0000000f00 */
[----:B------:R-:W-:Y:S01]  /*a6f0*/  FADD R43, R41, R42 ;  /* 0x0000002a292b7221 */ /* 0x000fe20000000000 */
[----:B------:R-:W-:-:S03]  /*a700*/  FMNMX R41, R40, R34, !PT ;  /* 0x0000002228297209 */ /* 0x000fc60007800000 */
[----:B------:R-:W-:Y:S02]  /*a710*/  IMAD.MOV.U32 R19, RZ, RZ, R43 ;  /* 0x000000ffff137224 */ /* 0x000fe400078e002b */
[----:B------:R-:W-:Y:S01]  /*a720*/  FADD R40, R40, -R41 ;  /* 0x8000002928287221 */ /* 0x000fe20000000000 */
[----:B------:R-:W-:-:S07]  /*a730*/  FADD R34, -R41, R34 ;  /* 0x0000002229227221 */ /* 0x000fce0000000100 */
[----:B------:R-:W-:Y:S05]  /*a740*/  WARPSYNC.COLLECTIVE R16, `(.L_x_435) ;  /* 0x0000000010087348 */ /* 0x000fea0003c00000 */
[----:B------:R0:W1:Y:S02]  /*a750*/  SHFL.DOWN P0, R26, R19, R18, R17 ;  /* 0x08000012131a7389 */ /* 0x0000640000000011 */
[----:B01----:R-:W-:Y:S05]  /*a760*/  ENDCOLLECTIVE ;  /* 0x000000000000791b */ /* 0x003fea0003800000 */
.L_x_435:
[----:B------:R-:W-:Y:S01]  /*a770*/  FMUL R40, R40, 1.4426950216293334961 ;  /* 0x3fb8aa3b28287820 */ /* 0x000fe20000400000 */
[----:B------:R-:W-:-:S06]  /*a780*/  FMUL R34, R34, 1.4426950216293334961 ;  /* 0x3fb8aa3b22227820 */ /* 0x000fcc0000400000 */
[----:B------:R-:W0:Y:S01]  /*a790*/  MUFU.EX2 R34, R34 ;  /* 0x0000002200227308 */ /* 0x000e220000000800 */
[----:B------:R-:W-:Y:S01]  /*a7a0*/  IMAD.MOV.U32 R18, RZ, RZ, 0x4 ;  /* 0x00000004ff127424 */ /* 0x000fe200078e00ff */
[----:B------:R-:W-:-:S05]  /*a7b0*/  MOV R24, R26 ;  /* 0x0000001a00187202 */ /* 0x000fca0000000f00 */
[----:B------:R-:W-:Y:S02]  /*a7c0*/  FADD R24, R43, R24 ;  /* 0x000000182b187221 */ /* 0x000fe40000000000 */
[----:B------:R1:W2:Y:S03]  /*a7d0*/  MUFU.EX2 R43, R40 ;  /* 0x00000028002b7308 */ /* 0x0002a60000000800 */
[----:B------:R-:W-:-:S07]  /*a7e0*/  MOV R19, R24 ;  /* 0x0000001800137202 */ /* 0x000fce0000000f00 */
[----:B012---:R-:W-:Y:S05]  /*a7f0*/  WARPSYNC.COLLECTIVE R16, `(.L_x_436) ;  /* 0x0000000010087348 */ /* 0x007fea0003c00000 */
[----:B------:R3:W4:Y:S02]  /*a800*/  SHFL.DOWN P0, R26, R19, R18, R17 ;  /* 0x08000012131a7389 */ /* 0x0007240000000011 */
[----:B01234-:R-:W-:Y:S05]  /*a810*/  ENDCOLLECTIVE ;  /* 0x000000000000791b */ /* 0x01ffea0003800000 */
.L_x_436:
[----:B------:R-:W-:Y:S01]  /*a820*/  FFMA R37, R34, R37, R43 ;  /* 0x0000002522257223 */ /* 0x000fe2000000002b */
[----:B------:R-:W-:Y:S01]  /*a830*/  HFMA2 R18, -RZ, RZ, 0, 1.1920928955078125e-07 ;  /* 0x00000002ff127431 */ /* 0x000fe200000001ff */
[----:B------:R-:W-:-:S05]  /*a840*/  MOV R25, R26 ;  /* 0x0000001a00197202 */ /* 0x000fca0000000f00 */
[----:B------:R-:W-:Y:S01]  /*a850*/  FADD R25, R24, R25 ;  /* 0x0000001918197221 */ /* 0x000fe20000000000 */
[----:B------:R-:W-:-:S04]  /*a860*/  MOV R24, RZ ;  /* 0x000000ff00187202 */ /* 0x000fc80000000f00 */
[----:B------:R-:W-:-:S07]  /*a870*/  MOV R19, R25 ;  /* 0x0000001900137202 */ /* 0x000fce0000000f00 */
[----:B------:R-:W-:Y:S05]  /*a880*/  WARPSYNC.COLLECTIVE R16, `(.L_x_437) ;  /* 0x0000000010087348 */ /* 0x000fea0003c00000 */
[----:B------:R0:W1:Y:S02]  /*a890*/  SHFL.DOWN P0, R26, R19, R18, R17 ;  /* 0x08000012131a7389 */ /* 0x0000640000000011 */
[----:B01----:R-:W-:Y:S05]  /*a8a0*/  ENDCOLLECTIVE ;  /* 0x000000000000791b */ /* 0x003fea0003800000 */
.L_x_437:
[----:B------:R-:W-:Y:S01]  /*a8b0*/  HFMA2 R18, -RZ, RZ, 0, 5.9604644775390625e-08 ;  /* 0x00000001ff127431 */ /* 0x000fe200000001ff */
[----:B------:R-:W-:Y:S01]  /*a8c0*/  SHF.L.U32 R40, R29, 0x10, RZ ;  /* 0x000000101d287819 */ /* 0x000fe200000006ff */
[----:B------:R-:W-:-:S04]  /*a8d0*/  IMAD.MOV.U32 R44, RZ, RZ, R26 ;  /* 0x000000ffff2c7224 */ /* 0x000fc800078e001a */
[----:B------:R-:W-:Y:S01]  /*a8e0*/  FADD R44, R25, R44 ;  /* 0x0000002c192c7221 */ /* 0x000fe20000000000 */
[----:B------:R-:W-:-:S04]  /*a8f0*/  IMAD.MOV.U32 R25, RZ, RZ, 0x1f ;  /* 0x0000001fff197424 */ /* 0x000fc800078e00ff */
[----:B------:R-:W-:-:S07]  /*a900*/  MOV R19, R44 ;  /* 0x0000002c00137202 */ /* 0x000fce0000000f00 */
[----:B------:R-:W-:Y:S05]  /*a910*/  WARPSYNC.COLLECTIVE R16, `(.L_x_438) ;  /* 0x0000000010087348 */ /* 0x000fea0003c00000 */
[----:B------:R0:W1:Y:S02]  /*a920*/  SHFL.DOWN P0, R26, R19, R18, R17 ;  /* 0x08000012131a7389 */ /* 0x0000640000000011 */
[----:B01----:R-:W-:Y:S05]  /*a930*/  ENDCOLLECTIVE ;  /* 0x000000000000791b */ /* 0x003fea0003800000 */
.L_x_438:
[C---:B------:R-:W-:Y:S02]  /*a940*/  PRMT R17, R28.reuse, 0x7632, R17 ;  /* 0x000076321c117816 */ /* 0x040fe40000000011 */
[----:B------:R-:W-:Y:S02]  /*a950*/  PRMT R19, R29, 0x7632, R19 ;  /* 0x000076321d137816 */ /* 0x000fe40000000013 */
[----:B------:R-:W-:Y:S02]  /*a960*/  SHF.L.U32 R28, R28, 0x10, RZ ;  /* 0x000000101c1c7819 */ /* 0x000fe400000006ff */
[----:B------:R-:W-:Y:S01]  /*a970*/  SHF.L.U32 R18, R17, 0x10, RZ ;  /* 0x0000001011127819 */ /* 0x000fe200000006ff */
[----:B------:R-:W-:Y:S02]  /*a980*/  IMAD.U32 R42, R19, 0x10000, RZ ;  /* 0x00010000132a7824 */ /* 0x000fe400078e00ff */
[C---:B------:R-:W-:Y:S01]  /*a990*/  FMUL R19, R43.reuse, R40 ;  /* 0x000000282b137220 */ /* 0x040fe20000400000 */
[C---:B------:R-:W-:Y:S01]  /*a9a0*/  FMUL R17, R43.reuse, R28 ;  /* 0x0000001c2b117220 */ /* 0x040fe20000400000 */
[----:B------:R-:W-:Y:S01]  /*a9b0*/  FADD R35, R44, R26 ;  /* 0x0000001a2c237221 */ /* 0x000fe20000000000 */
[C---:B------:R-:W-:Y:S01]  /*a9c0*/  FMUL R18, R43.reuse, R18 ;  /* 0x000000122b127220 */ /* 0x040fe20000400000 */
[----:B------:R-:W-:Y:S01]  /*a9d0*/  FMUL R42, R43, R42 ;  /* 0x0000002a2b2a7220 */ /* 0x000fe20000400000 */
[C---:B------:R-:W-:Y:S01]  /*a9e0*/  FFMA R17, R34.reuse, R12, R17 ;  /* 0x0000000c22117223 */ /* 0x040fe20000000011 */
[----:B------:R-:W-:Y:S01]  /*a9f0*/  FMUL R35, R35, R36 ;  /* 0x0000002423237220 */ /* 0x000fe20000400000 */
[C---:B------:R-:W-:Y:S01]  /*aa00*/  FFMA R14, R34.reuse, R14, R19 ;  /* 0x0000000e220e7223 */ /* 0x040fe20000000013 */
[----:B------:R-:W-:-:S07]  /*aa10*/  FFMA R15, R34, R15, R42 ;  /* 0x0000000f220f7223 */ /* 0x000fce000000002a */
[----:B------:R-:W-:Y:S05]  /*aa20*/  WARPSYNC.COLLECTIVE R16, `(.L_x_439) ;  /* 0x0000000010087348 */ /* 0x000fea0003c00000 */
[----:B------:R0:W1:Y:S02]  /*aa30*/  SHFL.IDX P0, R26, R35, R24, R25 ;  /* 0x00000018231a7389 */ /* 0x0000640000000019 */
[----:B01----:R-:W-:Y:S05]  /*aa40*/  ENDCOLLECTIVE ;  /* 0x000000000000791b */ /* 0x003fea0003800000 */
.L_x_439:
[----:B------:R-:W-:Y:S01]  /*aa50*/  FFMA R16, R34, R13, R18 ;  /* 0x0000000d22107223 */ /* 0x000fe20000000012 */
[----:B------:R-:W-:Y:S06]  /*aa60*/  BRA `(.L_x_440) ;  /* 0xffffff8c00487947 */ /* 0x000fec000383ffff */
.L_x_348:
[----:B------:R-:W-:Y:S01]  /*aa70*/  HFMA2 R18, -RZ, RZ, 0, 9.5367431640625e-07 ;  /* 0x00000010ff127431 */ /* 0x000fe200000001ff */
[----:B------:R-:W-:Y:S01]  /*aa80*/  BSSY B1, `(.L_x_441) ;  /* 0x0000007000017945 */ /* 0x000fe20003800000 */
[----:B------:R-:W-:Y:S01]  /*aa90*/  MOV R19, R52 ;  /* 0x0000003400137202 */ /* 0x000fe20000000f00 */
[----:B------:R-:W-:Y:S01]  /*aaa0*/  IMAD.MOV.U32 R16, RZ, RZ, -0x1 ;  /* 0xffffffffff107424 */ /* 0x000fe200078e00ff */
[----:B------:R-:W-:-:S07]  /*aab0*/  MOV R17, 0x1f ;  /* 0x0000001f00117802 */ /* 0x000fce0000000f00 */
[----:B------:R-:W-:Y:S05]  /*aac0*/  WARPSYNC.COLLECTIVE R16, `(.L_x_442) ;  /* 0x0000000010087348 */ /* 0x000fea0003c00000 */
[----:B------:R0:W1:Y:S02]  /*aad0*/  SHFL.DOWN P0, R26, R19, R18, R17 ;  /* 0x08000012131a7389 */ /* 0x0000640000000011 */
[----:B01----:R-:W-:Y:S05]  /*aae0*/  ENDCOLLECTIVE ;  /* 0x000000000000791b */ /* 0x003fea0003800000 */
.L_x_442:
[----:B------:R-:W-:Y:S05]  /*aaf0*/  BSYNC B1 ;  /* 0x0000000000017941 */ /* 0x000fea0003800000 */
.L_x_441:
[----:B------:R-:W-:Y:S02]  /*ab00*/  HFMA2 R18, -RZ, RZ, 0, 4.76837158203125e-07 ;  /* 0x00000008ff127431 */ /* 0x000fe400000001ff */
[----:B------:R-:W-:Y:S01]  /*ab10*/  FADD R19, R52, R26 ;  /* 0x0000001a34137221 */ /* 0x000fe20000000000 */
[----:B------:R-:W-:Y:S02]  /*ab20*/  MOV R17, 0x1f ;  /* 0x0000001f00117802 */ /* 0x000fe40000000f00 */
[----:B------:R-:W-:-:S07]  /*ab30*/  MOV R16, 0xffffffff ;  /* 0xffffffff00107802 */ /* 0x000fce0000000f00 */
[----:B------:R-:W-:Y:S05]  /*ab40*/  WARPSYNC.COLLECTIVE R16, `(.L_x_443) ;  /* 0x0000000010087348 */ /* 0x000fea0003c00000 */
[----:B------:R0:W1:Y:S02]  /*ab50*/  SHFL.DOWN P0, R26, R19, R18, R17 ;  /* 0x08000012131a7389 */ /* 0x0000640000000011 */
[----:B01----:R-:W-:Y:S05]  /*ab60*/  ENDCOLLECTIVE ;  /* 0x000000000000791b */ /* 0x003fea0003800000 */
.L_x_443:
[----:B------:R-:W-:Y:S02]  /*ab70*/  HFMA2 R18, -RZ, RZ, 0, 2.384185791015625e-07 ;  /* 0x00000004ff127431 */ /* 0x000fe400000001ff */
[----:B------:R-:W-:-:S04]  /*ab80*/  FADD R12, R19, R26 ;  /* 0x0000001a130c7221 */ /* 0x000fc80000000000 */
[----:B------:R-:W-:-:S07]  /*ab90*/  IMAD.MOV.U32 R19, RZ, RZ, R12 ;  /* 0x000000ffff137224 */ /* 0x000fce00078e000c */
[----:B------:R-:W-:Y:S05]  /*aba0*/  WARPSYNC.COLLECTIVE R16, `(.L_x_444) ;  /* 0x0000000010087348 */ /* 0x000fea0003c00000 */
[----:B------:R0:W1:Y:S02]  /*abb0*/  SHFL.DOWN P0, R26, R19, R18, R17 ;  /* 0x08000012131a7389 */ /* 0x0000640000000011 */
[----:B01----:R-:W-:Y:S05]  /*abc0*/  ENDCOLLECTIVE ;  /* 0x000000000000791b */ /* 0x003fea0003800000 */
.L_x_444:
[----:B------:R-:W-:Y:S02]  /*abd0*/  HFMA2 R18, -RZ, RZ, 0, 1.1920928955078125e-07 ;  /* 0x00000002ff127431 */ /* 0x000fe400000001ff */
[----:B------:R-:W-:-:S05]  /*abe0*/  FADD R13, R12, R26 ;  /* 0x0000001a0c0d7221 */ /* 0x000fca0000000000 */
[----:B------:R-:W-:-:S07]  /*abf0*/  MOV R19, R13 ;  /* 0x0000000d00137202 */ /* 0x000fce0000000f00 */
[----:B------:R-:W-:Y:S05]  /*ac00*/  WARPSYNC.COLLECTIVE R16, `(.L_x_445) ;  /* 0x0000000010087348 */ /* 0x000fea0003c00000 */
[----:B------:R0:W1:Y:S02]  /*ac10*/  SHFL.DOWN P0, R26, R19, R18, R17 ;  /* 0x08000012131a7389 */ /* 0x0000640000000011 */
[----:B01----:R-:W-:Y:S05]  /*ac20*/  ENDCOLLECTIVE ;  /* 0x000000000000791b */ /* 0x003fea0003800000 */
.L_x_445:
[----:B------:R-:W-:Y:S01]  /*ac30*/  MOV R18, 0x1 ;  /* 0x0000000100127802 */ /* 0x000fe20000000f00 */
[----:B------:R-:W-:-:S04]  /*ac40*/  FADD R14, R13, R26 ;  /* 0x0000001a0d0e7221 */ /* 0x000fc80000000000 */
[----:B------:R-:W-:-:S07]  /*ac50*/  IMAD.MOV.U32 R19, RZ, RZ, R14 ;  /* 0x000000ffff137224 */ /* 0x000fce00078e000e */
[----:B------:R-:W-:Y:S05]  /*ac60*/  WARPSYNC.COLLECTIVE R16, `(.L_x_446) ;  /* 0x0000000010087348 */ /* 0x000fea0003c00000 */
[----:B------:R0:W1:Y:S02]  /*ac70*/  SHFL.DOWN P0, R26, R19, R18, R17 ;  /* 0x08000012131a7389 */ /* 0x0000640000000011 */
[----:B01----:R-:W-:Y:S05]  /*ac80*/  ENDCOLLECTIVE ;  /* 0x000000000000791b */ /* 0x003fea0003800000 */
.L_x_446:
[----:B------:R-:W-:Y:S05]  /*ac90*/  BRA `(.L_x_447) ;  /* 0xffffffb000f87947 */ /* 0x000fea000383ffff */
.L_x_357:
[----:B------:R-:W-:Y:S01]  /*aca0*/  MOV R18, 0x10 ;  /* 0x0000001000127802 */ /* 0x000fe20000000f00 */
[----:B------:R-:W-:Y:S01]  /*acb0*/  IMAD.MOV.U32 R16, RZ, RZ, -0x1 ;  /* 0xffffffffff107424 */ /* 0x000fe200078e00ff */
[----:B------:R-:W-:-:S07]  /*acc0*/  MOV R17, 0x1f ;  /* 0x0000001f00117802 */ /* 0x000fce0000000f00 */
[----:B01---5:R-:W-:Y:S05]  /*acd0*/  WARPSYNC.COLLECTIVE R16, `(.L_x_448) ;  /* 0x0000000010087348 */ /* 0x023fea0003c00000 */
[----:B-1----:R1:W2:Y:S02]  /*ace0*/  SHFL.DOWN P0, R26, R19, R18, R17 ;  /* 0x08000012131a7389 */ /* 0x0022a40000000011 */
[----:B012--5:R-:W-:Y:S05]  /*acf0*/  ENDCOLLECTIVE ;  /* 0x000000000000791b */ /* 0x027fea0003800000 */
.L_x_448:
[----:B------:R-:W-:Y:S01]  /*ad00*/  MOV R18, 0x8 ;  /* 0x0000000800127802 */ /* 0x000fe20000000f00 */
[----:B------:R-:W-:-:S05]  /*ad10*/  FADD R12, R26, R19 ;  /* 0x000000131a0c7221 */ /* 0x000fca0000000000 */
[----:B------:R-:W-:-:S07]  /*ad20*/  MOV R19, R12 ;  /* 0x0000000c00137202 */ /* 0x000fce0000000f00 */
[----:B------:R-:W-:Y:S05]  /*ad30*/  WARPSYNC.COLLECTIVE R16, `(.L_x_449) ;  /* 0x0000000010087348 */ /* 0x000fea0003c00000 */
[----:B------:R0:W1:Y:S02]  /*ad40*/  SHFL.DOWN P0, R26, R19, R18, R17 ;  /* 0x08000012131a7389 */ /* 0x0000640000000011 */
[----:B01----:R-:W-:Y:S05]  /*ad50*/  ENDCOLLECTIVE ;  /* 0x000000000000791b */ /* 0x003fea0003800000 */
.L_x_449:
[----:B------:R-:W-:Y:S02]  /*ad60*/  IMAD.MOV.U32 R18, RZ, RZ, 0x4 ;  /* 0x00000004ff127424 */ /* 0x000fe400078e00ff */
[----:B------:R-:W-:-:S05]  /*ad70*/  FADD R13, R12, R26 ;  /* 0x0000001a0c0d7221 */ /* 0x000fca0000000000 */
[----:B------:R-:W-:-:S07]  /*ad80*/  MOV R19, R13 ;  /* 0x0000000d00137202 */ /* 0x000fce0000000f00 */
[----:B------:R-:W-:Y:S05]  /*ad90*/  WARPSYNC.COLLECTIVE R16, `(.L_x_450) ;  /* 0x0000000010087348 */ /* 0x000fea0003c00000 */
[----:B------:R0:W1:Y:S02]  /*ada0*/  SHFL.DOWN P0, R26, R19, R18, R17 ;  /* 0x08000012131a7389 */ /* 0x0000640000000011 */
[----:B01----:R-:W-:Y:S05]  /*adb0*/  ENDCOLLECTIVE ;  /* 0x000000000000791b */ /* 0x003fea0003800000 */
.L_x_450:
[----:B------:R-:W-:Y:S01]  /*adc0*/  MOV R18, 0x2 ;  /* 0x0000000200127802 */ /* 0x000fe20000000f00 */
[----:B------:R-:W-:-:S05]  /*add0*/  FADD R14, R13, R26 ;  /* 0x0000001a0d0e7221 */ /* 0x000fca0000000000 */
[----:B------:R-:W-:-:S07]  /*ade0*/  MOV R19, R14 ;  /* 0x0000000e00137202 */ /* 0x000fce0000000f00 */
[----:B------:R-:W-:Y:S05]  /*adf0*/  WARPSYNC.COLLECTIVE R16, `(.L_x_451) ;  /* 0x0000000010087348 */ /* 0x000fea0003c00000 */
[----:B------:R0:W1:Y:S02]  /*ae00*/  SHFL.DOWN P0, R26, R19, R18, R17 ;  /* 0x08000012131a7389 */ /* 0x0000640000000011 */
[----:B01----:R-:W-:Y:S05]  /*ae10*/  ENDCOLLECTIVE ;  /* 0x000000000000791b */ /* 0x003fea0003800000 */
.L_x_451:
[----:B------:R-:W-:Y:S02]  /*ae20*/  IMAD.MOV.U32 R18, RZ, RZ, 0x1 ;  /* 0x00000001ff127424 */ /* 0x000fe400078e00ff */
[----:B------:R-:W-:-:S05]  /*ae30*/  FADD R15, R14, R26 ;  /* 0x0000001a0e0f7221 */ /* 0x000fca0000000000 */
[----:B------:R-:W-:-:S07]  /*ae40*/  MOV R19, R15 ;  /* 0x0000000f00137202 */ /* 0x000fce0000000f00 */
[----:B------:R-:W-:Y:S05]  /*ae50*/  WARPSYNC.COLLECTIVE R16, `(.L_x_452) ;  /* 0x0000000010087348 */ /* 0x000fea0003c00000 */
[----:B------:R0:W1:Y:S02]  /*ae60*/  SHFL.DOWN P0, R26, R19, R18, R17 ;  /* 0x08000012131a7389 */ /* 0x0000640000000011 */
[----:B01----:R-:W-:Y:S05]  /*ae70*/  ENDCOLLECTIVE ;  /* 0x000000000000791b */ /* 0x003fea0003800000 */
.L_x_452:
[----:B------:R-:W-:Y:S05]  /*ae80*/  BRA `(.L_x_453) ;  /* 0xffffffb400f07947 */ /* 0x000fea000383ffff */
.L_x_361:
[----:B------:R-:W-:Y:S01]  /*ae90*/  HFMA2 R18, -RZ, RZ, 0, 9.5367431640625e-07 ;  /* 0x00000010ff127431 */ /* 0x000fe200000001ff */
[----:B------:R-:W-:Y:S01]  /*aea0*/  BSSY B1, `(.L_x_454) ;  /* 0x0000006000017945 */ /* 0x000fe20003800000 */
[----:B------:R-:W-:Y:S02]  /*aeb0*/  MOV R17, 0x1f ;  /* 0x0000001f00117802 */ /* 0x000fe40000000f00 */
[----:B------:R-:W-:-:S07]  /*aec0*/  MOV R16, 0xffffffff ;  /* 0xffffffff00107802 */ /* 0x000fce0000000f00 */
[----:B-----5:R-:W-:Y:S05]  /*aed0*/  WARPSYNC.COLLECTIVE R16, `(.L_x_455) ;  /* 0x0000000010087348 */ /* 0x020fea0003c00000 */
[----:B------:R0:W1:Y:S02]  /*aee0*/  SHFL.DOWN P0, R26, R19, R18, R17 ;  /* 0x08000012131a7389 */ /* 0x0000640000000011 */
[----:B01---5:R-:W-:Y:S05]  /*aef0*/  ENDCOLLECTIVE ;  /* 0x000000000000791b */ /* 0x023fea0003800000 */
.L_x_455:
[----:B------:R-:W-:Y:S05]  /*af00*/  BSYNC B1 ;  /* 0x0000000000017941 */ /* 0x000fea0003800000 */
.L_x_454:
[----:B------:R-:W-:Y:S02]  /*af10*/  HFMA2 R17, -RZ, RZ, 0, 1.847743988037109375e-06 ;  /* 0x0000001fff117431 */ /* 0x000fe400000001ff */
[----:B------:R-:W-:Y:S01]  /*af20*/  FADD R19, R19, R26 ;  /* 0x0000001a13137221 */ /* 0x000fe20000000000 */
[----:B------:R-:W-:Y:S01]  /*af30*/  IMAD.MOV.U32 R18, RZ, RZ, 0x8 ;  /* 0x00000008ff127424 */ /* 0x000fe200078e00ff */
[----:B------:R-:W-:-:S07]  /*af40*/  MOV R16, 0xffffffff ;  /* 0xffffffff00107802 */ /* 0x000fce0000000f00 */
[----:B------:R-:W-:Y:S05]  /*af50*/  WARPSYNC.COLLECTIVE R16, `(.L_x_456) ;  /* 0x0000000010087348 */ /* 0x000fea0003c00000 */
[----:B------:R0:W1:Y:S02]  /*af60*/  SHFL.DOWN P0, R26, R19, R18, R17 ;  /* 0x08000012131a7389 */ /* 0x0000640000000011 */
[----:B01----:R-:W-:Y:S05]  /*af70*/  ENDCOLLECTIVE ;  /* 0x000000000000791b */ /* 0x003fea0003800000 */
.L_x_456:
[----:B------:R-:W-:Y:S02]  /*af80*/  IMAD.MOV.U32 R18, RZ, RZ, 0x4 ;  /* 0x00000004ff127424 */ /* 0x000fe400078e00ff */
[----:B------:R-:W-:-:S05]  /*af90*/  FADD R13, R19, R26 ;  /* 0x0000001a130d7221 */ /* 0x000fca0000000000 */
[----:B------:R-:W-:-:S07]  /*afa0*/  MOV R19, R13 ;  /* 0x0000000d00137202 */ /* 0x000fce0000000f00 */
[----:B------:R-:W-:Y:S05]  /*afb0*/  WARPSYNC.COLLECTIVE R16, `(.L_x_457) ;  /* 0x0000000010087348 */ /* 0x000fea0003c00000 */
[----:B------:R0:W1:Y:S02]  /*afc0*/  SHFL.DOWN P0, R26, R19, R18, R17 ;  /* 0x08000012131a7389 */ /* 0x0000640000000011 */
[----:B01----:R-:W-:Y:S05]  /*afd0*/  ENDCOLLECTIVE ;  /* 0x000000000000791b */ /* 0x003fea0003800000 */
.L_x_457:
[----:B------:R-:W-:Y:S02]  /*afe0*/  HFMA2 R18, -RZ, RZ, 0, 1.1920928955078125e-07 ;  /* 0x00000002ff127431 */ /* 0x000fe400000001ff */
[----:B------:R-:W-:-:S05]  /*aff0*/  FADD R14, R13, R26 ;  /* 0x0000001a0d0e7221 */ /* 0x000fca0000000000 */
[----:B------:R-:W-:-:S07]  /*b000*/  MOV R19, R14 ;  /* 0x0000000e00137202 */ /* 0x000fce0000000f00 */
[----:B------:R-:W-:Y:S05]  /*b010*/  WARPSYNC.COLLECTIVE R16, `(.L_x_458) ;  /* 0x0000000010087348 */ /* 0x000fea0003c00000 */
[----:B------:R0:W1:Y:S02]  /*b020*/  SHFL.DOWN P0, R26, R19, R18, R17 ;  /* 0x08000012131a7389 */ /* 0x0000640000000011 */
[----:B01----:R-:W-:Y:S05]  /*b030*/  ENDCOLLECTIVE ;  /* 0x000000000000791b */ /* 0x003fea0003800000 */
.L_x_458:
[----:B------:R-:W-:Y:S02]  /*b040*/  IMAD.MOV.U32 R18, RZ, RZ, 0x1 ;  /* 0x00000001ff127424 */ /* 0x000fe400078e00ff */
[----:B------:R-:W-:-:S05]  /*b050*/  FADD R15, R14, R26 ;  /* 0x0000001a0e0f7221 */ /* 0x000fca0000000000 */
[----:B------:R-:W-:-:S07]  /*b060*/  MOV R19, R15 ;  /* 0x0000000f00137202 */ /* 0x000fce0000000f00 */
[----:B------:R-:W-:Y:S05]  /*b070*/  WARPSYNC.COLLECTIVE R16, `(.L_x_459) ;  /* 0x0000000010087348 */ /* 0x000fea0003c00000 */
[----:B------:R0:W1:Y:S02]  /*b080*/  SHFL.DOWN P0, R26, R19, R18, R17 ;  /* 0x08000012131a7389 */ /* 0x0000640000000011 */
[----:B01----:R-:W-:Y:S05]  /*b090*/  ENDCOLLECTIVE ;  /* 0x000000000000791b */ /* 0x003fea0003800000 */
.L_x_459:
[----:B------:R-:W-:Y:S01]  /*b0a0*/  HFMA2 R18, -RZ, RZ, 0, 9.5367431640625e-07 ;  /* 0x00000010ff127431 */ /* 0x000fe200000001ff */
[----:B------:R-:W-:Y:S02]  /*b0b0*/  MOV R19, R12 ;  /* 0x0000000c00137202 */ /* 0x000fe40000000f00 */
[----:B------:R-:W-:-:S07]  /*b0c0*/  MOV R20, R26 ;  /* 0x0000001a00147202 */ /* 0x000fce0000000f00 */
[----:B------:R-:W-:Y:S05]  /*b0d0*/  WARPSYNC.COLLECTIVE R16, `(.L_x_460) ;  /* 0x0000000010087348 */ /* 0x000fea0003c00000 */
[----:B------:R0:W1:Y:S02]  /*b0e0*/  SHFL.DOWN P0, R26, R19, R18, R17 ;  /* 0x08000012131a7389 */ /* 0x0000640000000011 */
[----:B01----:R-:W-:Y:S05]  /*b0f0*/  ENDCOLLECTIVE ;  /* 0x000000000000791b */ /* 0x003fea0003800000 */
.L_x_460:
[----:B------:R-:W-:Y:S01]  /*b100*/  FADD R20, R15, R20 ;  /* 0x000000140f147221 */ /* 0x000fe20000000000 */
[----:B------:R-:W-:Y:S02]  /*b110*/  HFMA2 R18, -RZ, RZ, 0, 4.76837158203125e-07 ;  /* 0x00000008ff127431 */ /* 0x000fe400000001ff */
[----:B------:R-:W-:-:S04]  /*b120*/  IMAD.MOV.U32 R13, RZ, RZ, R26 ;  /* 0x000000ffff0d7224 */ /* 0x000fc800078e001a */
[----:B------:R-:W-:-:S05]  /*b130*/  FADD R21, R12, R13 ;  /* 0x0000000d0c157221 */ /* 0x000fca0000000000 */
[----:B------:R-:W-:-:S07]  /*b140*/  MOV R19, R21 ;  /* 0x0000001500137202 */ /* 0x000fce0000000f00 */
[----:B------:R-:W-:Y:S05]  /*b150*/  WARPSYNC.COLLECTIVE R16, `(.L_x_461) ;  /* 0x0000000010087348 */ /* 0x000fea0003c00000 */
[----:B------:R0:W1:Y:S02]  /*b160*/  SHFL.DOWN P0, R26, R19, R18, R17 ;  /* 0x08000012131a7389 */ /* 0x0000640000000011 */
[----:B01----:R-:W-:Y:S05]  /*b170*/  ENDCOLLECTIVE ;  /* 0x000000000000791b */ /* 0x003fea0003800000 */
.L_x_461:
[----:B------:R-:W-:Y:S01]  /*b180*/  HFMA2 R18, -RZ, RZ, 0, 2.384185791015625e-07 ;  /* 0x00000004ff127431 */ /* 0x000fe200000001ff */
[----:B------:R-:W-:-:S05]  /*b190*/  MOV R14, R26 ;  /* 0x0000001a000e7202 */ /* 0x000fca0000000f00 */
[----:B------:R-:W-:-:S04]  /*b1a0*/  FADD R22, R21, R14 ;  /* 0x0000000e15167221 */ /* 0x000fc80000000000 */
[----:B------:R-:W-:-:S07]  /*b1b0*/  IMAD.MOV.U32 R19, RZ, RZ, R22 ;  /* 0x000000ffff137224 */ /* 0x000fce00078e0016 */
[----:B------:R-:W-:Y:S05]  /*b1c0*/  WARPSYNC.COLLECTIVE R16, `(.L_x_462) ;  /* 0x0000000010087348 */ /* 0x000fea0003c00000 */
[----:B------:R0:W1:Y:S02]  /*b1d0*/  SHFL.DOWN P0, R26, R19, R18, R17 ;  /* 0x08000012131a7389 */ /* 0x0000640000000011 */
[----:B01----:R-:W-:Y:S05]  /*b1e0*/  ENDCOLLECTIVE ;  /* 0x000000000000791b */ /* 0x003fea0003800000 */
.L_x_462:
[----:B------:R-:W-:Y:S01]  /*b1f0*/  IMAD.MOV.U32 R18, RZ, RZ, 0x2 ;  /* 0x00000002ff127424 */ /* 0x000fe200078e00ff */
[----:B------:R-:W-:-:S05]  /*b200*/  MOV R23, R26 ;  /* 0x0000001a00177202 */ /* 0x000fca0000000f00 */
[----:B------:R-:W-:-:S05]  /*b210*/  FADD R23, R22, R23 ;  /* 0x0000001716177221 */ /* 0x000fca0000000000 */
[----:B------:R-:W-:-:S07]  /*b220*/  MOV R19, R23 ;  /* 0x0000001700137202 */ /* 0x000fce0000000f00 */
[----:B------:R-:W-:Y:S05]  /*b230*/  WARPSYNC.COLLECTIVE R16, `(.L_x_463) ;  /* 0x0000000010087348 */ /* 0x000fea0003c00000 */
[----:B------:R0:W1:Y:S02]  /*b240*/  SHFL.DOWN P0, R26, R19, R18, R17 ;  /* 0x08000012131a7389 */ /* 0x0000640000000011 */
[----:B01----:R-:W-:Y:S05]  /*b250*/  ENDCOLLECTIVE ;  /* 0x000000000000791b */ /* 0x003fea0003800000 */
.L_x_463:
[----:B------:R-:W-:Y:S01]  /*b260*/  HFMA2 R18, -RZ, RZ, 0, 5.9604644775390625e-08 ;  /* 0x00000001ff127431 */ /* 0x000fe200000001ff */
[----:B------:R-:W-:-:S05]  /*b270*/  MOV R12, R26 ;  /* 0x0000001a000c7202 */ /* 0x000fca0000000f00 */
[----:B------:R-:W-:-:S05]  /*b280*/  FADD R12, R23, R12 ;  /* 0x0000000c170c7221 */ /* 0x000fca0000000000 */
[----:B------:R-:W-:-:S07]  /*b290*/  MOV R19, R12 ;  /* 0x0000000c00137202 */ /* 0x000fce0000000f00 */
[----:B------:R-:W-:Y:S05]  /*b2a0*/  WARPSYNC.COLLECTIVE R16, `(.L_x_464) ;  /* 0x0000000010087348 */ /* 0x000fea0003c00000 */
[----:B------:R0:W1:Y:S02]  /*b2b0*/  SHFL.DOWN P0, R26, R19, R18, R17 ;  /* 0x08000012131a7389 */ /* 0x0000640000000011 */
[----:B01----:R-:W-:Y:S05]  /*b2c0*/  ENDCOLLECTIVE ;  /* 0x000000000000791b */ /* 0x003fea0003800000 */
.L_x_464:
[----:B------:R-:W-:Y:S05]  /*b2d0*/  BRA `(.L_x_465) ;  /* 0xffffffc4002c7947 */ /* 0x000fea000383ffff */
.L_x_373:
[----:B------:R-:W-:Y:S01]  /*b2e0*/  HFMA2 R17, -RZ, RZ, 0, 1.847743988037109375e-06 ;  /* 0x0000001fff117431 */ /* 0x000fe200000001ff */
[----:B------:R-:W-:Y:S01]  /*b2f0*/  BSSY B1, `(.L_x_466) ;  /* 0x0000007000017945 */ /* 0x000fe20003800000 */
[----:B------:R-:W-:Y:S01]  /*b300*/  IMAD.MOV.U32 R19, RZ, RZ, R90 ;  /* 0x000000ffff137224 */ /* 0x000fe200078e005a */
[----:B------:R-:W-:Y:S02]  /*b310*/  MOV R18, 0x10 ;  /* 0x0000001000127802 */ /* 0x000fe40000000f00 */
[----:B------:R-:W-:-:S07]  /*b320*/  MOV R16, 0xffffffff ;  /* 0xffffffff00107802 */ /* 0x000fce0000000f00 */
[----:B-----5:R-:W-:Y:S05]  /*b330*/  WARPSYNC.COLLECTIVE R16, `(.L_x_467) ;  /* 0x0000000010087348 */ /* 0x020fea0003c00000 */
[----:B------:R0:W1:Y:S02]  /*b340*/  SHFL.DOWN P0, R26, R19, R18, R17 ;  /* 0x08000012131a7389 */ /* 0x0000640000000011 */
[----:B01---5:R-:W-:Y:S05]  /*b350*/  ENDCOLLECTIVE ;  /* 0x000000000000791b */ /* 0x023fea0003800000 */
.L_x_467:
[----:B------:R-:W-:Y:S05]  /*b360*/  BSYNC B1 ;  /* 0x0000000000017941 */ /* 0x000fea0003800000 */
.L_x_466:
[----:B------:R-:W-:Y:S02]  /*b370*/  HFMA2 R17, -RZ, RZ, 0, 1.847743988037109375e-06 ;  /* 0x0000001fff117431 */ /* 0x000fe400000001ff */
[----:B------:R-:W-:Y:S01]  /*b380*/  FADD R19, R90, R26 ;  /* 0x0000001a5a137221 */ /* 0x000fe20000000000 */
[----:B------:R-:W-:Y:S01]  /*b390*/  IMAD.MOV.U32 R18, RZ, RZ, 0x8 ;  /* 0x00000008ff127424 */ /* 0x000fe200078e00ff */
[----:B------:R-:W-:-:S07]  /*b3a0*/  MOV R16, 0xffffffff ;  /* 0xffffffff00107802 */ /* 0x000fce0000000f00 */
[----:B------:R-:W-:Y:S05]  /*b3b0*/  WARPSYNC.COLLECTIVE R16, `(.L_x_468) ;  /* 0x0000000010087348 */ /* 0x000fea0003c00000 */
[----:B------:R0:W1:Y:S02]  /*b3c0*/  SHFL.DOWN P0, R26, R19, R18, R17 ;  /* 0x08000012131a7389 */ /* 0x0000640000000011 */
[----:B01----:R-:W-:Y:S05]  /*b3d0*/  ENDCOLLECTIVE ;  /* 0x000000000000791b */ /* 0x003fea0003800000 */
.L_x_468:
[----:B------:R-:W-:Y:S02]  /*b3e0*/  IMAD.MOV.U32 R18, RZ, RZ, 0x4 ;  /* 0x00000004ff127424 */ /* 0x000fe400078e00ff */
[----:B------:R-:W-:-:S05]  /*b3f0*/  FADD R12, R19, R26 ;  /* 0x0000001a130c7221 */ /* 0x000fca0000000000 */
[----:B------:R-:W-:-:S07]  /*b400*/  MOV R19, R12 ;  /* 0x0000000c00137202 */ /* 0x000fce0000000f00 */
[----:B------:R-:W-:Y:S05]  /*b410*/  WARPSYNC.COLLECTIVE R16, `(.L_x_469) ;  /* 0x0000000010087348 */ /* 0x000fea0003c00000 */
[----:B------:R0:W1:Y:S02]  /*b420*/  SHFL.DOWN P0, R26, R19, R18, R17 ;  /* 0x08000012131a7389 */ /* 0x0000640000000011 */
[----:B01----:R-:W-:Y:S05]  /*b430*/  ENDCOLLECTIVE ;  /* 0x000000000000791b */ /* 0x003fea0003800000 */
.L_x_469:
[----:B------:R-:W-:Y:S02]  /*b440*/  HFMA2 R18, -RZ, RZ, 0, 1.1920928955078125e-07 ;  /* 0x00000002ff127431 */ /* 0x000fe400000001ff */
[----:B------:R-:W-:-:S05]  /*b450*/  FADD R13, R12, R26 ;  /* 0x0000001a0c0d7221 */ /* 0x000fca0000000000 */
[----:B------:R-:W-:-:S07]  /*b460*/  MOV R19, R13 ;  /* 0x0000000d00137202 */ /* 0x000fce0000000f00 */
[----:B------:R-:W-:Y:S05]  /*b470*/  WARPSYNC.COLLECTIVE R16, `(.L_x_470) ;  /* 0x0000000010087348 */ /* 0x000fea0003c00000 */
[----:B------:R0:W1:Y:S02]  /*b480*/  SHFL.DOWN P0, R26, R19, R18, R17 ;  /* 0x08000012131a7389 */ /* 0x0000640000000011 */
[----:B01----:R-:W-:Y:S05]  /*b490*/  ENDCOLLECTIVE ;  /* 0x000000000000791b */ /* 0x003fea0003800000 */
.L_x_470:
[----:B------:R-:W-:Y:S02]  /*b4a0*/  IMAD.MOV.U32 R18, RZ, RZ, 0x1 ;  /* 0x00000001ff127424 */ /* 0x000fe400078e00ff */
[----:B------:R-:W-:-:S05]  /*b4b0*/  FADD R14, R13, R26 ;  /* 0x0000001a0d0e7221 */ /* 0x000fca0000000000 */
[----:B------:R-:W-:-:S07]  /*b4c0*/  MOV R19, R14 ;  /* 0x0000000e00137202 */ /* 0x000fce0000000f00 */
[----:B------:R-:W-:Y:S05]  /*b4d0*/  WARPSYNC.COLLECTIVE R16, `(.L_x_471) ;  /* 0x0000000010087348 */ /* 0x000fea0003c00000 */
[----:B------:R0:W1:Y:S02]  /*b4e0*/  SHFL.DOWN P0, R26, R19, R18, R17 ;  /* 0x08000012131a7389 */ /* 0x0000640000000011 */
[----:B01----:R-:W-:Y:S05]  /*b4f0*/  ENDCOLLECTIVE ;  /* 0x000000000000791b */ /* 0x003fea0003800000 */
.L_x_471:
[----:B------:R-:W-:Y:S05]  /*b500*/  BRA `(.L_x_472) ;  /* 0xffffffcc004c7947 */ /* 0x000fea000383ffff */
.L_x_382:
[----:B------:R-:W-:Y:S02]  /*b510*/  MOV R18, 0x10 ;  /* 0x0000001000127802 */ /* 0x000fe40000000f00 */
[----:B------:R-:W-:Y:S02]  /*b520*/  MOV R17, 0x1f ;  /* 0x0000001f00117802 */ /* 0x000fe40000000f00 */
[----:B---3--:R-:W-:-:S07]  /*b530*/  MOV R16, 0xffffffff ;  /* 0xffffffff00107802 */ /* 0x008fce0000000f00 */
[----:B012---:R-:W-:Y:S05]  /*b540*/  WARPSYNC.COLLECTIVE R16, `(.L_x_473) ;  /* 0x0000000010087348 */ /* 0x007fea0003c00000 */
[----:B--2---:R2:W3:Y:S02]  /*b550*/  SHFL.DOWN P0, R26, R19, R18, R17 ;  /* 0x08000012131a7389 */ /* 0x0044e40000000011 */
[----:B0123--:R-:W-:Y:S05]  /*b560*/  ENDCOLLECTIVE ;  /* 0x000000000000791b */ /* 0x00ffea0003800000 */
.L_x_473:
[----:B------:R-:W-:Y:S01]  /*b570*/  MOV R18, 0x8 ;  /* 0x0000000800127802 */ /* 0x000fe20000000f00 */
[----:B------:R-:W-:-:S04]  /*b580*/  FADD R3, R26, R19 ;  /* 0x000000131a037221 */ /* 0x000fc80000000000 */
[----:B------:R-:W-:-:S07]  /*b590*/  IMAD.MOV.U32 R19, RZ, RZ, R3 ;  /* 0x000000ffff137224 */ /* 0x000fce00078e0003 */
[----:B------:R-:W-:Y:S05]  /*b5a0*/  WARPSYNC.COLLECTIVE R16, `(.L_x_474) ;  /* 0x0000000010087348 */ /* 0x000fea0003c00000 */
[----:B------:R0:W1:Y:S02]  /*b5b0*/  SHFL.DOWN P0, R26, R19, R18, R17 ;  /* 0x08000012131a7389 */ /* 0x0000640000000011 */
[----:B01----:R-:W-:Y:S05]  /*b5c0*/  ENDCOLLECTIVE ;  /* 0x000000000000791b */ /* 0x003fea0003800000 */
.L_x_474:
[----:B------:R-:W-:Y:S01]  /*b5d0*/  MOV R18, 0x4 ;  /* 0x0000000400127802 */ /* 0x000fe20000000f00 */
[----:B------:R-:W-:-:S05]  /*b5e0*/  FADD R6, R3, R26 ;  /* 0x0000001a03067221 */ /* 0x000fca0000000000 */
[----:B------:R-:W-:-:S07]  /*b5f0*/  MOV R19, R6 ;  /* 0x0000000600137202 */ /* 0x000fce0000000f00 */
[----:B------:R-:W-:Y:S05]  /*b600*/  WARPSYNC.COLLECTIVE R16, `(.L_x_475) ;  /* 0x0000000010087348 */ /* 0x000fea0003c00000 */
[----:B------:R0:W1:Y:S02]  /*b610*/  SHFL.DOWN P0, R26, R19, R18, R17 ;  /* 0x08000012131a7389 */ /* 0x0000640000000011 */
[----:B01----:R-:W-:Y:S05]  /*b620*/  ENDCOLLECTIVE ;  /* 0x000000000000791b */ /* 0x003fea0003800000 */
.L_x_475:
[----:B------:R-:W-:Y:S01]  /*b630*/  MOV R18, 0x2 ;  /* 0x0000000200127802 */ /* 0x000fe20000000f00 */
[----:B------:R-:W-:-:S04]  /*b640*/  FADD R7, R6, R26 ;  /* 0x0000001a06077221 */ /* 0x000fc80000000000 */
[----:B------:R-:W-:-:S07]  /*b650*/  IMAD.MOV.U32 R19, RZ, RZ, R7 ;  /* 0x000000ffff137224 */ /* 0x000fce00078e0007 */
[----:B------:R-:W-:Y:S05]  /*b660*/  WARPSYNC.COLLECTIVE R16, `(.L_x_476) ;  /* 0x0000000010087348 */ /* 0x000fea0003c00000 */
[----:B------:R0:W1:Y:S02]  /*b670*/  SHFL.DOWN P0, R26, R19, R18, R17 ;  /* 0x08000012131a7389 */ /* 0x0000640000000011 */
[----:B01----:R-:W-:Y:S05]  /*b680*/  ENDCOLLECTIVE ;  /* 0x000000000000791b */ /* 0x003fea0003800000 */
.L_x_476:
[----:B------:R-:W-:Y:S01]  /*b690*/  MOV R18, 0x1 ;  /* 0x0000000100127802 */ /* 0x000fe20000000f00 */
[----:B------:R-:W-:-:S05]  /*b6a0*/  FADD R8, R7, R26 ;  /* 0x0000001a07087221 */ /* 0x000fca0000000000 */
[----:B------:R-:W-:-:S07]  /*b6b0*/  MOV R19, R8 ;  /* 0x0000000800137202 */ /* 0x000fce0000000f00 */
[----:B------:R-:W-:Y:S05]  /*b6c0*/  WARPSYNC.COLLECTIVE R16, `(.L_x_477) ;  /* 0x0000000010087348 */ /* 0x000fea0003c00000 */
[----:B------:R0:W1:Y:S02]  /*b6d0*/  SHFL.DOWN P0, R26, R19, R18, R17 ;  /* 0x08000012131a7389 */ /* 0x0000640000000011 */
[----:B01----:R-:W-:Y:S05]  /*b6e0*/  ENDCOLLECTIVE ;  /* 0x000000000000791b */ /* 0x003fea0003800000 */
.L_x_477:
[----:B------:R-:W-:Y:S05]  /*b6f0*/  BRA `(.L_x_478) ;  /* 0xffffffd000687947 */ /* 0x000fea000383ffff */
        .weak           $__internal_1_$__cuda_sm3x_div_rn_noftz_f32_slowpath
        .type           $__internal_1_$__cuda_sm3x_div_rn_noftz_f32_slowpath,@function
        .size           $__internal_1_$__cuda_sm3x_div_rn_noftz_f32_slowpath,(.L_x_596 - $__internal_1_$__cuda_sm3x_div_rn_noftz_f32_slowpath)
$__internal_1_$__cuda_sm3x_div_rn_noftz_f32_slowpath:
[----:B------:R-:W-:Y:S01]  /*b700*/  SHF.R.U32.HI R13, RZ, 0x17, R38 ;  /* 0x00000017ff0d7819 */ /* 0x000fe20000011626 */
[----:B------:R-:W-:Y:S01]  /*b710*/  BSSY.RECONVERGENT B2, `(.L_x_479) ;  /* 0x0000065000027945 */ /* 0x000fe20003800200 */
[----:B------:R-:W-:Y:S02]  /*b720*/  SHF.R.U32.HI R12, RZ, 0x17, R33 ;  /* 0x00000017ff0c7819 */ /* 0x000fe40000011621 */
[----:B------:R-:W-:Y:S02]  /*b730*/  LOP3.LUT R23, R13, 0xff, RZ, 0xc0, !PT ;  /* 0x000000ff0d177812 */ /* 0x000fe400078ec0ff */
[----:B------:R-:W-:Y:S02]  /*b740*/  LOP3.LUT R18, R12, 0xff, RZ, 0xc0, !PT ;  /* 0x000000ff0c127812 */ /* 0x000fe400078ec0ff */
[----:B------:R-:W-:Y:S01]  /*b750*/  MOV R12, R38 ;  /* 0x00000026000c7202 */ /* 0x000fe20000000f00 */
[----:B------:R-:W-:Y:S01]  /*b760*/  VIADD R19, R23, 0xffffffff ;  /* 0xffffffff17137836 */ /* 0x000fe20000000000 */
[----:B------:R-:W-:-:S04]  /*b770*/  IADD3 R17, PT, PT, R18, -0x1, RZ ;  /* 0xffffffff12117810 */ /* 0x000fc80007ffe0ff */
        /* <DEDUP_REMOVED lines=22> */
[----:B------:R-:W-:Y:S01]  /*b8e0*/  @P0 IMAD.MOV.U32 R13, RZ, RZ, RZ ;  /* 0x000000ffff0d0224 */ /* 0x000fe200078e00ff */
[----:B------:R-:W-:Y:S01]  /*b8f0*/  @!P0 MOV R13, 0xffffffc0 ;  /* 0xffffffc0000d8802 */ /* 0x000fe20000000f00 */
[----:B------:R-:W-:Y:S01]  /*b900*/  @!P0 FFMA R33, R33, 1.84467440737095516160e+19, RZ ;  /* 0x5f80000021218823 */ /* 0x000fe200000000ff */
[----:B------:R-:W-:Y:S02]  /*b910*/  @!P1 FFMA R12, R38, 1.84467440737095516160e+19, RZ ;  /* 0x5f800000260c9823 */ /* 0x000fe400000000ff */
[----:B------:R-:W-:-:S07]  /*b920*/  @!P1 IADD3 R13, PT, PT, R13, 0x40, RZ ;  /* 0x000000400d0d9810 */ /* 0x000fce0007ffe0ff */
.L_x_480:
[----:B------:R-:W-:Y:S01]  /*b930*/  LEA R17, R23, 0xc0800000, 0x17 ;  /* 0xc080000017117811 */ /* 0x000fe200078eb8ff */
[----:B------:R-:W-:Y:S01]  /*b940*/  VIADD R18, R18, 0xffffff81 ;  /* 0xffffff8112127836 */ /* 0x000fe20000000000 */
[----:B------:R-:W-:Y:S02]  /*b950*/  BSSY.RECONVERGENT B3, `(.L_x_485) ;  /* 0x0000037000037945 */ /* 0x000fe40003800200 */
[----:B------:R-:W-:Y:S01]  /*b960*/  IADD3 R17, PT, PT, -R17, R12, RZ ;  /* 0x0000000c11117210 */ /* 0x000fe20007ffe1ff */
[C---:B------:R-:W-:Y:S01]  /*b970*/  IMAD R12, R18.reuse, -0x800000, R33 ;  /* 0xff800000120c7824 */ /* 0x040fe200078e0221 */
[----:B------:R-:W-:Y:S02]  /*b980*/  IADD3 R18, PT, PT, R18, 0x7f, -R23 ;  /* 0x0000007f12127810 */ /* 0x000fe40007ffe817 */
[----:B------:R-:W0:Y:S01]  /*b990*/  MUFU.RCP R19, R17 ;  /* 0x0000001100137308 */ /* 0x000e220000001000 */
[----:B------:R-:W-:Y:S01]  /*b9a0*/  FADD.FTZ R21, -R17, -RZ ;  /* 0x800000ff11157221 */ /* 0x000fe20000010100 */
[----:B------:R-:W-:-:S03]  /*b9b0*/  IADD3 R18, PT, PT, R18, R13, RZ ;  /* 0x0000000d12127210 */ /* 0x000fc60007ffe0ff */
        /* <DEDUP_REMOVED lines=15> */
[----:B------:R-:W-:Y:S01]  /*bab0*/  ISETP.GE.AND P0, PT, R23, 0x1, PT ;  /* 0x000000011700780c */ /* 0x000fe20003f06270 */
[----:B------:R-:W-:-:S12]  /*bac0*/  IMAD.MOV.U32 R12, RZ, RZ, R21 ;  /* 0x000000ffff0c7224 */ /* 0x000fd800078e0015 */
[----:B------:R-:W-:Y:S05]  /*bad0*/  @P0 BRA `(.L_x_488) ;  /* 0x0000000000780947 */ /* 0x000fea0003800000 */
[----:B------:R-:W-:Y:S02]  /*bae0*/  ISETP.GE.AND P0, PT, R23, -0x18, PT ;  /* 0xffffffe81700780c */ /* 0x000fe40003f06270 */
[----:B------:R-:W-:-:S04]  /*baf0*/  LOP3.LUT R24, R21, 0x80000000, RZ, 0xc0, !PT ;  /* 0x8000000015187812 */ /* 0x000fc800078ec0ff */
[----:B------:R-:W-:-:S07]  /*bb00*/  MOV R12, R24 ;  /* 0x00000018000c7202 */ /* 0x000fce0000000f00 */
[----:B------:R-:W-:Y:S05]  /*bb10*/  @!P0 BRA `(.L_x_488) ;  /* 0x0000000000688947 */ /* 0x000fea0003800000 */
[CCC-:B------:R-:W-:Y:S01]  /*bb20*/  FFMA.RZ R12, R22.reuse, R20.reuse, R19.reuse ;  /* 0x00000014160c7223 */ /* 0x1c0fe2000000c013 */
[C---:B------:R-:W-:Y:S01]  /*bb30*/  IADD3 R18, PT, PT, R23.reuse, 0x20, RZ ;  /* 0x0000002017127810 */ /* 0x040fe20007ffe0ff */
[-CC-:B------:R-:W-:Y:S01]  /*bb40*/  FFMA.RM R13, R22, R20.reuse, R19.reuse ;  /* 0x00000014160d7223 */ /* 0x180fe20000004013 */
[C---:B------:R-:W-:Y:S02]  /*bb50*/  ISETP.NE.AND P2, PT, R23.reuse, RZ, PT ;  /* 0x000000ff1700720c */ /* 0x040fe40003f45270 */
        /* <DEDUP_REMOVED lines=14> */
[----:B------:R-:W-:-:S05]  /*bc40*/  LOP3.LUT R13, R13, R12, RZ, 0xc0, !PT ;  /* 0x0000000c0d0d7212 */ /* 0x000fca00078ec0ff */
[----:B------:R-:W-:-:S05]  /*bc50*/  IMAD.IADD R13, R18, 0x1, R13 ;  /* 0x00000001120d7824 */ /* 0x000fca00078e020d */
[----:B------:R-:W-:Y:S01]  /*bc60*/  LOP3.LUT R12, R13, R24, RZ, 0xfc, !PT ;  /* 0x000000180d0c7212 */ /* 0x000fe200078efcff */
[----:B------:R-:W-:Y:S06]  /*bc70*/  BRA `(.L_x_488) ;  /* 0x0000000000107947 */ /* 0x000fec0003800000 */
.L_x_487:
[----:B------:R-:W-:-:S04]  /*bc80*/  LOP3.LUT R12, R21, 0x80000000, RZ, 0xc0, !PT ;  /* 0x80000000150c7812 */ /* 0x000fc800078ec0ff */
[----:B------:R-:W-:Y:S01]  /*bc90*/  LOP3.LUT R12, R12, 0x7f800000, RZ, 0xfc, !PT ;  /* 0x7f8000000c0c7812 */ /* 0x000fe200078efcff */
[----:B------:R-:W-:Y:S06]  /*bca0*/  BRA `(.L_x_488) ;  /* 0x0000000000047947 */ /* 0x000fec0003800000 */
.L_x_486:
[----:B------:R-:W-:-:S07]  /*bcb0*/  LEA R12, R18, R21, 0x17 ;  /* 0x00000015120c7211 */ /* 0x000fce00078eb8ff */
.L_x_488:
[----:B------:R-:W-:Y:S05]  /*bcc0*/  BSYNC.RECONVERGENT B3 ;  /* 0x0000000000037941 */ /* 0x000fea0003800200 */
.L_x_485:
[----:B------:R-:W-:Y:S05]  /*bcd0*/  BRA `(.L_x_489) ;  /* 0x0000000000207947 */ /* 0x000fea0003800000 */
.L_x_484:
[----:B------:R-:W-:-:S04]  /*bce0*/  LOP3.LUT R12, R38, 0x80000000, R33, 0x48, !PT ;  /* 0x80000000260c7812 */ /* 0x000fc800078e4821 */
[----:B------:R-:W-:Y:S01]  /*bcf0*/  LOP3.LUT R12, R12, 0x7f800000, RZ, 0xfc, !PT ;  /* 0x7f8000000c0c7812 */ /* 0x000fe200078efcff */
[----:B------:R-:W-:Y:S06]  /*bd00*/  BRA `(.L_x_489) ;  /* 0x0000000000147947 */ /* 0x000fec0003800000 */
.L_x_483:
[----:B------:R-:W-:Y:S01]  /*bd10*/  LOP3.LUT R12, R38, 0x80000000, R33, 0x48, !PT ;  /* 0x80000000260c7812 */ /* 0x000fe200078e4821 */
[----:B------:R-:W-:Y:S06]  /*bd20*/  BRA `(.L_x_489) ;  /* 0x00000000000c7947 */ /* 0x000fec0003800000 */
.L_x_482:
[----:B------:R-:W0:Y:S01]  /*bd30*/  MUFU.RSQ R12, -QNAN ;  /* 0xffc00000000c7908 */ /* 0x000e220000001400 */
[----:B------:R-:W-:Y:S05]  /*bd40*/  BRA `(.L_x_489) ;  /* 0x0000000000047947 */ /* 0x000fea0003800000 */
.L_x_481:
[----:B------:R-:W-:-:S07]  /*bd50*/  FADD.FTZ R12, R33, R38 ;  /* 0x00000026210c7221 */ /* 0x000fce0000010000 */
.L_x_489:
[----:B------:R-:W-:Y:S05]  /*bd60*/  BSYNC.RECONVERGENT B2 ;  /* 0x0000000000027941 */ /* 0x000fea0003800200 */
.L_x_479:
[----:B------:R-:W-:Y:S01]  /*bd70*/  HFMA2 R17, -RZ, RZ, 0, 0 ;  /* 0x00000000ff117431 */ /* 0x000fe200000001ff */
[----:B0-----:R-:W-:-:S03]  /*bd80*/  MOV R13, R12 ;  /* 0x0000000c000d7202 */ /* 0x001fc60000000f00 */
[----:B------:R-:W-:Y:S05]  /*bd90*/  RET.REL.NODEC R16 `(_Z28ldg_decode_kernel_persistentPK13__nv_bfloat16PK15LDGLayerWeightsS1_S1_S1_PS_S5_S5_PfS6_S6_S6_S6_S6_S6_S6_PjS7_S7_S7_iPKiS9_if) ;  /* 0xffffff4010987950 */ /* 0x000fea0003c3ffff */
.L_x_490:
        /* <DEDUP_REMOVED lines=14> */
.L_x_596:


//--------------------- .text._Z17ldg_lm_head_fusedPKfPK13__nv_bfloat16PfPiS5_Pji --------------------------
	.section	.text._Z17ldg_lm_head_fusedPKfPK13__nv_bfloat16PfPiS5_Pji,"ax",@progbits
	.align	128
        .global         _Z17ldg_lm_head_fusedPKfPK13__nv_bfloat16PfPiS5_Pji
        .type           _Z17ldg_lm_head_fusedPKfPK13__nv_bfloat16PfPiS5_Pji,@function
        .size           _Z17ldg_lm_head_fusedPKfPK13__nv_bfloat16PfPiS5_Pji,(.L_x_600 - _Z17ldg_lm_head_fusedPKfPK13__nv_bfloat16PfPiS5_Pji)
        .other          _Z17ldg_lm_head_fusedPKfPK13__nv_bfloat16PfPiS5_Pji,@"STO_CUDA_ENTRY STV_DEFAULT"
_Z17ldg_lm_head_fusedPKfPK13__nv_bfloat16PfPiS5_Pji:
.text._Z17ldg_lm_head_fusedPKfPK13__nv_bfloat16PfPiS5_Pji:
[----:B------:R-:W-:Y:S01]  /*0000*/  LDC R1, c[0x0][0x37c] ;  /* 0x0000df00ff017b82 */ /* 0x000fe20000000800 */
[----:B------:R-:W0:Y:S07]  /*0010*/  S2R R5, SR_TID.X ;  /* 0x0000000000057919 */ /* 0x000e2e0000002100 */
[----:B------:R-:W1:Y:S01]  /*0020*/  S2UR UR5, SR_CgaCtaId ;  /* 0x00000000000579c3 */ /* 0x000e620000008800 */
[----:B------:R-:W-:Y:S01]  /*0030*/  UMOV UR4, 0x400 ;  /* 0x0000040000047882 */ /* 0x000fe20000000000 */
[----:B------:R-:W-:Y:S01]  /*0040*/  BSSY.RECONVERGENT B0, `(.L_x_491) ;  /* 0x0000011000007945 */ /* 0x000fe20003800200 */
[----:B------:R-:W2:Y:S05]  /*0050*/  LDCU.64 UR8, c[0x0][0x358] ;  /* 0x00006b00ff0877ac */ /* 0x000eaa0008000a00 */
[----:B------:R-:W3:Y:S01]  /*0060*/  LDC.64 R2, c[0x0][0x380] ;  /* 0x0000e000ff027b82 */ /* 0x000ee20000000a00 */
[----:B-1----:R-:W-:Y:S01]  /*0070*/  ULEA UR4, UR5, UR4, 0x18 ;  /* 0x0000000405047291 */ /* 0x002fe2000f8ec0ff */
[----:B0-----:R-:W-:-:S05]  /*0080*/  IMAD.MOV.U32 R4, RZ, RZ, R5 ;  /* 0x000000ffff047224 */ /* 0x001fca00078e0005 */
[C---:B------:R-:W-:Y:S01]  /*0090*/  LEA R0, R5.reuse, UR4, 0x2 ;  /* 0x0000000405007c11 */ /* 0x040fe2000f8e10ff */
[----:B---3--:R-:W-:-:S04]  /*00a0*/  IMAD.WIDE.U32 R2, R5, 0x4, R2 ;  /* 0x0000000405027825 */ /* 0x008fc800078e0002 */
[----:B--2---:R-:W-:-:S07]  /*00b0*/  IMAD.MOV.U32 R7, RZ, RZ, R3 ;  /* 0x000000ffff077224 */ /* 0x004fce00078e0003 */
.L_x_492:
[----:B------:R-:W-:-:S06]  /*00c0*/  MOV R3, R7 ;  /* 0x0000000700037202 */ /* 0x000fcc0000000f00 */
[----:B------:R0:W2:Y:S01]  /*00d0*/  LDG.E.CONSTANT R3, desc[UR8][R2.64] ;  /* 0x0000000802037981 */ /* 0x0000a2000c1e9900 */
[C---:B------:R-:W-:Y:S01]  /*00e0*/  ISETP.GE.U32.AND P0, PT, R4.reuse, 0x300, PT ;  /* 0x000003000400780c */ /* 0x040fe20003f06070 */
[----:B------:R-:W-:Y:S01]  /*00f0*/  VIADD R4, R4, 0x100 ;  /* 0x0000010004047836 */ /* 0x000fe20000000000 */
[----:B0-----:R-:W-:-:S05]  /*0100*/  IADD3 R2, P1, PT, R2, 0x400, RZ ;  /* 0x0000040002027810 */ /* 0x001fca0007f3e0ff */
[----:B------:R-:W-:Y:S01]  /*0110*/  IMAD.X R7, RZ, RZ, R7, P1 ;  /* 0x000000ffff077224 */ /* 0x000fe200008e0607 */
[----:B--2---:R0:W-:Y:S02]  /*0120*/  STS [R0], R3 ;  /* 0x0000000300007388 */ /* 0x0041e40000000800 */
[----:B0-----:R-:W-:-:S03]  /*0130*/  IADD3 R0, PT, PT, R0, 0x400, RZ ;  /* 0x0000040000007810 */ /* 0x001fc60007ffe0ff */
[----:B------:R-:W-:Y:S05]  /*0140*/  @!P0 BRA `(.L_x_492) ;  /* 0xfffffffc00dc8947 */ /* 0x000fea000383ffff */
[----:B------:R-:W-:Y:S05]  /*0150*/  BSYNC.RECONVERGENT B0 ;  /* 0x0000000000007941 */ /* 0x000fea0003800200 */
.L_x_491:
[----:B------:R-:W0:Y:S08]  /*0160*/  LDC R7, c[0x0][0x370] ;  /* 0x0000dc00ff077b82 */ /* 0x000e300000000800 */
[----:B------:R-:W-:Y:S01]  /*0170*/  BAR.SYNC.DEFER_BLOCKING 0x0 ;  /* 0x0000000000007b1d */ /* 0x000fe20000010000 */
[----:B------:R-:W-:Y:S01]  /*0180*/  LOP3.LUT R44, R5, 0x1f, RZ, 0xc0, !PT ;  /* 0x0000001f052c7812 */ /* 0x000fe200078ec0ff */
[----:B------:R-:W-:-:S04]  /*0190*/  IMAD.MOV.U32 R43, RZ, RZ, -0x1 ;  /* 0xffffffffff2b7424 */ /* 0x000fc800078e00ff */
[----:B------:R-:W1:Y:S01]  /*01a0*/  LDCU.64 UR10, c[0x0][0x388] ;  /* 0x00007100ff0a77ac */ /* 0x000e620008000a00 */
[----:B------:R-:W-:Y:S01]  /*01b0*/  BSSY B1, `(.L_x_493) ;  /* 0x0000117000017945 */ /* 0x000fe20003800000 */
[----:B0-----:R-:W0:Y:S01]  /*01c0*/  I2F.U32.RP R4, R7 ;  /* 0x0000000700047306 */ /* 0x001e220000209000 */
[----:B------:R-:W-:-:S07]  /*01d0*/  ISETP.NE.U32.AND P2, PT, R7, RZ, PT ;  /* 0x000000ff0700720c */ /* 0x000fce0003f45070 */
[----:B0-----:R-:W0:Y:S02]  /*01e0*/  MUFU.RCP R4, R4 ;  /* 0x0000000400047308 */ /* 0x001e240000001000 */
[----:B0-----:R-:W-:-:S06]  /*01f0*/  VIADD R2, R4, 0xffffffe ;  /* 0x0ffffffe04027836 */ /* 0x001fcc0000000000 */
[----:B------:R0:W2:Y:S02]  /*0200*/  F2I.FTZ.U32.TRUNC.NTZ R3, R2 ;  /* 0x0000000200037305 */ /* 0x0000a4000021f000 */
[----:B0-----:R-:W-:Y:S02]  /*0210*/  HFMA2 R2, -RZ, RZ, 0, 0 ;  /* 0x00000000ff027431 */ /* 0x001fe400000001ff */
[----:B--2---:R-:W-:-:S04]  /*0220*/  IMAD.MOV R0, RZ, RZ, -R3 ;  /* 0x000000ffff007224 */ /* 0x004fc800078e0a03 */
[----:B------:R-:W-:Y:S02]  /*0230*/  IMAD R9, R0, R7, RZ ;  /* 0x0000000700097224 */ /* 0x000fe400078e02ff */
[----:B------:R-:W-:Y:S02]  /*0240*/  VIADD R0, R7, 0x2517f ;  /* 0x0002517f07007836 */ /* 0x000fe40000000000 */
[----:B------:R-:W-:Y:S01]  /*0250*/  IMAD.HI.U32 R3, R3, R9, R2 ;  /* 0x0000000903037227 */ /* 0x000fe200078e0002 */
[----:B------:R-:W-:-:S05]  /*0260*/  SHF.R.U32.HI R2, RZ, 0x5, R5 ;  /* 0x00000005ff027819 */ /* 0x000fca0000011605 */
[----:B------:R-:W-:-:S04]  /*0270*/  IMAD.HI.U32 R3, R3, R0, RZ ;  /* 0x0000000003037227 */ /* 0x000fc800078e00ff */
[----:B------:R-:W-:-:S04]  /*0280*/  IMAD.MOV R6, RZ, RZ, -R3 ;  /* 0x000000ffff067224 */ /* 0x000fc800078e0a03 */
[----:B------:R-:W-:Y:S02]  /*0290*/  IMAD R4, R7, R6, R0 ;  /* 0x0000000607047224 */ /* 0x000fe400078e0200 */
[----:B------:R-:W0:Y:S03]  /*02a0*/  S2R R0, SR_CTAID.X ;  /* 0x0000000000007919 */ /* 0x000e260000002500 */
[----:B------:R-:W-:-:S13]  /*02b0*/  ISETP.GE.U32.AND P0, PT, R4, R7, PT ;  /* 0x000000070400720c */ /* 0x000fda0003f06070 */
[----:B------:R-:W-:Y:S01]  /*02c0*/  @P0 IADD3 R4, PT, PT, R4, -R7, RZ ;  /* 0x8000000704040210 */ /* 0x000fe20007ffe0ff */
[----:B------:R-:W-:-:S03]  /*02d0*/  @P0 VIADD R3, R3, 0x1 ;  /* 0x0000000103030836 */ /* 0x000fc60000000000 */
[----:B------:R-:W-:-:S13]  /*02e0*/  ISETP.GE.U32.AND P1, PT, R4, R7, PT ;  /* 0x000000070400720c */ /* 0x000fda0003f26070 */
[----:B------:R-:W-:Y:S01]  /*02f0*/  @P1 VIADD R3, R3, 0x1 ;  /* 0x0000000103031836 */ /* 0x000fe20000000000 */
[----:B------:R-:W-:-:S05]  /*0300*/  @!P2 LOP3.LUT R3, RZ, R7, RZ, 0x33, !PT ;  /* 0x00000007ff03a212 */ /* 0x000fca00078e33ff */
[----:B0-----:R-:W-:-:S05]  /*0310*/  IMAD R4, R3, R0, RZ ;  /* 0x0000000003047224 */ /* 0x001fca00078e02ff */
[----:B------:R-:W-:Y:S01]  /*0320*/  VIADDMNMX R45, R4, R3, 0x25180, PT ;  /* 0x00025180042d7446 */ /* 0x000fe20003800103 */
[----:B------:R-:W-:Y:S01]  /*0330*/  IMAD.MOV.U32 R3, RZ, RZ, -0x800000 ;  /* 0xff800000ff037424 */ /* 0x000fe200078e00ff */
[----:B------:R-:W-:-:S04]  /*0340*/  LEA R2, R2, R4, 0x1 ;  /* 0x0000000402027211 */ /* 0x000fc800078e08ff */
[----:B------:R-:W-:-:S13]  /*0350*/  ISETP.GE.AND P0, PT, R2, R45, PT ;  /* 0x0000002d0200720c */ /* 0x000fda0003f06270 */
[----:B-1----:R-:W-:Y:S05]  /*0360*/  @P0 BRA `(.L_x_494) ;  /* 0x0000000c00ec0947 */ /* 0x002fea0003800000 */
[----:B------:R-:W-:Y:S01]  /*0370*/  LEA R42, R44, UR4, 0x5 ;  /* 0x000000042c2a7c11 */ /* 0x000fe2000f8e28ff */
[----:B------:R-:W-:Y:S01]  /*0380*/  BSSY B0, `(.L_x_494) ;  /* 0x00000f9000007945 */ /* 0x000fe20003800000 */
[C---:B------:R-:W-:Y:S01]  /*0390*/  IADD3 R40, PT, PT, R2.reuse, 0x1, RZ ;  /* 0x0000000102287810 */ /* 0x040fe20007ffe0ff */
[----:B------:R-:W-:Y:S01]  /*03a0*/  IMAD.SHL.U32 R41, R2, 0x400, RZ ;  /* 0x0000040002297824 */ /* 0x000fe200078e00ff */
[----:B------:R-:W-:Y:S01]  /*03b0*/  MOV R3, 0xff800000 ;  /* 0xff80000000037802 */ /* 0x000fe20000000f00 */
[----:B------:R0:W1:Y:S01]  /*03c0*/  LDS.128 R16, [R42] ;  /* 0x000000002a107984 */ /* 0x0000620000000c00 */
[----:B------:R-:W-:Y:S02]  /*03d0*/  IMAD.MOV.U32 R43, RZ, RZ, -0x1 ;  /* 0xffffffffff2b7424 */ /* 0x000fe400078e00ff */
[----:B------:R-:W-:Y:S01]  /*03e0*/  IMAD.SHL.U32 R2, R44, 0x8, RZ ;  /* 0x000000082c027824 */ /* 0x000fe200078e00ff */
[----:B------:R0:W2:Y:S06]  /*03f0*/  LDS.128 R20, [R42+0x10] ;  /* 0x000010002a147984 */ /* 0x0000ac0000000c00 */
.L_x_501:
[----:B------:R-:W-:Y:S01]  /*0400*/  VIADD R6, R40, 0xffffffff ;  /* 0xffffffff28067836 */ /* 0x000fe20000000000 */
[----:B------:R-:W-:Y:S01]  /*0410*/  IADD3 R4, P1, PT, R2, R41, RZ ;  /* 0x0000002902047210 */ /* 0x000fe20007f3e0ff */
[----:B------:R-:W-:Y:S01]  /*0420*/  IMAD.SHL.U32 R2, R44, 0x8, RZ ;  /* 0x000000082c027824 */ /* 0x000fe200078e00ff */
[C---:B------:R-:W-:Y:S01]  /*0430*/  IADD3 R5, PT, PT, R41.reuse, 0x400, RZ ;  /* 0x0000040029057810 */ /* 0x040fe20007ffe0ff */
[----:B------:R-:W-:Y:S01]  /*0440*/  LDS.128 R36, [R42+0x410] ;  /* 0x000410002a247984 */ /* 0x000fe20000000c00 */
[----:B------:R-:W-:Y:S02]  /*0450*/  ISETP.GE.AND P0, PT, R6, R45, PT ;  /* 0x0000002d0600720c */ /* 0x000fe40003f06270 */
[----:B------:R-:W-:Y:S02]  /*0460*/  LEA.HI.X.SX32 R7, R41, RZ, 0x1, P1 ;  /* 0x000000ff29077211 */ /* 0x000fe400008f0eff */
[----:B------:R-:W-:Y:S02]  /*0470*/  LEA R50, P1, R4, UR10, 0x1 ;  /* 0x0000000a04327c11 */ /* 0x000fe4000f8208ff */
[----:B------:R-:W-:-:S02]  /*0480*/  IADD3 R8, P2, PT, R2, R5, RZ ;  /* 0x0000000502087210 */ /* 0x000fc40007f5e0ff */
[----:B------:R-:W-:Y:S02]  /*0490*/  LEA.HI.X R51, R4, UR11, R7, 0x1, P1 ;  /* 0x0000000b04337c11 */ /* 0x000fe400088f0c07 */
[----:B------:R-:W-:Y:S02]  /*04a0*/  ISETP.GE.AND P1, PT, R40, R45, PT ;  /* 0x0000002d2800720c */ /* 0x000fe40003f26270 */
[----:B------:R-:W-:Y:S01]  /*04b0*/  LEA.HI.X.SX32 R9, R5, RZ, 0x1, P2 ;  /* 0x000000ff05097211 */ /* 0x000fe200010f0eff */
[----:B------:R-:W3:Y:S01]  /*04c0*/  @!P0 LDG.E.NA.128 R28, desc[UR8][R50.64] ;  /* 0x00000008321c8981 */ /* 0x000ee2000c5e1d00 */
[----:B------:R-:W-:-:S03]  /*04d0*/  LEA R48, P2, R8, UR10, 0x1 ;  /* 0x0000000a08307c11 */ /* 0x000fc6000f8408ff */
[----:B------:R-:W4:Y:S01]  /*04e0*/  @!P0 LDG.E.NA.128 R4, desc[UR8][R50.64+0x200] ;  /* 0x0002000832048981 */ /* 0x000f22000c5e1d00 */
[----:B------:R-:W-:-:S03]  /*04f0*/  LEA.HI.X R49, R8, UR11, R9, 0x1, P2 ;  /* 0x0000000b08317c11 */ /* 0x000fc600090f0c09 */
[----:B------:R-:W5:Y:S04]  /*0500*/  LDS.128 R8, [R42+0x400] ;  /* 0x000400002a087984 */ /* 0x000f680000000c00 */
[----:B------:R-:W2:Y:S04]  /*0510*/  @!P1 LDG.E.NA.128 R32, desc[UR8][R48.64+0x200] ;  /* 0x0002000830209981 */ /* 0x000ea8000c5e1d00 */
[----:B------:R-:W3:Y:S01]  /*0520*/  @!P1 LDG.E.NA.128 R24, desc[UR8][R48.64] ;  /* 0x0000000830189981 */ /* 0x000ee2000c5e1d00 */
[----:B----4-:R-:W-:-:S05]  /*0530*/  @!P0 PRMT R12, R4, 0x7632, R12 ;  /* 0x00007632040c8816 */ /* 0x010fca000000000c */
[----:B------:R-:W-:Y:S01]  /*0540*/  @!P0 IMAD.U32 R12, R12, 0x10000, RZ ;  /* 0x000100000c0c8824 */ /* 0x000fe200078e00ff */
[----:B-1----:R-:W-:-:S03]  /*0550*/  @!P0 SHF.L.U32 R13, R4, 0x10, RZ ;  /* 0x00000010040d8819 */ /* 0x002fc600000006ff */
[----:B-----5:R-:W-:Y:S01]  /*0560*/  @!P0 FMUL R15, R9, R12 ;  /* 0x0000000c090f8220 */ /* 0x020fe20000400000 */
[----:B--2---:R-:W-:Y:S01]  /*0570*/  @!P1 PRMT R12, R32, 0x7632, R12 ;  /* 0x00007632200c9816 */ /* 0x004fe2000000000c */
[----:B------:R-:W-:Y:S02]  /*0580*/  @!P0 IMAD.U32 R4, R5, 0x10000, RZ ;  /* 0x0001000005048824 */ /* 0x000fe400078e00ff */
[----:B------:R-:W-:Y:S01]  /*0590*/  @!P0 FFMA R13, R8, R13, R15 ;  /* 0x0000000d080d8223 */ /* 0x000fe2000000000f */
[----:B------:R-:W-:-:S03]  /*05a0*/  @!P1 SHF.L.U32 R12, R12, 0x10, RZ ;  /* 0x000000100c0c9819 */ /* 0x000fc600000006ff */
[----:B------:R-:W-:Y:S01]  /*05b0*/  @!P0 FFMA R4, R10, R4, R13 ;  /* 0x000000040a048223 */ /* 0x000fe2000000000d */
[----:B------:R-:W-:Y:S01]  /*05c0*/  @!P0 PRMT R5, R5, 0x7632, R5 ;  /* 0x0000763205058816 */ /* 0x000fe20000000005 */
[----:B------:R-:W-:Y:S01]  /*05d0*/  @!P1 FMUL R13, R9, R12 ;  /* 0x0000000c090d9220 */ /* 0x000fe20000400000 */
[----:B------:R-:W-:-:S03]  /*05e0*/  @!P1 IMAD.U32 R9, R32, 0x10000, RZ ;  /* 0x0001000020099824 */ /* 0x000fc600078e00ff */
[----:B------:R-:W-:Y:S02]  /*05f0*/  @!P0 IMAD.U32 R5, R5, 0x10000, RZ ;  /* 0x0001000005058824 */ /* 0x000fe400078e00ff */
[----:B------:R-:W-:Y:S01]  /*0600*/  @!P1 FFMA R9, R8, R9, R13 ;  /* 0x0000000908099223 */ /* 0x000fe2000000000d */
[C---:B------:R-:W-:Y:S02]  /*0610*/  @!P1 SHF.L.U32 R8, R33.reuse, 0x10, RZ ;  /* 0x0000001021089819 */ /* 0x040fe400000006ff */
[----:B------:R-:W-:Y:S01]  /*0620*/  @!P1 PRMT R33, R33, 0x7632, R33 ;  /* 0x0000763221219816 */ /* 0x000fe20000000021 */
[----:B------:R-:W-:Y:S01]  /*0630*/  @!P0 FFMA R5, R11, R5, R4 ;  /* 0x000000050b058223 */ /* 0x000fe20000000004 */
[----:B------:R-:W-:Y:S02]  /*0640*/  @!P0 IMAD.U32 R4, R6, 0x10000, RZ ;  /* 0x0001000006048824 */ /* 0x000fe400078e00ff */
[----:B------:R-:W-:Y:S01]  /*0650*/  @!P1 FFMA R10, R10, R8, R9 ;  /* 0x000000080a0a9223 */ /* 0x000fe20000000009 */
[----:B------:R-:W-:-:S02]  /*0660*/  @!P1 SHF.L.U32 R33, R33, 0x10, RZ ;  /* 0x0000001021219819 */ /* 0x000fc400000006ff */
[----:B------:R-:W-:Y:S01]  /*0670*/  @!P1 SHF.L.U32 R8, R34, 0x10, RZ ;  /* 0x0000001022089819 */ /* 0x000fe200000006ff */
[--C-:B------:R-:W-:Y:S01]  /*0680*/  @!P0 FFMA R4, R36, R4, R5.reuse ;  /* 0x0000000424048223 */ /* 0x100fe20000000005 */
[----:B---3--:R-:W-:Y:S01]  /*0690*/  @!P0 PRMT R5, R28, 0x7632, R5 ;  /* 0x000076321c058816 */ /* 0x008fe20000000005 */
[----:B------:R-:W-:-:S04]  /*06a0*/  @!P1 FFMA R33, R11, R33, R10 ;  /* 0x000000210b219223 */ /* 0x000fc8000000000a */
[----:B------:R-:W-:Y:S01]  /*06b0*/  @!P1 FFMA R36, R36, R8, R33 ;  /* 0x0000000824249223 */ /* 0x000fe20000000021 */
[----:B------:R-:W-:Y:S01]  /*06c0*/  @!P0 IMAD.U32 R8, R5, 0x10000, RZ ;  /* 0x0001000005088824 */ /* 0x000fe200078e00ff */
[----:B------:R-:W-:-:S03]  /*06d0*/  @!P0 SHF.L.U32 R5, R28, 0x10, RZ ;  /* 0x000000101c058819 */ /* 0x000fc600000006ff */
[----:B-1----:R-:W-:-:S04]  /*06e0*/  @!P0 FMUL R9, R17, R8 ;  /* 0x0000000811098220 */ /* 0x002fc80000400000 */
[----:B------:R-:W-:Y:S02]  /*06f0*/  @!P0 FFMA R5, R16, R5, R9 ;  /* 0x0000000510058223 */ /* 0x000fe40000000009 */
[----:B------:R-:W2:Y:S01]  /*0700*/  @!P0 LDG.E.NA.128 R8, desc[UR8][R50.64+0x400] ;  /* 0x0004000832088981 */ /* 0x000ea2000c5e1d00 */
[----:B------:R-:W-:-:S05]  /*0710*/  @!P0 PRMT R6, R6, 0x7632, R6 ;  /* 0x0000763206068816 */ /* 0x000fca0000000006 */
[----:B------:R-:W-:-:S04]  /*0720*/  @!P0 IMAD.U32 R6, R6, 0x10000, RZ ;  /* 0x0001000006068824 */ /* 0x000fc800078e00ff */
[----:B------:R-:W-:Y:S01]  /*0730*/  @!P0 FFMA R13, R37, R6, R4 ;  /* 0x00000006250d8223 */ /* 0x000fe20000000004 */
[----:B------:R-:W-:-:S04]  /*0740*/  @!P0 IMAD.U32 R6, R7, 0x10000, RZ ;  /* 0x0001000007068824 */ /* 0x000fc800078e00ff */
[----:B------:R-:W-:Y:S02]  /*0750*/  @!P0 FFMA R6, R38, R6, R13 ;  /* 0x0000000626068223 */ /* 0x000fe4000000000d */
[----:B------:R-:W3:Y:S01]  /*0760*/  @!P1 LDG.E.NA.128 R12, desc[UR8][R48.64+0x400] ;  /* 0x00040008300c9981 */ /* 0x000ee2000c5e1d00 */
[----:B------:R-:W-:Y:S02]  /*0770*/  @!P1 PRMT R34, R34, 0x7632, R34 ;  /* 0x0000763222229816 */ /* 0x000fe40000000022 */
[----:B------:R-:W-:Y:S02]  /*0780*/  @!P0 SHF.L.U32 R4, R29, 0x10, RZ ;  /* 0x000000101d048819 */ /* 0x000fe400000006ff */
[----:B------:R-:W-:Y:S02]  /*0790*/  @!P1 SHF.L.U32 R34, R34, 0x10, RZ ;  /* 0x0000001022229819 */ /* 0x000fe400000006ff */
[----:B------:R-:W-:Y:S01]  /*07a0*/  @!P0 PRMT R7, R7, 0x7632, R7 ;  /* 0x0000763207078816 */ /* 0x000fe20000000007 */
[----:B------:R-:W-:-:S02]  /*07b0*/  @!P1 IMAD.U32 R46, R35, 0x10000, RZ ;  /* 0x00010000232e9824 */ /* 0x000fc400078e00ff */
[----:B------:R-:W-:Y:S01]  /*07c0*/  @!P0 FFMA R4, R18, R4, R5 ;  /* 0x0000000412048223 */ /* 0x000fe20000000005 */
[----:B------:R-:W-:Y:S01]  /*07d0*/  @!P1 PRMT R35, R35, 0x7632, R35 ;  /* 0x0000763223239816 */ /* 0x000fe20000000023 */
[----:B------:R-:W-:Y:S01]  /*07e0*/  @!P1 FFMA R37, R37, R34, R36 ;  /* 0x0000002225259223 */ /* 0x000fe20000000024 */
[----:B------:R-:W-:Y:S02]  /*07f0*/  @!P0 SHF.L.U32 R7, R7, 0x10, RZ ;  /* 0x0000001007078819 */ /* 0x000fe400000006ff */
[----:B------:R-:W-:Y:S01]  /*0800*/  @!P1 PRMT R5, R24, 0x7632, R5 ;  /* 0x0000763218059816 */ /* 0x000fe20000000005 */
[----:B------:R-:W-:Y:S01]  /*0810*/  @!P1 FFMA R46, R38, R46, R37 ;  /* 0x0000002e262e9223 */ /* 0x000fe20000000025 */
[----:B------:R-:W-:Y:S02]  /*0820*/  @!P1 IMAD.U32 R35, R35, 0x10000, RZ ;  /* 0x0001000023239824 */ /* 0x000fe400078e00ff */
[----:B------:R-:W-:Y:S01]  /*0830*/  @!P0 FFMA R47, R39, R7, R6 ;  /* 0x00000007272f8223 */ /* 0x000fe20000000006 */
[----:B------:R-:W-:-:S02]  /*0840*/  @!P1 IMAD.U32 R6, R5, 0x10000, RZ ;  /* 0x0001000005069824 */ /* 0x000fc400078e00ff */
[----:B------:R-:W-:Y:S01]  /*0850*/  @!P1 FFMA R46, R39, R35, R46 ;  /* 0x00000023272e9223 */ /* 0x000fe2000000002e */
[----:B------:R-:W-:Y:S01]  /*0860*/  @!P1 SHF.L.U32 R33, R24, 0x10, RZ ;  /* 0x0000001018219819 */ /* 0x000fe200000006ff */
[----:B------:R-:W4:Y:S01]  /*0870*/  @!P1 LDG.E.NA.128 R36, desc[UR8][R48.64+0x600] ;  /* 0x0006000830249981 */ /* 0x000f22000c5e1d00 */
[----:B------:R-:W-:Y:S01]  /*0880*/  @!P1 FMUL R35, R17, R6 ;  /* 0x0000000611239220 */ /* 0x000fe20000400000 */
[----:B------:R-:W-:-:S03]  /*0890*/  @!P1 SHF.L.U32 R28, R25, 0x10, RZ ;  /* 0x00000010191c9819 */ /* 0x000fc600000006ff */
[----:B------:R-:W-:-:S04]  /*08a0*/  @!P1 FFMA R33, R16, R33, R35 ;  /* 0x0000002110219223 */ /* 0x000fc80000000023 */
[----:B------:R-:W-:Y:S02]  /*08b0*/  @!P1 FFMA R28, R18, R28, R33 ;  /* 0x0000001c121c9223 */ /* 0x000fe40000000021 */
[----:B------:R-:W5:Y:S01]  /*08c0*/  @!P0 LDG.E.NA.128 R32, desc[UR8][R50.64+0x600] ;  /* 0x0006000832208981 */ /* 0x000f62000c5e1d00 */
[----:B------:R-:W-:-:S04]  /*08d0*/  @!P0 PRMT R29, R29, 0x7632, R29 ;  /* 0x000076321d1d8816 */ /* 0x000fc8000000001d */
[----:B------:R-:W-:-:S05]  /*08e0*/  @!P0 SHF.L.U32 R29, R29, 0x10, RZ ;  /* 0x000000101d1d8819 */ /* 0x000fca00000006ff */
[----:B------:R-:W-:Y:S01]  /*08f0*/  @!P0 FFMA R29, R19, R29, R4 ;  /* 0x0000001d131d8223 */ /* 0x000fe20000000004 */
[C---:B------:R-:W-:Y:S01]  /*0900*/  @!P0 IMAD.U32 R4, R30.reuse, 0x10000, RZ ;  /* 0x000100001e048824 */ /* 0x040fe200078e00ff */
[----:B------:R-:W-:-:S03]  /*0910*/  @!P0 PRMT R30, R30, 0x7632, R30 ;  /* 0x000076321e1e8816 */ /* 0x000fc6000000001e */
[----:B------:R-:W-:Y:S01]  /*0920*/  @!P0 FFMA R4, R20, R4, R29 ;  /* 0x0000000414048223 */ /* 0x000fe2000000001d */
[----:B------:R-:W-:-:S05]  /*0930*/  @!P0 SHF.L.U32 R29, R30, 0x10, RZ ;  /* 0x000000101e1d8819 */ /* 0x000fca00000006ff */
[----:B------:R-:W-:Y:S02]  /*0940*/  @!P0 FFMA R29, R21, R29, R4 ;  /* 0x0000001d151d8223 */ /* 0x000fe40000000004 */
[----:B------:R-:W1:Y:S01]  /*0950*/  LDS.128 R4, [R42+0x800] ;  /* 0x000800002a047984 */ /* 0x000e620000000c00 */
[----:B------:R-:W-:Y:S01]  /*0960*/  @!P1 PRMT R25, R25, 0x7632, R25 ;  /* 0x0000763219199816 */ /* 0x000fe20000000019 */
[----:B------:R-:W-:-:S03]  /*0970*/  @!P0 IMAD.U32 R24, R31, 0x10000, RZ ;  /* 0x000100001f188824 */ /* 0x000fc600078e00ff */
[----:B------:R-:W-:Y:S01]  /*0980*/  @!P1 SHF.L.U32 R25, R25, 0x10, RZ ;  /* 0x0000001019199819 */ /* 0x000fe200000006ff */
[----:B------:R-:W-:-:S04]  /*0990*/  @!P0 FFMA R24, R22, R24, R29 ;  /* 0x0000001816188223 */ /* 0x000fc8000000001d */
[----:B------:R-:W-:Y:S01]  /*09a0*/  @!P1 FFMA R25, R19, R25, R28 ;  /* 0x0000001913199223 */ /* 0x000fe2000000001c */
[----:B------:R-:W-:Y:S01]  /*09b0*/  @!P1 IMAD.U32 R28, R26, 0x10000, RZ ;  /* 0x000100001a1c9824 */ /* 0x000fe200078e00ff */
[----:B------:R-:W-:-:S03]  /*09c0*/  @!P0 PRMT R31, R31, 0x7632, R31 ;  /* 0x000076321f1f8816 */ /* 0x000fc6000000001f */
[----:B------:R-:W-:Y:S01]  /*09d0*/  @!P1 FFMA R28, R20, R28, R25 ;  /* 0x0000001c141c9223 */ /* 0x000fe20000000019 */
[----:B------:R-:W-:Y:S01]  /*09e0*/  @!P1 PRMT R26, R26, 0x7632, R26 ;  /* 0x000076321a1a9816 */ /* 0x000fe2000000001a */
[----:B------:R-:W-:-:S04]  /*09f0*/  @!P0 IMAD.U32 R31, R31, 0x10000, RZ ;  /* 0x000100001f1f8824 */ /* 0x000fc800078e00ff */
[----:B------:R-:W-:Y:S01]  /*0a00*/  @!P0 FFMA R24, R23, R31, R24 ;  /* 0x0000001f17188223 */ /* 0x000fe20000000018 */
[----:B------:R-:W-:Y:S01]  /*0a10*/  BSSY B2, `(.L_x_495) ;  /* 0x0000077000027945 */ /* 0x000fe20003800000 */
[----:B--2---:R-:W-:-:S04]  /*0a20*/  @!P0 PRMT R29, R8, 0x7632, R29 ;  /* 0x00007632081d8816 */ /* 0x004fc8000000001d */
[----:B------:R-:W-:Y:S01]  /*0a30*/  @!P0 SHF.L.U32 R30, R29, 0x10, RZ ;  /* 0x000000101d1e8819 */ /* 0x000fe200000006ff */
[----:B------:R-:W-:-:S04]  /*0a40*/  @!P0 IMAD.U32 R25, R8, 0x10000, RZ ;  /* 0x0001000008198824 */ /* 0x000fc800078e00ff */
[----:B-1----:R-:W-:Y:S01]  /*0a50*/  @!P0 FMUL R29, R5, R30 ;  /* 0x0000001e051d8220 */ /* 0x002fe20000400000 */
[----:B------:R-:W-:-:S03]  /*0a60*/  @!P0 IMAD.U32 R8, R9, 0x10000, RZ ;  /* 0x0001000009088824 */ /* 0x000fc600078e00ff */
[----:B------:R-:W-:Y:S01]  /*0a70*/  @!P0 FFMA R29, R4, R25, R29 ;  /* 0x00000019041d8223 */ /* 0x000fe2000000001d */
[----:B------:R-:W-:-:S03]  /*0a80*/  @!P1 SHF.L.U32 R25, R26, 0x10, RZ ;  /* 0x000000101a199819 */ /* 0x000fc600000006ff */
[----:B------:R-:W-:Y:S02]  /*0a90*/  @!P0 FFMA R8, R6, R8, R29 ;  /* 0x0000000806088223 */ /* 0x000fe4000000001d */
[----:B------:R-:W-:Y:S02]  /*0aa0*/  @!P1 FFMA R25, R21, R25, R28 ;  /* 0x0000001915199223 */ /* 0x000fe4000000001c */
[----:B------:R-:W1:Y:S01]  /*0ab0*/  LDS.128 R28, [R42+0x810] ;  /* 0x000810002a1c7984 */ /* 0x000e620000000c00 */
[----:B------:R-:W-:-:S04]  /*0ac0*/  @!P0 PRMT R9, R9, 0x7632, R9 ;  /* 0x0000763209098816 */ /* 0x000fc80000000009 */
[----:B------:R-:W-:-:S05]  /*0ad0*/  @!P0 SHF.L.U32 R9, R9, 0x10, RZ ;  /* 0x0000001009098819 */ /* 0x000fca00000006ff */
[----:B------:R-:W-:Y:S01]  /*0ae0*/  @!P0 FFMA R9, R7, R9, R8 ;  /* 0x0000000907098223 */ /* 0x000fe20000000008 */
[C---:B------:R-:W-:Y:S01]  /*0af0*/  @!P0 IMAD.U32 R8, R10.reuse, 0x10000, RZ ;  /* 0x000100000a088824 */ /* 0x040fe200078e00ff */
[----:B------:R-:W-:-:S03]  /*0b00*/  @!P0 PRMT R10, R10, 0x7632, R10 ;  /* 0x000076320a0a8816 */ /* 0x000fc6000000000a */
[--C-:B-1----:R-:W-:Y:S01]  /*0b10*/  @!P0 FFMA R8, R28, R8, R9.reuse ;  /* 0x000000081c088223 */ /* 0x102fe20000000009 */
[----:B---3--:R-:W-:-:S04]  /*0b20*/  @!P1 PRMT R9, R12, 0x7632, R9 ;  /* 0x000076320c099816 */ /* 0x008fc80000000009 */
[----:B------:R-:W-:Y:S01]  /*0b30*/  @!P1 SHF.L.U32 R26, R9, 0x10, RZ ;  /* 0x00000010091a9819 */ /* 0x000fe200000006ff */
[----:B------:R-:W-:-:S04]  /*0b40*/  @!P1 IMAD.U32 R12, R12, 0x10000, RZ ;  /* 0x000100000c0c9824 */ /* 0x000fc800078e00ff */
[----:B------:R-:W-:-:S04]  /*0b50*/  @!P1 FMUL R5, R5, R26 ;  /* 0x0000001a05059220 */ /* 0x000fc80000400000 */
[----:B------:R-:W-:Y:S01]  /*0b60*/  @!P1 FFMA R5, R4, R12, R5 ;  /* 0x0000000c04059223 */ /* 0x000fe20000000005 */
[C---:B------:R-:W-:Y:S02]  /*0b70*/  @!P1 SHF.L.U32 R4, R13.reuse, 0x10, RZ ;  /* 0x000000100d049819 */ /* 0x040fe400000006ff */
[----:B------:R-:W-:-:S03]  /*0b80*/  @!P1 PRMT R13, R13, 0x7632, R13 ;  /* 0x000076320d0d9816 */ /* 0x000fc6000000000d */
[----:B------:R-:W-:Y:S02]  /*0b90*/  @!P1 FFMA R4, R6, R4, R5 ;  /* 0x0000000406049223 */ /* 0x000fe40000000005 */
[----:B------:R-:W-:-:S04]  /*0ba0*/  @!P1 IMAD.U32 R13, R13, 0x10000, RZ ;  /* 0x000100000d0d9824 */ /* 0x000fc800078e00ff */
[----:B------:R-:W-:Y:S01]  /*0bb0*/  @!P1 FFMA R13, R7, R13, R4 ;  /* 0x0000000d070d9223 */ /* 0x000fe20000000004 */
[C---:B------:R-:W-:Y:S02]  /*0bc0*/  @!P1 SHF.L.U32 R4, R14.reuse, 0x10, RZ ;  /* 0x000000100e049819 */ /* 0x040fe400000006ff */
[----:B------:R-:W-:Y:S01]  /*0bd0*/  @!P1 PRMT R14, R14, 0x7632, R14 ;  /* 0x000076320e0e9816 */ /* 0x000fe2000000000e */
[----:B------:R-:W-:Y:S02]  /*0be0*/  @!P0 IMAD.U32 R10, R10, 0x10000, RZ ;  /* 0x000100000a0a8824 */ /* 0x000fe400078e00ff */
[----:B------:R-:W-:Y:S01]  /*0bf0*/  @!P1 FFMA R28, R28, R4, R13 ;  /* 0x000000041c1c9223 */ /* 0x000fe2000000000d */
[----:B------:R-:W-:Y:S01]  /*0c00*/  @!P1 SHF.L.U32 R5, R14, 0x10, RZ ;  /* 0x000000100e059819 */ /* 0x000fe200000006ff */
[----:B------:R-:W-:-:S04]  /*0c10*/  @!P0 FFMA R13, R29, R10, R8 ;  /* 0x0000000a1d0d8223 */ /* 0x000fc80000000008 */
[----:B------:R-:W-:Y:S02]  /*0c20*/  @!P1 FFMA R29, R29, R5, R28 ;  /* 0x000000051d1d9223 */ /* 0x000fe4000000001c */
[----:B------:R-:W1:Y:S01]  /*0c30*/  LDS.128 R4, [R42+0xc00] ;  /* 0x000c00002a047984 */ /* 0x000e620000000c00 */
[C---:B------:R-:W-:Y:S01]  /*0c40*/  @!P1 PRMT R8, R27.reuse, 0x7632, R8 ;  /* 0x000076321b089816 */ /* 0x040fe20000000008 */
[----:B------:R-:W-:-:S03]  /*0c50*/  @!P1 IMAD.U32 R27, R27, 0x10000, RZ ;  /* 0x000100001b1b9824 */ /* 0x000fc600078e00ff */
[----:B------:R-:W-:Y:S01]  /*0c60*/  @!P1 SHF.L.U32 R9, R8, 0x10, RZ ;  /* 0x0000001008099819 */ /* 0x000fe200000006ff */
[----:B------:R-:W-:Y:S01]  /*0c70*/  @!P1 FFMA R10, R22, R27, R25 ;  /* 0x0000001b160a9223 */ /* 0x000fe20000000019 */
[----:B------:R-:W-:Y:S02]  /*0c80*/  IMAD.MOV.U32 R8, RZ, RZ, RZ ;  /* 0x000000ffff087224 */ /* 0x000fe400078e00ff */
[----:B------:R-:W-:Y:S01]  /*0c90*/  @!P0 FADD R8, RZ, R24 ;  /* 0x00000018ff088221 */ /* 0x000fe20000000000 */
[----:B------:R-:W-:Y:S01]  /*0ca0*/  @!P1 FFMA R10, R23, R9, R10 ;  /* 0x00000009170a9223 */ /* 0x000fe2000000000a */
[----:B------:R-:W-:Y:S01]  /*0cb0*/  MOV R9, RZ ;  /* 0x000000ff00097202 */ /* 0x000fe20000000f00 */
[----:B------:R-:W2:Y:S01]  /*0cc0*/  LDS.128 R24, [R42+0xc10] ;  /* 0x000c10002a187984 */ /* 0x000ea20000000c00 */
[----:B------:R-:W-:Y:S01]  /*0cd0*/  @!P1 SHF.L.U32 R12, R15, 0x10, RZ ;  /* 0x000000100f0c9819 */ /* 0x000fe200000006ff */
[----:B------:R-:W-:Y:S01]  /*0ce0*/  @!P1 FADD R9, RZ, R10 ;  /* 0x0000000aff099221 */ /* 0x000fe20000000000 */
[----:B------:R-:W-:-:S04]  /*0cf0*/  @!P0 IMAD.U32 R10, R11, 0x10000, RZ ;  /* 0x000100000b0a8824 */ /* 0x000fc800078e00ff */
[C---:B------:R-:W-:Y:S01]  /*0d00*/  @!P0 FFMA R10, R30.reuse, R10, R13 ;  /* 0x0000000a1e0a8223 */ /* 0x040fe2000000000d */
[----:B------:R-:W-:Y:S01]  /*0d10*/  @!P1 FFMA R30, R30, R12, R29 ;  /* 0x0000000c1e1e9223 */ /* 0x000fe2000000001d */
[----:B-----5:R-:W-:Y:S02]  /*0d20*/  @!P0 PRMT R12, R32, 0x7632, R12 ;  /* 0x00007632200c8816 */ /* 0x020fe4000000000c */
[----:B----4-:R-:W-:-:S03]  /*0d30*/  @!P1 PRMT R14, R36, 0x7632, R14 ;  /* 0x00007632240e9816 */ /* 0x010fc6000000000e */
[----:B------:R-:W-:Y:S01]  /*0d40*/  @!P0 IMAD.U32 R12, R12, 0x10000, RZ ;  /* 0x000100000c0c8824 */ /* 0x000fe200078e00ff */
[----:B------:R-:W-:Y:S02]  /*0d50*/  @!P0 PRMT R11, R11, 0x7632, R11 ;  /* 0x000076320b0b8816 */ /* 0x000fe4000000000b */
[----:B------:R-:W-:Y:S02]  /*0d60*/  @!P0 SHF.L.U32 R13, R32, 0x10, RZ ;  /* 0x00000010200d8819 */ /* 0x000fe400000006ff */
[----:B------:R-:W-:Y:S01]  /*0d70*/  @!P1 SHF.L.U32 R14, R14, 0x10, RZ ;  /* 0x000000100e0e9819 */ /* 0x000fe200000006ff */
[----:B------:R-:W-:Y:S02]  /*0d80*/  @!P0 IMAD.U32 R11, R11, 0x10000, RZ ;  /* 0x000100000b0b8824 */ /* 0x000fe400078e00ff */
[----:B-1----:R-:W-:Y:S02]  /*0d90*/  @!P0 FMUL R29, R5, R12 ;  /* 0x0000000c051d8220 */ /* 0x002fe40000400000 */
[----:B------:R-:W-:-:S02]  /*0da0*/  @!P0 FFMA R11, R31, R11, R10 ;  /* 0x0000000b1f0b8223 */ /* 0x000fc4000000000a */
[----:B------:R-:W-:Y:S01]  /*0db0*/  @!P0 FFMA R13, R4, R13, R29 ;  /* 0x0000000d040d8223 */ /* 0x000fe2000000001d */
[----:B------:R-:W-:Y:S01]  /*0dc0*/  @!P1 FMUL R29, R5, R14 ;  /* 0x0000000e051d9220 */ /* 0x000fe20000400000 */
[----:B------:R-:W-:Y:S01]  /*0dd0*/  @!P1 SHF.L.U32 R5, R36, 0x10, RZ ;  /* 0x0000001024059819 */ /* 0x000fe200000006ff */
[C---:B------:R-:W-:Y:S01]  /*0de0*/  @!P0 IMAD.U32 R10, R33.reuse, 0x10000, RZ ;  /* 0x00010000210a8824 */ /* 0x040fe200078e00ff */
[----:B------:R-:W-:Y:S02]  /*0df0*/  @!P0 PRMT R33, R33, 0x7632, R33 ;  /* 0x0000763221218816 */ /* 0x000fe40000000021 */
[C---:B------:R-:W-:Y:S01]  /*0e00*/  @!P1 PRMT R12, R37.reuse, 0x7632, R12 ;  /* 0x00007632250c9816 */ /* 0x040fe2000000000c */
[----:B------:R-:W-:Y:S01]  /*0e10*/  @!P1 FFMA R5, R4, R5, R29 ;  /* 0x0000000504059223 */ /* 0x000fe2000000001d */
[----:B------:R-:W-:Y:S01]  /*0e20*/  @!P1 SHF.L.U32 R37, R37, 0x10, RZ ;  /* 0x0000001025259819 */ /* 0x000fe200000006ff */
[----:B------:R-:W-:Y:S01]  /*0e30*/  @!P0 FFMA R10, R6, R10, R13 ;  /* 0x0000000a060a8223 */ /* 0x000fe2000000000d */
[----:B------:R-:W-:-:S02]  /*0e40*/  @!P0 IMAD.U32 R33, R33, 0x10000, RZ ;  /* 0x0001000021218824 */ /* 0x000fc400078e00ff */
[----:B------:R-:W-:Y:S02]  /*0e50*/  @!P1 IMAD.U32 R12, R12, 0x10000, RZ ;  /* 0x000100000c0c9824 */ /* 0x000fe400078e00ff */
[--C-:B------:R-:W-:Y:S01]  /*0e60*/  @!P1 FFMA R6, R6, R37, R5.reuse ;  /* 0x0000002506069223 */ /* 0x100fe20000000005 */
[----:B------:R-:W-:Y:S01]  /*0e70*/  @!P0 SHF.L.U32 R4, R34, 0x10, RZ ;  /* 0x0000001022048819 */ /* 0x000fe200000006ff */
[C---:B------:R-:W-:Y:S01]  /*0e80*/  @!P0 FFMA R33, R7.reuse, R33, R10 ;  /* 0x0000002107218223 */ /* 0x040fe2000000000a */
[----:B------:R-:W-:Y:S01]  /*0e90*/  @!P1 PRMT R5, R38, 0x7632, R5 ;  /* 0x0000763226059816 */ /* 0x000fe20000000005 */
[----:B------:R-:W-:Y:S01]  /*0ea0*/  @!P1 FFMA R7, R7, R12, R6 ;  /* 0x0000000c07079223 */ /* 0x000fe20000000006 */
[----:B------:R-:W-:Y:S02]  /*0eb0*/  @!P0 PRMT R34, R34, 0x7632, R34 ;  /* 0x0000763222228816 */ /* 0x000fe40000000022 */
[----:B------:R-:W-:Y:S01]  /*0ec0*/  @!P1 SHF.L.U32 R38, R38, 0x10, RZ ;  /* 0x0000001026269819 */ /* 0x000fe200000006ff */
[----:B--2---:R-:W-:Y:S01]  /*0ed0*/  @!P0 FFMA R4, R24, R4, R33 ;  /* 0x0000000418048223 */ /* 0x004fe20000000021 */
[----:B------:R-:W-:Y:S01]  /*0ee0*/  @!P1 PRMT R15, R15, 0x7632, R15 ;  /* 0x000076320f0f9816 */ /* 0x000fe2000000000f */
[----:B------:R-:W-:-:S02]  /*0ef0*/  @!P0 IMAD.U32 R34, R34, 0x10000, RZ ;  /* 0x0001000022228824 */ /* 0x000fc400078e00ff */
[----:B------:R-:W-:Y:S02]  /*0f00*/  @!P1 IMAD.U32 R13, R5, 0x10000, RZ ;  /* 0x00010000050d9824 */ /* 0x000fe400078e00ff */
[--C-:B------:R-:W-:Y:S01]  /*0f10*/  @!P1 FFMA R38, R24, R38, R7.reuse ;  /* 0x0000002618269223 */ /* 0x100fe20000000007 */
[----:B------:R-:W-:Y:S01]  /*0f20*/  @!P0 PRMT R6, R35, 0x7632, R6 ;  /* 0x0000763223068816 */ /* 0x000fe20000000006 */
[----:B------:R-:W-:Y:S01]  /*0f30*/  @!P1 IMAD.U32 R15, R15, 0x10000, RZ ;  /* 0x000100000f0f9824 */ /* 0x000fe200078e00ff */
[----:B------:R-:W-:Y:S01]  /*0f40*/  @!P0 SHF.L.U32 R35, R35, 0x10, RZ ;  /* 0x0000001023238819 */ /* 0x000fe200000006ff */
[----:B------:R-:W-:Y:S01]  /*0f50*/  @!P0 FFMA R5, R25, R34, R4 ;  /* 0x0000002219058223 */ /* 0x000fe20000000004 */
[----:B------:R-:W-:Y:S01]  /*0f60*/  @!P1 PRMT R7, R39, 0x7632, R7 ;  /* 0x0000763227079816 */ /* 0x000fe20000000007 */
[----:B------:R-:W-:Y:S01]  /*0f70*/  @!P1 FFMA R13, R25, R13, R38 ;  /* 0x0000000d190d9223 */ /* 0x000fe20000000026 */
[----:B------:R-:W-:Y:S01]  /*0f80*/  @!P1 SHF.L.U32 R10, R39, 0x10, RZ ;  /* 0x00000010270a9819 */ /* 0x000fe200000006ff */
[----:B------:R-:W-:Y:S01]  /*0f90*/  @!P0 FADD R8, R8, R47 ;  /* 0x0000002f08088221 */ /* 0x000fe20000000000 */
[----:B------:R-:W-:Y:S01]  /*0fa0*/  @!P1 SHF.L.U32 R7, R7, 0x10, RZ ;  /* 0x0000001007079819 */ /* 0x000fe200000006ff */
[----:B------:R-:W-:Y:S01]  /*0fb0*/  @!P1 FADD R9, R9, R46 ;  /* 0x0000002e09099221 */ /* 0x000fe20000000000 */
[----:B------:R-:W-:Y:S01]  /*0fc0*/  @!P1 FFMA R30, R31, R15, R30 ;  /* 0x0000000f1f1e9223 */ /* 0x000fe2000000001e */
[----:B------:R-:W-:Y:S01]  /*0fd0*/  @!P0 FFMA R4, R26, R35, R5 ;  /* 0x000000231a048223 */ /* 0x000fe20000000005 */
[----:B------:R-:W-:-:S02]  /*0fe0*/  @!P0 IMAD.U32 R6, R6, 0x10000, RZ ;  /* 0x0001000006068824 */ /* 0x000fc400078e00ff */
[----:B------:R-:W-:Y:S01]  /*0ff0*/  @!P1 FFMA R10, R26, R10, R13 ;  /* 0x0000000a1a0a9223 */ /* 0x000fe2000000000d */
[----:B------:R-:W-:Y:S01]  /*1000*/  @!P0 FADD R8, R8, R11 ;  /* 0x0000000b08088221 */ /* 0x000fe20000000000 */
[----:B------:R-:W-:Y:S01]  /*1010*/  @!P1 FADD R9, R9, R30 ;  /* 0x0000001e09099221 */ /* 0x000fe20000000000 */
[C---:B------:R-:W-:Y:S01]  /*1020*/  @!P0 FFMA R5, R27.reuse, R6, R4 ;  /* 0x000000061b058223 */ /* 0x040fe20000000004 */
[----:B------:R-:W-:-:S03]  /*1030*/  @!P1 FFMA R10, R27, R7, R10 ;  /* 0x000000071b0a9223 */ /* 0x000fc6000000000a */
[----:B------:R-:W-:Y:S01]  /*1040*/  @!P0 FADD R8, R8, R5 ;  /* 0x0000000508088221 */ /* 0x000fe20000000000 */
[----:B------:R-:W-:Y:S01]  /*1050*/  @!P1 FADD R9, R9, R10 ;  /* 0x0000000a09099221 */ /* 0x000fe20000000000 */
[----:B------:R-:W-:Y:S06]  /*1060*/  @P0 BRA `(.L_x_496) ;  /* 0x0000000000440947 */ /* 0x000fec0003800000 */
[----:B------:R-:W-:Y:S01]  /*1070*/  UMOV UR5, 0xffffffff ;  /* 0xffffffff00057882 */ /* 0x000fe20000000000 */
[----:B------:R-:W-:Y:S02]  /*1080*/  VIADD R14, R40, 0xffffffff ;  /* 0xffffffff280e7836 */ /* 0x000fe40000000000 */
[----:B------:R-:W-:Y:S05]  /*1090*/  BRA.DIV UR5, `(.L_x_497) ;  /* 0x0000000e053c7947 */ /* 0x000fea000b800000 */
[----:B------:R-:W1:Y:S02]  /*10a0*/  SHFL.DOWN PT, R7, R8, 0x10, 0x1f ;  /* 0x0a001f0008077f89 */ /* 0x000e6400000e0000 */
[----:B-1----:R-:W-:-:S05]  /*10b0*/  FADD R10, R7, R8 ;  /* 0x00000008070a7221 */ /* 0x002fca0000000000 */
[----:B------:R-:W1:Y:S02]  /*10c0*/  SHFL.DOWN PT, R7, R10, 0x8, 0x1f ;  /* 0x09001f000a077f89 */ /* 0x000e6400000e0000 */
[----:B-1----:R-:W-:-:S05]  /*10d0*/  FADD R11, R10, R7 ;  /* 0x000000070a0b7221 */ /* 0x002fca0000000000 */
[----:B------:R-:W1:Y:S02]  /*10e0*/  SHFL.DOWN PT, R7, R11, 0x4, 0x1f ;  /* 0x08801f000b077f89 */ /* 0x000e6400000e0000 */
[----:B-1----:R-:W-:-:S05]  /*10f0*/  FADD R12, R11, R7 ;  /* 0x000000070b0c7221 */ /* 0x002fca0000000000 */
[----:B------:R-:W1:Y:S02]  /*1100*/  SHFL.DOWN PT, R7, R12, 0x2, 0x1f ;  /* 0x08401f000c077f89 */ /* 0x000e6400000e0000 */
[----:B-1----:R-:W-:-:S05]  /*1110*/  FADD R13, R12, R7 ;  /* 0x000000070c0d7221 */ /* 0x002fca0000000000 */
[----:B------:R1:W2:Y:S02]  /*1120*/  SHFL.DOWN PT, R7, R13, 0x1, 0x1f ;  /* 0x08201f000d077f89 */ /* 0x0002a400000e0000 */
.L_x_526:
[----:B--2---:R-:W-:-:S05]  /*1130*/  FADD R4, R13, R7 ;  /* 0x000000070d047221 */ /* 0x004fca0000000000 */
[----:B------:R-:W-:-:S04]  /*1140*/  FSETP.GT.AND P0, PT, R4, R3, PT ;  /* 0x000000030400720b */ /* 0x000fc80003f04000 */
[----:B------:R-:W-:-:S04]  /*1150*/  ISETP.EQ.AND P0, PT, R44, RZ, P0 ;  /* 0x000000ff2c00720c */ /* 0x000fc80000702270 */
[----:B------:R-:W-:Y:S02]  /*1160*/  SEL R43, R14, R43, P0 ;  /* 0x0000002b0e2b7207 */ /* 0x000fe40000000000 */
[----:B------:R-:W-:-:S07]  /*1170*/  FSEL R3, R4, R3, P0 ;  /* 0x0000000304037208 */ /* 0x000fce0000000000 */
.L_x_496:
[----:B------:R-:W-:Y:S05]  /*1180*/  BSYNC B2 ;  /* 0x0000000000027941 */ /* 0x000fea0003800000 */
.L_x_495:
[----:B------:R-:W-:Y:S04]  /*1190*/  BSSY B2, `(.L_x_498) ;  /* 0x0000012000027945 */ /* 0x000fe80003800000 */
[----:B------:R-:W-:Y:S05]  /*11a0*/  @P1 BRA `(.L_x_499) ;  /* 0x0000000000401947 */ /* 0x000fea0003800000 */
[----:B------:R-:W-:-:S03]  /*11b0*/  UMOV UR5, 0xffffffff ;  /* 0xffffffff00057882 */ /* 0x000fc60000000000 */
[----:B------:R-:W-:Y:S05]  /*11c0*/  BRA.DIV UR5, `(.L_x_500) ;  /* 0x0000000e05807947 */ /* 0x000fea000b800000 */
[----:B------:R-:W2:Y:S02]  /*11d0*/  SHFL.DOWN PT, R7, R9, 0x10, 0x1f ;  /* 0x0a001f0009077f89 */ /* 0x000ea400000e0000 */
[----:B--2---:R-:W-:-:S05]  /*11e0*/  FADD R8, R7, R9 ;  /* 0x0000000907087221 */ /* 0x004fca0000000000 */
[----:B------:R-:W2:Y:S02]  /*11f0*/  SHFL.DOWN PT, R7, R8, 0x8, 0x1f ;  /* 0x09001f0008077f89 */ /* 0x000ea400000e0000 */
[----:B--2---:R-:W-:-:S05]  /*1200*/  FADD R10, R8, R7 ;  /* 0x00000007080a7221 */ /* 0x004fca0000000000 */
[----:B------:R-:W2:Y:S02]  /*1210*/  SHFL.DOWN PT, R7, R10, 0x4, 0x1f ;  /* 0x08801f000a077f89 */ /* 0x000ea400000e0000 */
[----:B--2---:R-:W-:-:S05]  /*1220*/  FADD R11, R10, R7 ;  /* 0x000000070a0b7221 */ /* 0x004fca0000000000 */
[----:B------:R-:W2:Y:S02]  /*1230*/  SHFL.DOWN PT, R7, R11, 0x2, 0x1f ;  /* 0x08401f000b077f89 */ /* 0x000ea400000e0000 */
[----:B--2---:R-:W-:-:S05]  /*1240*/  FADD R12, R11, R7 ;  /* 0x000000070b0c7221 */ /* 0x004fca0000000000 */
[----:B------:R2:W3:Y:S02]  /*1250*/  SHFL.DOWN PT, R7, R12, 0x1, 0x1f ;  /* 0x08201f000c077f89 */ /* 0x0004e400000e0000 */
.L_x_533:
[----:B--23--:R-:W-:-:S05]  /*1260*/  FADD R12, R12, R7 ;  /* 0x000000070c0c7221 */ /* 0x00cfca0000000000 */
[----:B------:R-:W-:-:S04]  /*1270*/  FSETP.GT.AND P0, PT, R12, R3, PT ;  /* 0x000000030c00720b */ /* 0x000fc80003f04000 */
[----:B------:R-:W-:-:S04]  /*1280*/  ISETP.EQ.AND P0, PT, R44, RZ, P0 ;  /* 0x000000ff2c00720c */ /* 0x000fc80000702270 */
[----:B------:R-:W-:Y:S02]  /*1290*/  FSEL R3, R12, R3, P0 ;  /* 0x000000030c037208 */ /* 0x000fe40000000000 */
[----:B------:R-:W-:-:S07]  /*12a0*/  SEL R43, R40, R43, P0 ;  /* 0x0000002b282b7207 */ /* 0x000fce0000000000 */
.L_x_499:
[----:B------:R-:W-:Y:S05]  /*12b0*/  BSYNC B2 ;  /* 0x0000000000027941 */ /* 0x000fea0003800000 */
.L_x_498:
[C---:B------:R-:W-:Y:S01]  /*12c0*/  IADD3 R4, PT, PT, R40.reuse, 0xf, RZ ;  /* 0x0000000f28047810 */ /* 0x040fe20007ffe0ff */
[----:B------:R-:W-:Y:S01]  /*12d0*/  VIADD R40, R40, 0x10 ;  /* 0x0000001028287836 */ /* 0x000fe20000000000 */
[----:B------:R-:W-:Y:S02]  /*12e0*/  IADD3 R41, PT, PT, R41, 0x4000, RZ ;  /* 0x0000400029297810 */ /* 0x000fe40007ffe0ff */
[----:B------:R-:W-:-:S13]  /*12f0*/  ISETP.GE.AND P0, PT, R4, R45, PT ;  /* 0x0000002d0400720c */ /* 0x000fda0003f06270 */
[----:B------:R-:W-:Y:S05]  /*1300*/  @!P0 BRA `(.L_x_501) ;  /* 0xfffffff0003c8947 */ /* 0x000fea000383ffff */
[----:B------:R-:W-:Y:S05]  /*1310*/  BSYNC B0 ;  /* 0x0000000000007941 */ /* 0x000fea0003800000 */
.L_x_494:
[----:B------:R-:W-:Y:S05]  /*1320*/  BSYNC B1 ;  /* 0x0000000000017941 */ /* 0x000fea0003800000 */
.L_x_493:
[----:B------:R-:W2:Y:S01]  /*1330*/  S2R R2, SR_TID.X ;  /* 0x0000000000027919 */ /* 0x000ea20000002100 */
[----:B------:R-:W-:-:S03]  /*1340*/  UMOV UR5, 0xffffffff ;  /* 0xffffffff00057882 */ /* 0x000fc60000000000 */
[----:B------:R-:W-:Y:S05]  /*1350*/  BRA.DIV UR5, `(.L_x_502) ;  /* 0x0000000e05ac7947 */ /* 0x000fea000b800000 */
[----:B------:R-:W3:Y:S04]  /*1360*/  SHFL.IDX PT, R3, R3, RZ, 0x1f ;  /* 0x00001fff03037589 */ /* 0x000ee800000e0000 */
[----:B------:R-:W4:Y:S02]  /*1370*/  SHFL.IDX PT, R43, R43, RZ, 0x1f ;  /* 0x00001fff2b2b7589 */ /* 0x000f2400000e0000 */
.L_x_537:
[----:B------:R-:W-:-:S13]  /*1380*/  ISETP.NE.AND P0, PT, R44, RZ, PT ;  /* 0x000000ff2c00720c */ /* 0x000fda0003f05270 */
[----:B------:R-:W-:Y:S05]  /*1390*/  @P0 BRA `(.L_x_503) ;  /* 0x00000000002c0947 */ /* 0x000fea0003800000 */
[----:B------:R-:W5:Y:S01]  /*13a0*/  S2UR UR7, SR_CgaCtaId ;  /* 0x00000000000779c3 */ /* 0x000f620000008800 */
[----:B------:R-:W-:Y:S01]  /*13b0*/  UMOV UR6, 0x400 ;  /* 0x0000040000067882 */ /* 0x000fe20000000000 */
[----:B--2---:R-:W-:Y:S01]  /*13c0*/  SHF.R.U32.HI R6, RZ, 0x5, R2 ;  /* 0x00000005ff067819 */ /* 0x004fe20000011602 */
[----:B------:R-:W-:Y:S02]  /*13d0*/  UIADD3 UR5, UPT, UPT, UR6, 0x1000, URZ ;  /* 0x0000100006057890 */ /* 0x000fe4000fffe0ff */
[----:B------:R-:W-:Y:S02]  /*13e0*/  UIADD3 UR6, UPT, UPT, UR6, 0x1020, URZ ;  /* 0x0000102006067890 */ /* 0x000fe4000fffe0ff */
[----:B-----5:R-:W-:Y:S02]  /*13f0*/  ULEA UR5, UR7, UR5, 0x18 ;  /* 0x0000000507057291 */ /* 0x020fe4000f8ec0ff */
[----:B------:R-:W-:-:S04]  /*1400*/  ULEA UR6, UR7, UR6, 0x18 ;  /* 0x0000000607067291 */ /* 0x000fc8000f8ec0ff */
[C---:B------:R-:W-:Y:S02]  /*1410*/  LEA R4, R6.reuse, UR5, 0x2 ;  /* 0x0000000506047c11 */ /* 0x040fe4000f8e10ff */
[----:B------:R-:W-:-:S03]  /*1420*/  LEA R6, R6, UR6, 0x2 ;  /* 0x0000000606067c11 */ /* 0x000fc6000f8e10ff */
[----:B---3--:R2:W-:Y:S04]  /*1430*/  STS [R4], R3 ;  /* 0x0000000304007388 */ /* 0x0085e80000000800 */
[----:B----4-:R2:W-:Y:S02]  /*1440*/  STS [R6], R43 ;  /* 0x0000002b06007388 */ /* 0x0105e40000000800 */
.L_x_503:
[----:B--2---:R-:W-:Y:S01]  /*1450*/  ISETP.GT.U32.AND P1, PT, R2, 0x1f, PT ;  /* 0x0000001f0200780c */ /* 0x004fe20003f24070 */
[----:B------:R-:W-:Y:S05]  /*1460*/  WARPSYNC.ALL ;  /* 0x0000000000007948 */ /* 0x000fea0003800000 */
[----:B------:R-:W-:Y:S07]  /*1470*/  BAR.SYNC.DEFER_BLOCKING 0x0 ;  /* 0x0000000000007b1d */ /* 0x000fee0000010000 */
[----:B------:R-:W-:Y:S05]  /*1480*/  @P1 BRA `(.L_x_504) ;  /* 0x0000000000c41947 */ /* 0x000fea0003800000 */
[----:B------:R-:W-:Y:S01]  /*1490*/  ISETP.GT.U32.AND P1, PT, R44, 0x7, PT ;  /* 0x000000072c00780c */ /* 0x000fe20003f24070 */
[----:B------:R-:W-:Y:S01]  /*14a0*/  BSSY.RECONVERGENT B0, `(.L_x_505) ;  /* 0x000000e000007945 */ /* 0x000fe20003800200 */
[----:B---3--:R-:W-:Y:S01]  /*14b0*/  IMAD.MOV.U32 R3, RZ, RZ, -0x1 ;  /* 0xffffffffff037424 */ /* 0x008fe200078e00ff */
[----:B------:R-:W-:-:S10]  /*14c0*/  MOV R8, 0xff800000 ;  /* 0xff80000000087802 */ /* 0x000fd40000000f00 */
[----:B------:R-:W-:Y:S05]  /*14d0*/  @P1 BRA `(.L_x_506) ;  /* 0x0000000000281947 */ /* 0x000fea0003800000 */
[----:B------:R-:W2:Y:S01]  /*14e0*/  S2UR UR7, SR_CgaCtaId ;  /* 0x00000000000779c3 */ /* 0x000ea20000008800 */
[----:B------:R-:W-:Y:S02]  /*14f0*/  UMOV UR5, 0x400 ;  /* 0x0000040000057882 */ /* 0x000fe40000000000 */
[----:B------:R-:W-:Y:S02]  /*1500*/  UIADD3 UR6, UPT, UPT, UR5, 0x1000, URZ ;  /* 0x0000100005067890 */ /* 0x000fe4000fffe0ff */
[----:B------:R-:W-:Y:S02]  /*1510*/  UIADD3 UR5, UPT, UPT, UR5, 0x1020, URZ ;  /* 0x0000102005057890 */ /* 0x000fe4000fffe0ff */
[----:B--2---:R-:W-:Y:S02]  /*1520*/  ULEA UR6, UR7, UR6, 0x18 ;  /* 0x0000000607067291 */ /* 0x004fe4000f8ec0ff */
[----:B------:R-:W-:-:S04]  /*1530*/  ULEA UR5, UR7, UR5, 0x18 ;  /* 0x0000000507057291 */ /* 0x000fc8000f8ec0ff */
[C---:B------:R-:W-:Y:S02]  /*1540*/  LEA R8, R44.reuse, UR6, 0x2 ;  /* 0x000000062c087c11 */ /* 0x040fe4000f8e10ff */
[----:B------:R-:W-:-:S04]  /*1550*/  LEA R3, R44, UR5, 0x2 ;  /* 0x000000052c037c11 */ /* 0x000fc8000f8e10ff */
[----:B------:R-:W2:Y:S04]  /*1560*/  LDS R8, [R8] ;  /* 0x0000000008087984 */ /* 0x000ea80000000800 */
[----:B------:R-:W3:Y:S02]  /*1570*/  LDS R3, [R3] ;  /* 0x0000000003037984 */ /* 0x000ee40000000800 */
.L_x_506:
[----:B------:R-:W-:Y:S05]  /*1580*/  BSYNC.RECONVERGENT B0 ;  /* 0x0000000000007941 */ /* 0x000fea0003800200 */
.L_x_505:
[----:B------:R-:W-:-:S03]  /*1590*/  UMOV UR5, 0xffffffff ;  /* 0xffffffff00057882 */ /* 0x000fc60000000000 */
[----:B------:R-:W-:Y:S05]  /*15a0*/  BRA.DIV UR5, `(.L_x_507) ;  /* 0x0000000e05647947 */ /* 0x000fea000b800000 */
[----:B--2---:R-:W2:Y:S04]  /*15b0*/  SHFL.DOWN PT, R9, R8, 0x10, 0x1f ;  /* 0x0a001f0008097f89 */ /* 0x004ea800000e0000 */
[----:B---3--:R-:W3:Y:S01]  /*15c0*/  SHFL.DOWN PT, R10, R3, 0x10, 0x1f ;  /* 0x0a001f00030a7f89 */ /* 0x008ee200000e0000 */
[----:B--2---:R-:W-:-:S04]  /*15d0*/  FSETP.GEU.AND P1, PT, R8, R9, PT ;  /* 0x000000090800720b */ /* 0x004fc80003f2e000 */
[----:B------:R-:W-:Y:S02]  /*15e0*/  FSEL R9, R9, R8, !P1 ;  /* 0x0000000809097208 */ /* 0x000fe40004800000 */
[----:B---3--:R-:W-:-:S03]  /*15f0*/  SEL R10, R10, R3, !P1 ;  /* 0x000000030a0a7207 */ /* 0x008fc60004800000 */
[----:B------:R-:W2:Y:S04]  /*1600*/  SHFL.DOWN PT, R12, R9, 0x8, 0x1f ;  /* 0x09001f00090c7f89 */ /* 0x000ea800000e0000 */
[----:B------:R-:W3:Y:S01]  /*1610*/  SHFL.DOWN PT, R11, R10, 0x8, 0x1f ;  /* 0x09001f000a0b7f89 */ /* 0x000ee200000e0000 */
[----:B--2---:R-:W-:-:S04]  /*1620*/  FSETP.GEU.AND P1, PT, R9, R12, PT ;  /* 0x0000000c0900720b */ /* 0x004fc80003f2e000 */
[----:B------:R-:W-:Y:S02]  /*1630*/  FSEL R12, R12, R9, !P1 ;  /* 0x000000090c0c7208 */ /* 0x000fe40004800000 */
[----:B---3--:R-:W-:-:S03]  /*1640*/  SEL R11, R11, R10, !P1 ;  /* 0x0000000a0b0b7207 */ /* 0x008fc60004800000 */
[----:B-1----:R-:W1:Y:S04]  /*1650*/  SHFL.DOWN PT, R13, R12, 0x4, 0x1f ;  /* 0x08801f000c0d7f89 */ /* 0x002e6800000e0000 */
[----:B------:R-:W2:Y:S01]  /*1660*/  SHFL.DOWN PT, R7, R11, 0x4, 0x1f ;  /* 0x08801f000b077f89 */ /* 0x000ea200000e0000 */
[----:B-1----:R-:W-:-:S04]  /*1670*/  FSETP.GEU.AND P1, PT, R12, R13, PT ;  /* 0x0000000d0c00720b */ /* 0x002fc80003f2e000 */
[----:B------:R-:W-:Y:S02]  /*1680*/  FSEL R13, R13, R12, !P1 ;  /* 0x0000000c0d0d7208 */ /* 0x000fe40004800000 */
[----:B--2---:R-:W-:-:S03]  /*1690*/  SEL R3, R7, R11, !P1 ;  /* 0x0000000b07037207 */ /* 0x004fc60004800000 */
[----:B------:R-:W1:Y:S04]  /*16a0*/  SHFL.DOWN PT, R8, R13, 0x2, 0x1f ;  /* 0x08401f000d087f89 */ /* 0x000e6800000e0000 */
[----:B------:R-:W2:Y:S01]  /*16b0*/  SHFL.DOWN PT, R7, R3, 0x2, 0x1f ;  /* 0x08401f0003077f89 */ /* 0x000ea200000e0000 */
[----:B-1----:R-:W-:-:S04]  /*16c0*/  FSETP.GEU.AND P1, PT, R13, R8, PT ;  /* 0x000000080d00720b */ /* 0x002fc80003f2e000 */
[----:B------:R-:W-:Y:S02]  /*16d0*/  FSEL R8, R8, R13, !P1 ;  /* 0x0000000d08087208 */ /* 0x000fe40004800000 */
[----:B--2---:R-:W-:-:S03]  /*16e0*/  SEL R9, R7, R3, !P1 ;  /* 0x0000000307097207 */ /* 0x004fc60004800000 */
[----:B------:R1:W2:Y:S04]  /*16f0*/  SHFL.DOWN PT, R15, R8, 0x1, 0x1f ;  /* 0x08201f00080f7f89 */ /* 0x0002a800000e0000 */
[----:B------:R1:W3:Y:S02]  /*1700*/  SHFL.DOWN PT, R10, R9, 0x1, 0x1f ;  /* 0x08201f00090a7f89 */ /* 0x0002e400000e0000 */
.L_x_548:
[----:B------:R-:W5:Y:S01]  /*1710*/  LDC.64 R4, c[0x0][0x390] ;  /* 0x0000e400ff047b82 */ /* 0x000f620000000a00 */
[----:B--2---:R-:W-:-:S04]  /*1720*/  FSETP.GEU.AND P1, PT, R8, R15, PT ;  /* 0x0000000f0800720b */ /* 0x004fc80003f2e000 */
[----:B------:R-:W-:Y:S02]  /*1730*/  FSEL R15, R15, R8, !P1 ;  /* 0x000000080f0f7208 */ /* 0x000fe40004800000 */
[----:B-1-3--:R-:W-:Y:S01]  /*1740*/  SEL R9, R10, R9, !P1 ;  /* 0x000000090a097207 */ /* 0x00afe20004800000 */
[----:B------:R-:W1:Y:S01]  /*1750*/  LDC.64 R6, c[0x0][0x398] ;  /* 0x0000e600ff067b82 */ /* 0x000e620000000a00 */
[----:B-----5:R-:W-:-:S05]  /*1760*/  @!P0 IMAD.WIDE.U32 R4, R0, 0x4, R4 ;  /* 0x0000000400048825 */ /* 0x020fca00078e0004 */
[----:B------:R2:W-:Y:S01]  /*1770*/  @!P0 STG.E desc[UR8][R4.64], R15 ;  /* 0x0000000f04008986 */ /* 0x0005e2000c101908 */
[----:B-1----:R-:W-:-:S05]  /*1780*/  @!P0 IMAD.WIDE.U32 R6, R0, 0x4, R6 ;  /* 0x0000000400068825 */ /* 0x002fca00078e0006 */
[----:B------:R2:W-:Y:S02]  /*1790*/  @!P0 STG.E desc[UR8][R6.64], R9 ;  /* 0x0000000906008986 */ /* 0x0005e4000c101908 */
.L_x_504:
[----:B------:R-:W-:Y:S01]  /*17a0*/  ISETP.NE.AND P0, PT, R2, RZ, PT ;  /* 0x000000ff0200720c */ /* 0x000fe20003f05270 */
[----:B------:R-:W-:Y:S05]  /*17b0*/  WARPSYNC.ALL ;  /* 0x0000000000007948 */ /* 0x000fea0003800000 */
[----:B------:R-:W-:Y:S07]  /*17c0*/  BAR.SYNC.DEFER_BLOCKING 0x0 ;  /* 0x0000000000007b1d */ /* 0x000fee0000010000 */
[----:B------:R-:W-:Y:S05]  /*17d0*/  @P0 BRA `(.L_x_508) ;  /* 0x00000000004c0947 */ /* 0x000fea0003800000 */
[----:B--2---:R-:W2:Y:S01]  /*17e0*/  LDC.64 R4, c[0x0][0x3a8] ;  /* 0x0000ea00ff047b82 */ /* 0x004ea20000000a00 */
[----:B---3--:R-:W-:Y:S01]  /*17f0*/  IMAD.MOV.U32 R3, RZ, RZ, 0x1 ;  /* 0x00000001ff037424 */ /* 0x008fe200078e00ff */
[----:B------:R-:W-:Y:S06]  /*1800*/  MEMBAR.SC.GPU ;  /* 0x0000000000007992 */ /* 0x000fec0000002000 */
[----:B------:R-:W-:-:S00]  /*1810*/  ERRBAR ;  /* 0x00000000000079ab */ /* 0x000fc00000000000 */
[----:B------:R-:W-:Y:S06]  /*1820*/  CGAERRBAR ;  /* 0x00000000000075ab */ /* 0x000fec0000000000 */
[----:B------:R-:W-:Y:S01]  /*1830*/  CCTL.IVALL ;  /* 0x00000000ff00798f */ /* 0x000fe20002000000 */
[----:B------:R-:W-:-:S03]  /*1840*/  ISETP.NE.AND P0, PT, R0, RZ, PT ;  /* 0x000000ff0000720c */ /* 0x000fc60003f05270 */
[----:B--2---:R2:W5:Y:S10]  /*1850*/  ATOMG.E.ADD.STRONG.GPU PT, RZ, desc[UR8][R4.64], R3 ;  /* 0x8000000304ff79a8 */ /* 0x00457400081ef108 */
[----:B------:R-:W-:Y:S05]  /*1860*/  @P0 EXIT ;  /* 0x000000000000094d */ /* 0x000fea0003800000 */
.L_x_509:
[----:B------:R-:W3:Y:S01]  /*1870*/  LDG.E.STRONG.SYS R0, desc[UR8][R4.64] ;  /* 0x0000000804007981 */ /* 0x000ee2000c1f5900 */
[----:B------:R-:W-:Y:S05]  /*1880*/  YIELD ;  /* 0x0000000000007946 */ /* 0x000fea0003800000 */
[----:B------:R-:W3:Y:S02]  /*1890*/  LDCU UR5, c[0x0][0x3b0] ;  /* 0x00007600ff0577ac */ /* 0x000ee40008000800 */
[----:B---3--:R-:W-:-:S13]  /*18a0*/  ISETP.GE.U32.AND P0, PT, R0, UR5, PT ;  /* 0x0000000500007c0c */ /* 0x008fda000bf06070 */
[----:B------:R-:W-:Y:S05]  /*18b0*/  @!P0 BRA `(.L_x_509) ;  /* 0xfffffffc00ec8947 */ /* 0x000fea000383ffff */
[----:B------:R-:W-:Y:S06]  /*18c0*/  MEMBAR.SC.GPU ;  /* 0x0000000000007992 */ /* 0x000fec0000002000 */
[----:B------:R-:W-:-:S00]  /*18d0*/  ERRBAR ;  /* 0x00000000000079ab */ /* 0x000fc00000000000 */
[----:B------:R-:W-:Y:S06]  /*18e0*/  CGAERRBAR ;  /* 0x00000000000075ab */ /* 0x000fec0000000000 */
[----:B------:R-:W-:Y:S01]  /*18f0*/  CCTL.IVALL ;  /* 0x00000000ff00798f */ /* 0x000fe20002000000 */
[----:B------:R-:W-:Y:S05]  /*1900*/  BRA `(.L_x_510) ;  /* 0x0000000000087947 */ /* 0x000fea0003800000 */
.L_x_508:
[----:B------:R-:W-:-:S13]  /*1910*/  ISETP.NE.AND P0, PT, R0, RZ, PT ;  /* 0x000000ff0000720c */ /* 0x000fda0003f05270 */
[----:B------:R-:W-:Y:S05]  /*1920*/  @P0 EXIT ;  /* 0x000000000000094d */ /* 0x000fea0003800000 */
.L_x_510:
[----:B------:R-:W-:Y:S05]  /*1930*/  WARPSYNC.ALL ;  /* 0x0000000000007948 */ /* 0x000fea0003800000 */
[----:B------:R-:W0:Y:S01]  /*1940*/  LDCU UR5, c[0x0][0x3b0] ;  /* 0x00007600ff0577ac */ /* 0x000e220008000800 */
[----:B------:R-:W-:Y:S01]  /*1950*/  BSSY.RECONVERGENT B0, `(.L_x_511) ;  /* 0x000001a000007945 */ /* 0x000fe20003800200 */
[----:B------:R-:W-:Y:S01]  /*1960*/  MOV R0, 0xffffffff ;  /* 0xffffffff00007802 */ /* 0x000fe20000000f00 */
[----:B--23--:R-:W-:Y:S01]  /*1970*/  IMAD.MOV.U32 R3, RZ, RZ, -0x800000 ;  /* 0xff800000ff037424 */ /* 0x00cfe200078e00ff */
[----:B------:R-:W-:Y:S01]  /*1980*/  BAR.SYNC.DEFER_BLOCKING 0x0 ;  /* 0x0000000000007b1d */ /* 0x000fe20000010000 */
[----:B0-----:R-:W-:-:S13]  /*1990*/  ISETP.GE.AND P0, PT, R2, UR5, PT ;  /* 0x0000000502007c0c */ /* 0x001fda000bf06270 */
[----:B------:R-:W-:Y:S05]  /*19a0*/  @P0 BRA `(.L_x_512) ;  /* 0x0000000000500947 */ /* 0x000fea0003800000 */
[----:B------:R-:W0:Y:S01]  /*19b0*/  LDC R10, c[0x0][0x360] ;  /* 0x0000d800ff0a7b82 */ /* 0x000e220000000800 */
[----:B------:R-:W-:Y:S01]  /*19c0*/  MOV R3, 0xff800000 ;  /* 0xff80000000037802 */ /* 0x000fe20000000f00 */
[----:B------:R-:W-:Y:S01]  /*19d0*/  IMAD.MOV.U32 R0, RZ, RZ, -0x1 ;  /* 0xffffffffff007424 */ /* 0x000fe200078e00ff */
[----:B------:R-:W-:-:S05]  /*19e0*/  MOV R11, R2 ;  /* 0x00000002000b7202 */ /* 0x000fca0000000f00 */
[----:B------:R-:W2:Y:S08]  /*19f0*/  LDC.64 R6, c[0x0][0x390] ;  /* 0x0000e400ff067b82 */ /* 0x000eb00000000a00 */
[----:B------:R-:W3:Y:S02]  /*1a00*/  LDC.64 R8, c[0x0][0x398] ;  /* 0x0000e600ff087b82 */ /* 0x000ee40000000a00 */
.L_x_515:
[----:B0-2---:R-:W-:Y:S01]  /*1a10*/  IMAD.WIDE R4, R11, 0x4, R6 ;  /* 0x000000040b047825 */ /* 0x005fe200078e0206 */
[----:B------:R-:W2:Y:S04]  /*1a20*/  LDCU UR5, c[0x0][0x3b0] ;  /* 0x00007600ff0577ac */ /* 0x000ea80008000800 */
[----:B------:R-:W4:Y:S01]  /*1a30*/  LDG.E R12, desc[UR8][R4.64] ;  /* 0x00000008040c7981 */ /* 0x000f22000c1e1900 */
[----:B-1----:R-:W-:Y:S01]  /*1a40*/  IMAD.MOV.U32 R13, RZ, RZ, R11 ;  /* 0x000000ffff0d7224 */ /* 0x002fe200078e000b */
[----:B0-----:R-:W-:Y:S01]  /*1a50*/  IADD3 R11, PT, PT, R10, R11, RZ ;  /* 0x0000000b0a0b7210 */ /* 0x001fe20007ffe0ff */
[----:B------:R-:W-:Y:S03]  /*1a60*/  BSSY.RECONVERGENT B1, `(.L_x_513) ;  /* 0x0000007000017945 */ /* 0x000fe60003800200 */
[----:B--2---:R-:W-:-:S02]  /*1a70*/  ISETP.GE.AND P1, PT, R11, UR5, PT ;  /* 0x000000050b007c0c */ /* 0x004fc4000bf26270 */
[----:B----4-:R-:W-:-:S13]  /*1a80*/  FSETP.GT.AND P0, PT, R12, R3, PT ;  /* 0x000000030c00720b */ /* 0x010fda0003f04000 */
[----:B-----5:R-:W-:Y:S05]  /*1a90*/  @!P0 BRA `(.L_x_514) ;  /* 0x00000000000c8947 */ /* 0x020fea0003800000 */
[----:B---3--:R-:W-:-:S05]  /*1aa0*/  IMAD.WIDE R4, R13, 0x4, R8 ;  /* 0x000000040d047825 */ /* 0x008fca00078e0208 */
[----:B------:R0:W5:Y:S01]  /*1ab0*/  LDG.E R0, desc[UR8][R4.64] ;  /* 0x0000000804007981 */ /* 0x000162000c1e1900 */
[----:B------:R-:W-:-:S07]  /*1ac0*/  IMAD.MOV.U32 R3, RZ, RZ, R12 ;  /* 0x000000ffff037224 */ /* 0x000fce00078e000c */
.L_x_514:
[----:B------:R-:W-:Y:S05]  /*1ad0*/  BSYNC.RECONVERGENT B1 ;  /* 0x0000000000017941 */ /* 0x000fea0003800200 */
.L_x_513:
[----:B------:R-:W-:Y:S05]  /*1ae0*/  @!P1 BRA `(.L_x_515) ;  /* 0xfffffffc00c89947 */ /* 0x000fea000383ffff */
.L_x_512:
[----:B------:R-:W-:Y:S05]  /*1af0*/  BSYNC.RECONVERGENT B0 ;  /* 0x0000000000007941 */ /* 0x000fea0003800200 */
.L_x_511:
[----:B------:R-:W2:Y:S01]  /*1b00*/  S2UR UR6, SR_CgaCtaId ;  /* 0x00000000000679c3 */ /* 0x000ea20000008800 */
[----:B------:R-:W-:Y:S02]  /*1b10*/  UMOV UR5, 0x400 ;  /* 0x0000040000057882 */ /* 0x000fe40000000000 */
[----:B------:R-:W-:Y:S02]  /*1b20*/  UIADD3 UR4, UPT, UPT, UR5, 0x1040, URZ ;  /* 0x0000104005047890 */ /* 0x000fe4000fffe0ff */
[----:B------:R-:W-:Y:S02]  /*1b30*/  UIADD3 UR5, UPT, UPT, UR5, 0x2040, URZ ;  /* 0x0000204005057890 */ /* 0x000fe4000fffe0ff */
[----:B--2---:R-:W-:Y:S02]  /*1b40*/  ULEA UR4, UR6, UR4, 0x18 ;  /* 0x0000000406047291 */ /* 0x004fe4000f8ec0ff */
[----:B------:R-:W-:-:S04]  /*1b50*/  ULEA UR5, UR6, UR5, 0x18 ;  /* 0x0000000506057291 */ /* 0x000fc8000f8ec0ff */
[C---:B0-----:R-:W-:Y:S02]  /*1b60*/  LEA R4, R2.reuse, UR4, 0x2 ;  /* 0x0000000402047c11 */ /* 0x041fe4000f8e10ff */
[----:B------:R-:W-:-:S03]  /*1b70*/  LEA R5, R2, UR5, 0x2 ;  /* 0x0000000502057c11 */ /* 0x000fc6000f8e10ff */
[----:B------:R-:W0:Y:S01]  /*1b80*/  LDCU UR4, c[0x0][0x360] ;  /* 0x00006c00ff0477ac */ /* 0x000e220008000800 */
[----:B------:R2:W-:Y:S04]  /*1b90*/  STS [R4], R3 ;  /* 0x0000000304007388 */ /* 0x0005e80000000800 */
[----:B-----5:R2:W-:Y:S01]  /*1ba0*/  STS [R5], R0 ;  /* 0x0000000005007388 */ /* 0x0205e20000000800 */
[----:B0-----:R-:W-:Y:S01]  /*1bb0*/  UISETP.GE.U32.AND UP0, UPT, UR4, 0x2, UPT ;  /* 0x000000020400788c */ /* 0x001fe2000bf06070 */
[----:B------:R-:W-:Y:S08]  /*1bc0*/  BAR.SYNC.DEFER_BLOCKING 0x0 ;  /* 0x0000000000007b1d */ /* 0x000ff00000010000 */
[----:B--2---:R-:W-:Y:S05]  /*1bd0*/  BRA.U !UP0, `(.L_x_516) ;  /* 0x0000000108487547 */ /* 0x004fea000b800000 */
[----:B------:R-:W-:-:S07]  /*1be0*/  MOV R3, UR4 ;  /* 0x0000000400037c02 */ /* 0x000fce0008000f00 */
.L_x_519:
[--C-:B------:R-:W-:Y:S01]  /*1bf0*/  IMAD.MOV.U32 R7, RZ, RZ, R3.reuse ;  /* 0x000000ffff077224 */ /* 0x100fe200078e0003 */
[----:B------:R-:W-:Y:S01]  /*1c00*/  SHF.R.U32.HI R3, RZ, 0x1, R3 ;  /* 0x00000001ff037819 */ /* 0x000fe20000011603 */
[----:B------:R-:W-:Y:S03]  /*1c10*/  BSSY.RECONVERGENT B0, `(.L_x_517) ;  /* 0x000000b000007945 */ /* 0x000fe60003800200 */
[----:B------:R-:W-:-:S13]  /*1c20*/  ISETP.GE.U32.AND P0, PT, R2, R3, PT ;  /* 0x000000030200720c */ /* 0x000fda0003f06070 */
[----:B0-----:R-:W-:Y:S05]  /*1c30*/  @P0 BRA `(.L_x_518) ;  /* 0x0000000000200947 */ /* 0x001fea0003800000 */
[----:B------:R-:W-:Y:S01]  /*1c40*/  LEA R0, R3, R4, 0x2 ;  /* 0x0000000403007211 */ /* 0x000fe200078e10ff */
[----:B------:R-:W-:Y:S04]  /*1c50*/  LDS R6, [R4] ;  /* 0x0000000004067984 */ /* 0x000fe80000000800 */
[----:B---3--:R-:W0:Y:S02]  /*1c60*/  LDS R9, [R0] ;  /* 0x0000000000097984 */ /* 0x008e240000000800 */
[----:B0-----:R-:W-:-:S13]  /*1c70*/  FSETP.GT.AND P0, PT, R9, R6, PT ;  /* 0x000000060900720b */ /* 0x001fda0003f04000 */
[----:B------:R-:W-:Y:S01]  /*1c80*/  @P0 IMAD R6, R3, 0x4, R5 ;  /* 0x0000000403060824 */ /* 0x000fe200078e0205 */
[----:B------:R-:W-:Y:S05]  /*1c90*/  @P0 STS [R4], R9 ;  /* 0x0000000904000388 */ /* 0x000fea0000000800 */
[----:B------:R-:W0:Y:S04]  /*1ca0*/  @P0 LDS R6, [R6] ;  /* 0x0000000006060984 */ /* 0x000e280000000800 */
[----:B0-----:R0:W-:Y:S02]  /*1cb0*/  @P0 STS [R5], R6 ;  /* 0x0000000605000388 */ /* 0x0011e40000000800 */
.L_x_518:
[----:B------:R-:W-:Y:S05]  /*1cc0*/  BSYNC.RECONVERGENT B0 ;  /* 0x0000000000007941 */ /* 0x000fea0003800200 */
.L_x_517:
[----:B------:R-:W-:Y:S01]  /*1cd0*/  BAR.SYNC.DEFER_BLOCKING 0x0 ;  /* 0x0000000000007b1d */ /* 0x000fe20000010000 */
[----:B------:R-:W-:-:S13]  /*1ce0*/  ISETP.GT.U32.AND P0, PT, R7, 0x3, PT ;  /* 0x000000030700780c */ /* 0x000fda0003f04070 */
[----:B------:R-:W-:Y:S05]  /*1cf0*/  @P0 BRA `(.L_x_519) ;  /* 0xfffffffc00bc0947 */ /* 0x000fea000383ffff */
.L_x_516:
[----:B------:R-:W-:-:S13]  /*1d00*/  ISETP.NE.AND P0, PT, R2, RZ, PT ;  /* 0x000000ff0200720c */ /* 0x000fda0003f05270 */
[----:B------:R-:W-:Y:S05]  /*1d10*/  @P0 EXIT ;  /* 0x000000000000094d */ /* 0x000fea0003800000 */
[----:B------:R-:W2:Y:S01]  /*1d20*/  S2UR UR5, SR_CgaCtaId ;  /* 0x00000000000579c3 */ /* 0x000ea20000008800 */
[----:B------:R-:W-:-:S07]  /*1d30*/  UMOV UR4, 0x400 ;  /* 0x0000040000047882 */ /* 0x000fce0000000000 */
[----:B------:R-:W5:Y:S01]  /*1d40*/  LDC.64 R2, c[0x0][0x3a0] ;  /* 0x0000e800ff027b82 */ /* 0x000f620000000a00 */
[----:B--2---:R-:W-:-:S09]  /*1d50*/  ULEA UR4, UR5, UR4, 0x18 ;  /* 0x0000000405047291 */ /* 0x004fd2000f8ec0ff */
[----:B0-----:R-:W5:Y:S04]  /*1d60*/  LDS R5, [UR4+0x2040] ;  /* 0x00204004ff057984 */ /* 0x001f680008000800 */
[----:B-----5:R-:W-:Y:S01]  /*1d70*/  STG.E desc[UR8][R2.64], R5 ;  /* 0x0000000502007986 */ /* 0x020fe2000c101908 */
[----:B------:R-:W-:Y:S05]  /*1d80*/  EXIT ;  /* 0x000000000000794d */ /* 0x000fea0003800000 */
.L_x_497:
[----:B------:R-:W-:Y:S01]  /*1d90*/  HFMA2 R5, -RZ, RZ, 0, 1.847743988037109375e-06 ;  /* 0x0000001fff057431 */ /* 0x000fe200000001ff */
[----:B------:R-:W-:Y:S01]  /*1da0*/  BSSY B3, `(.L_x_520) ;  /* 0x0000007000037945 */ /* 0x000fe20003800000 */
[----:B------:R-:W-:Y:S01]  /*1db0*/  MOV R25, R8 ;  /* 0x0000000800197202 */ /* 0x000fe20000000f00 */
[----:B------:R-:W-:Y:S02]  /*1dc0*/  IMAD.MOV.U32 R6, RZ, RZ, 0x10 ;  /* 0x00000010ff067424 */ /* 0x000fe400078e00ff */
[----:B------:R-:W-:-:S07]  /*1dd0*/  IMAD.MOV.U32 R4, RZ, RZ, -0x1 ;  /* 0xffffffffff047424 */ /* 0x000fce00078e00ff */
[----:B0-----:R-:W-:Y:S05]  /*1de0*/  WARPSYNC.COLLECTIVE R4, `(.L_x_521) ;  /* 0x0000000004087348 */ /* 0x001fea0003c00000 */
[----:B------:R1:W2:Y:S02]  /*1df0*/  SHFL.DOWN P2, R7, R25, R6, R5 ;  /* 0x0800000619077389 */ /* 0x0002a40000040005 */
[----:B012---:R-:W-:Y:S05]  /*1e00*/  ENDCOLLECTIVE ;  /* 0x000000000000791b */ /* 0x007fea0003800000 */
.L_x_521:
[----:B------:R-:W-:Y:S05]  /*1e10*/  BSYNC B3 ;  /* 0x0000000000037941 */ /* 0x000fea0003800000 */
.L_x_520:
[----:B------:R-:W-:Y:S01]  /*1e20*/  FADD R10, R7, R8 ;  /* 0x00000008070a7221 */ /* 0x000fe20000000000 */
[----:B------:R-:W-:Y:S02]  /*1e30*/  HFMA2 R5, -RZ, RZ, 0, 1.847743988037109375e-06 ;  /* 0x0000001fff057431 */ /* 0x000fe400000001ff */
[----:B------:R-:W-:Y:S02]  /*1e40*/  IMAD.MOV.U32 R6, RZ, RZ, 0x8 ;  /* 0x00000008ff067424 */ /* 0x000fe400078e00ff */
[----:B------:R-:W-:Y:S01]  /*1e50*/  IMAD.MOV.U32 R4, RZ, RZ, -0x1 ;  /* 0xffffffffff047424 */ /* 0x000fe200078e00ff */
[----:B------:R-:W-:-:S07]  /*1e60*/  MOV R25, R10 ;  /* 0x0000000a00197202 */ /* 0x000fce0000000f00 */
[----:B------:R-:W-:Y:S05]  /*1e70*/  WARPSYNC.COLLECTIVE R4, `(.L_x_522) ;  /* 0x0000000004087348 */ /* 0x000fea0003c00000 */
[----:B------:R0:W1:Y:S02]  /*1e80*/  SHFL.DOWN P2, R7, R25, R6, R5 ;  /* 0x0800000619077389 */ /* 0x0000640000040005 */
[----:B01----:R-:W-:Y:S05]  /*1e90*/  ENDCOLLECTIVE ;  /* 0x000000000000791b */ /* 0x003fea0003800000 */
.L_x_522:
[----:B------:R-:W-:Y:S02]  /*1ea0*/  IMAD.MOV.U32 R6, RZ, RZ, 0x4 ;  /* 0x00000004ff067424 */ /* 0x000fe400078e00ff */
[----:B------:R-:W-:-:S05]  /*1eb0*/  FADD R11, R10, R7 ;  /* 0x000000070a0b7221 */ /* 0x000fca0000000000 */
[----:B------:R-:W-:-:S07]  /*1ec0*/  MOV R25, R11 ;  /* 0x0000000b00197202 */ /* 0x000fce0000000f00 */
[----:B------:R-:W-:Y:S05]  /*1ed0*/  WARPSYNC.COLLECTIVE R4, `(.L_x_523) ;  /* 0x0000000004087348 */ /* 0x000fea0003c00000 */
[----:B------:R0:W1:Y:S02]  /*1ee0*/  SHFL.DOWN P2, R7, R25, R6, R5 ;  /* 0x0800000619077389 */ /* 0x0000640000040005 */
[----:B01----:R-:W-:Y:S05]  /*1ef0*/  ENDCOLLECTIVE ;  /* 0x000000000000791b */ /* 0x003fea0003800000 */
.L_x_523:
[----:B------:R-:W-:Y:S02]  /*1f00*/  IMAD.MOV.U32 R6, RZ, RZ, 0x2 ;  /* 0x00000002ff067424 */ /* 0x000fe400078e00ff */
[----:B------:R-:W-:-:S05]  /*1f10*/  FADD R12, R11, R7 ;  /* 0x000000070b0c7221 */ /* 0x000fca0000000000 */
[----:B------:R-:W-:-:S07]  /*1f20*/  MOV R25, R12 ;  /* 0x0000000c00197202 */ /* 0x000fce0000000f00 */
[----:B------:R-:W-:Y:S05]  /*1f30*/  WARPSYNC.COLLECTIVE R4, `(.L_x_524) ;  /* 0x0000000004087348 */ /* 0x000fea0003c00000 */
[----:B------:R0:W1:Y:S02]  /*1f40*/  SHFL.DOWN P2, R7, R25, R6, R5 ;  /* 0x0800000619077389 */ /* 0x0000640000040005 */
[----:B01----:R-:W-:Y:S05]  /*1f50*/  ENDCOLLECTIVE ;  /* 0x000000000000791b */ /* 0x003fea0003800000 */
.L_x_524:
[----:B------:R-:W-:Y:S02]  /*1f60*/  IMAD.MOV.U32 R6, RZ, RZ, 0x1 ;  /* 0x00000001ff067424 */ /* 0x000fe400078e00ff */
[----:B------:R-:W-:-:S05]  /*1f70*/  FADD R13, R12, R7 ;  /* 0x000000070c0d7221 */ /* 0x000fca0000000000 */
[----:B------:R-:W-:-:S07]  /*1f80*/  MOV R25, R13 ;  /* 0x0000000d00197202 */ /* 0x000fce0000000f00 */
[----:B------:R-:W-:Y:S05]  /*1f90*/  WARPSYNC.COLLECTIVE R4, `(.L_x_525) ;  /* 0x0000000004087348 */ /* 0x000fea0003c00000 */
[----:B------:R0:W1:Y:S02]  /*1fa0*/  SHFL.DOWN P2, R7, R25, R6, R5 ;  /* 0x0800000619077389 */ /* 0x0000640000040005 */
[----:B01----:R-:W-:Y:S05]  /*1fb0*/  ENDCOLLECTIVE ;  /* 0x000000000000791b */ /* 0x003fea0003800000 */
.L_x_525:
[----:B------:R-:W-:Y:S05]  /*1fc0*/  BRA `(.L_x_526) ;  /* 0xfffffff000587947 */ /* 0x000fea000383ffff */
.L_x_500:
[----:B------:R-:W-:Y:S01]  /*1fd0*/  HFMA2 R5, -RZ, RZ, 0, 1.847743988037109375e-06 ;  /* 0x0000001fff057431 */ /* 0x000fe200000001ff */
[----:B------:R-:W-:Y:S01]  /*1fe0*/  BSSY B3, `(.L_x_527) ;  /* 0x0000007000037945 */ /* 0x000fe20003800000 */
[----:B------:R-:W-:Y:S01]  /*1ff0*/  MOV R25, R9 ;  /* 0x0000000900197202 */ /* 0x000fe20000000f00 */
[----:B------:R-:W-:Y:S02]  /*2000*/  IMAD.MOV.U32 R6, RZ, RZ, 0x10 ;  /* 0x00000010ff067424 */ /* 0x000fe400078e00ff */
[----:B------:R-:W-:-:S07]  /*2010*/  IMAD.MOV.U32 R4, RZ, RZ, -0x1 ;  /* 0xffffffffff047424 */ /* 0x000fce00078e00ff */
[----:B01----:R-:W-:Y:S05]  /*2020*/  WARPSYNC.COLLECTIVE R4, `(.L_x_528) ;  /* 0x0000000004087348 */ /* 0x003fea0003c00000 */
[----:B------:R2:W3:Y:S02]  /*2030*/  SHFL.DOWN P2, R7, R25, R6, R5 ;  /* 0x0800000619077389 */ /* 0x0004e40000040005 */
[----:B0123--:R-:W-:Y:S05]  /*2040*/  ENDCOLLECTIVE ;  /* 0x000000000000791b */ /* 0x00ffea0003800000 */
.L_x_528:
[----:B------:R-:W-:Y:S05]  /*2050*/  BSYNC B3 ;  /* 0x0000000000037941 */ /* 0x000fea0003800000 */
.L_x_527:
        /* <DEDUP_REMOVED lines=8> */
.L_x_529:
[----:B------:R-:W-:Y:S02]  /*20e0*/  IMAD.MOV.U32 R6, RZ, RZ, 0x4 ;  /* 0x00000004ff067424 */ /* 0x000fe400078e00ff */
[----:B------:R-:W-:-:S05]  /*20f0*/  FADD R10, R8, R7 ;  /* 0x00000007080a7221 */ /* 0x000fca0000000000 */
[----:B------:R-:W-:-:S07]  /*2100*/  MOV R25, R10 ;  /* 0x0000000a00197202 */ /* 0x000fce0000000f00 */
[----:B------:R-:W-:Y:S05]  /*2110*/  WARPSYNC.COLLECTIVE R4, `(.L_x_530) ;  /* 0x0000000004087348 */ /* 0x000fea0003c00000 */
[----:B------:R0:W1:Y:S02]  /*2120*/  SHFL.DOWN P2, R7, R25, R6, R5 ;  /* 0x0800000619077389 */ /* 0x0000640000040005 */
[----:B01----:R-:W-:Y:S05]  /*2130*/  ENDCOLLECTIVE ;  /* 0x000000000000791b */ /* 0x003fea0003800000 */
.L_x_530:
[----:B------:R-:W-:Y:S02]  /*2140*/  IMAD.MOV.U32 R6, RZ, RZ, 0x2 ;  /* 0x00000002ff067424 */ /* 0x000fe400078e00ff */
[----:B------:R-:W-:-:S05]  /*2150*/  FADD R11, R10, R7 ;  /* 0x000000070a0b7221 */ /* 0x000fca0000000000 */
[----:B------:R-:W-:-:S07]  /*2160*/  MOV R25, R11 ;  /* 0x0000000b00197202 */ /* 0x000fce0000000f00 */
[----:B------:R-:W-:Y:S05]  /*2170*/  WARPSYNC.COLLECTIVE R4, `(.L_x_531) ;  /* 0x0000000004087348 */ /* 0x000fea0003c00000 */
[----:B------:R0:W1:Y:S02]  /*2180*/  SHFL.DOWN P2, R7, R25, R6, R5 ;  /* 0x0800000619077389 */ /* 0x0000640000040005 */
[----:B01----:R-:W-:Y:S05]  /*2190*/  ENDCOLLECTIVE ;  /* 0x000000000000791b */ /* 0x003fea0003800000 */
.L_x_531:
[----:B------:R-:W-:Y:S02]  /*21a0*/  IMAD.MOV.U32 R6, RZ, RZ, 0x1 ;  /* 0x00000001ff067424 */ /* 0x000fe400078e00ff */
[----:B------:R-:W-:-:S05]  /*21b0*/  FADD R12, R11, R7 ;  /* 0x000000070b0c7221 */ /* 0x000fca0000000000 */
[----:B------:R-:W-:-:S07]  /*21c0*/  MOV R25, R12 ;  /* 0x0000000c00197202 */ /* 0x000fce0000000f00 */
[----:B------:R-:W-:Y:S05]  /*21d0*/  WARPSYNC.COLLECTIVE R4, `(.L_x_532) ;  /* 0x0000000004087348 */ /* 0x000fea0003c00000 */
[----:B------:R0:W1:Y:S02]  /*21e0*/  SHFL.DOWN P2, R7, R25, R6, R5 ;  /* 0x0800000619077389 */ /* 0x0000640000040005 */
[----:B01----:R-:W-:Y:S05]  /*21f0*/  ENDCOLLECTIVE ;  /* 0x000000000000791b */ /* 0x003fea0003800000 */
.L_x_532:
[----:B------:R-:W-:Y:S05]  /*2200*/  BRA `(.L_x_533) ;  /* 0xfffffff000147947 */ /* 0x000fea000383ffff */
.L_x_502:
[----:B------:R-:W-:Y:S01]  /*2210*/  HFMA2 R7, -RZ, RZ, 0, 1.847743988037109375e-06 ;  /* 0x0000001fff077431 */ /* 0x000fe200000001ff */
[----:B------:R-:W-:Y:S01]  /*2220*/  BSSY B0, `(.L_x_534) ;  /* 0x0000007000007945 */ /* 0x000fe20003800000 */
[----:B------:R-:W-:Y:S01]  /*2230*/  MOV R5, R3 ;  /* 0x0000000300057202 */ /* 0x000fe20000000f00 */
[----:B------:R-:W-:Y:S02]  /*2240*/  IMAD.MOV.U32 R6, RZ, RZ, RZ ;  /* 0x000000ffff067224 */ /* 0x000fe400078e00ff */
[----:B------:R-:W-:-:S07]  /*2250*/  IMAD.MOV.U32 R4, RZ, RZ, -0x1 ;  /* 0xffffffffff047424 */ /* 0x000fce00078e00ff */
[----:B012---:R-:W-:Y:S05]  /*2260*/  WARPSYNC.COLLECTIVE R4, `(.L_x_535) ;  /* 0x0000000004087348 */ /* 0x007fea0003c00000 */
[----:B------:R3:W4:Y:S02]  /*2270*/  SHFL.IDX P0, R4, R5, R6, R7 ;  /* 0x0000000605047389 */ /* 0x0007240000000007 */
[----:B01234-:R-:W-:Y:S05]  /*2280*/  ENDCOLLECTIVE ;  /* 0x000000000000791b */ /* 0x01ffea0003800000 */
.L_x_535:
[----:B------:R-:W-:Y:S05]  /*2290*/  BSYNC B0 ;  /* 0x0000000000007941 */ /* 0x000fea0003800000 */
.L_x_534:
[----:B------:R-:W-:Y:S01]  /*22a0*/  MOV R3, R4 ;  /* 0x0000000400037202 */ /* 0x000fe20000000f00 */
[----:B------:R-:W-:Y:S01]  /*22b0*/  HFMA2 R6, -RZ, RZ, 0, 0 ;  /* 0x00000000ff067431 */ /* 0x000fe200000001ff */
[----:B------:R-:W-:Y:S01]  /*22c0*/  MOV R4, 0xffffffff ;  /* 0xffffffff00047802 */ /* 0x000fe20000000f00 */
[----:B------:R-:W-:Y:S02]  /*22d0*/  IMAD.MOV.U32 R5, RZ, RZ, R43 ;  /* 0x000000ffff057224 */ /* 0x000fe400078e002b */
[----:B------:R-:W-:-:S07]  /*22e0*/  IMAD.MOV.U32 R7, RZ, RZ, 0x1f ;  /* 0x0000001fff077424 */ /* 0x000fce00078e00ff */
[----:B------:R-:W-:Y:S05]  /*22f0*/  WARPSYNC.COLLECTIVE R4, `(.L_x_536) ;  /* 0x0000000004087348 */ /* 0x000fea0003c00000 */
[----:B------:R0:W1:Y:S02]  /*2300*/  SHFL.IDX P0, R4, R5, R6, R7 ;  /* 0x0000000605047389 */ /* 0x0000640000000007 */
[----:B01----:R-:W-:Y:S05]  /*2310*/  ENDCOLLECTIVE ;  /* 0x000000000000791b */ /* 0x003fea0003800000 */
.L_x_536:
[----:B------:R-:W-:Y:S01]  /*2320*/  IMAD.MOV.U32 R43, RZ, RZ, R4 ;  /* 0x000000ffff2b7224 */ /* 0x000fe200078e0004 */
[----:B------:R-:W-:Y:S06]  /*2330*/  BRA `(.L_x_537) ;  /* 0xfffffff000107947 */ /* 0x000fec000383ffff */
.L_x_507:
[----:B------:R-:W-:Y:S01]  /*2340*/  HFMA2 R5, -RZ, RZ, 0, 1.847743988037109375e-06 ;  /* 0x0000001fff057431 */ /* 0x000fe200000001ff */
[----:B--2---:R-:W-:Y:S01]  /*2350*/  MOV R25, R8 ;  /* 0x0000000800197202 */ /* 0x004fe20000000f00 */
[----:B------:R-:W-:Y:S02]  /*2360*/  IMAD.MOV.U32 R6, RZ, RZ, 0x10 ;  /* 0x00000010ff067424 */ /* 0x000fe400078e00ff */
[----:B------:R-:W-:-:S07]  /*2370*/  IMAD.MOV.U32 R4, RZ, RZ, -0x1 ;  /* 0xffffffffff047424 */ /* 0x000fce00078e00ff */
[----:B01-34-:R-:W-:Y:S05]  /*2380*/  WARPSYNC.COLLECTIVE R4, `(.L_x_538) ;  /* 0x0000000004087348 */ /* 0x01bfea0003c00000 */
[----:B------:R2:W0:Y:S02]  /*2390*/  SHFL.DOWN P2, R7, R25, R6, R5 ;  /* 0x0800000619077389 */ /* 0x0004240000040005 */
[----:B01234-:R-:W-:Y:S05]  /*23a0*/  ENDCOLLECTIVE ;  /* 0x000000000000791b */ /* 0x01ffea0003800000 */
.L_x_538:
[----:B------:R-:W-:Y:S01]  /*23b0*/  IMAD.MOV.U32 R25, RZ, RZ, R3 ;  /* 0x000000ffff197224 */ /* 0x000fe200078e0003 */
[----:B------:R-:W-:-:S07]  /*23c0*/  MOV R9, R7 ;  /* 0x0000000700097202 */ /* 0x000fce0000000f00 */
[----:B------:R-:W-:Y:S05]  /*23d0*/  WARPSYNC.COLLECTIVE R4, `(.L_x_539) ;  /* 0x0000000004087348 */ /* 0x000fea0003c00000 */
[----:B------:R0:W1:Y:S02]  /*23e0*/  SHFL.DOWN P2, R7, R25, R6, R5 ;  /* 0x0800000619077389 */ /* 0x0000640000040005 */
[----:B01----:R-:W-:Y:S05]  /*23f0*/  ENDCOLLECTIVE ;  /* 0x000000000000791b */ /* 0x003fea0003800000 */
.L_x_539:
[----:B------:R-:W-:-:S04]  /*2400*/  FSETP.GEU.AND P1, PT, R8, R9, PT ;  /* 0x000000090800720b */ /* 0x000fc80003f2e000 */
[----:B------:R-:W-:Y:S01]  /*2410*/  FSEL R9, R9, R8, !P1 ;  /* 0x0000000809097208 */ /* 0x000fe20004800000 */
[----:B------:R-:W-:-:S04]  /*2420*/  HFMA2 R6, -RZ, RZ, 0, 4.76837158203125e-07 ;  /* 0x00000008ff067431 */ /* 0x000fc800000001ff */
[----:B------:R-:W-:Y:S01]  /*2430*/  IMAD.MOV.U32 R25, RZ, RZ, R9 ;  /* 0x000000ffff197224 */ /* 0x000fe200078e0009 */
[----:B------:R-:W-:-:S07]  /*2440*/  MOV R10, R7 ;  /* 0x00000007000a7202 */ /* 0x000fce0000000f00 */
[----:B------:R-:W-:Y:S05]  /*2450*/  WARPSYNC.COLLECTIVE R4, `(.L_x_540) ;  /* 0x0000000004087348 */ /* 0x000fea0003c00000 */
[----:B------:R0:W1:Y:S02]  /*2460*/  SHFL.DOWN P2, R7, R25, R6, R5 ;  /* 0x0800000619077389 */ /* 0x0000640000040005 */
[----:B01----:R-:W-:Y:S05]  /*2470*/  ENDCOLLECTIVE ;  /* 0x000000000000791b */ /* 0x003fea0003800000 */
.L_x_540:
[----:B------:R-:W-:-:S04]  /*2480*/  SEL R10, R10, R3, !P1 ;  /* 0x000000030a0a7207 */ /* 0x000fc80004800000 */
[----:B------:R-:W-:Y:S01]  /*2490*/  MOV R25, R10 ;  /* 0x0000000a00197202 */ /* 0x000fe20000000f00 */
[----:B------:R-:W-:-:S07]  /*24a0*/  IMAD.MOV.U32 R12, RZ, RZ, R7 ;  /* 0x000000ffff0c7224 */ /* 0x000fce00078e0007 */
[----:B------:R-:W-:Y:S05]  /*24b0*/  WARPSYNC.COLLECTIVE R4, `(.L_x_541) ;  /* 0x0000000004087348 */ /* 0x000fea0003c00000 */
[----:B------:R0:W1:Y:S02]  /*24c0*/  SHFL.DOWN P2, R7, R25, R6, R5 ;  /* 0x0800000619077389 */ /* 0x0000640000040005 */
[----:B01----:R-:W-:Y:S05]  /*24d0*/  ENDCOLLECTIVE ;  /* 0x000000000000791b */ /* 0x003fea0003800000 */
.L_x_541:
[----:B------:R-:W-:-:S04]  /*24e0*/  FSETP.GEU.AND P1, PT, R9, R12, PT ;  /* 0x0000000c0900720b */ /* 0x000fc80003f2e000 */
[----:B------:R-:W-:-:S04]  /*24f0*/  FSEL R12, R12, R9, !P1 ;  /* 0x000000090c0c7208 */ /* 0x000fc80004800000 */
[----:B------:R-:W-:Y:S01]  /*2500*/  MOV R25, R12 ;  /* 0x0000000c00197202 */ /* 0x000fe20000000f00 */
[----:B------:R-:W-:Y:S02]  /*2510*/  IMAD.MOV.U32 R6, RZ, RZ, 0x4 ;  /* 0x00000004ff067424 */ /* 0x000fe400078e00ff */
[----:B------:R-:W-:-:S07]  /*2520*/  IMAD.MOV.U32 R11, RZ, RZ, R7 ;  /* 0x000000ffff0b7224 */ /* 0x000fce00078e0007 */
[----:B------:R-:W-:Y:S05]  /*2530*/  WARPSYNC.COLLECTIVE R4, `(.L_x_542) ;  /* 0x0000000004087348 */ /* 0x000fea0003c00000 */
[----:B------:R0:W1:Y:S02]  /*2540*/  SHFL.DOWN P2, R7, R25, R6, R5 ;  /* 0x0800000619077389 */ /* 0x0000640000040005 */
[----:B01----:R-:W-:Y:S05]  /*2550*/  ENDCOLLECTIVE ;  /* 0x000000000000791b */ /* 0x003fea0003800000 */
.L_x_542:
[----:B------:R-:W-:-:S05]  /*2560*/  SEL R11, R11, R10, !P1 ;  /* 0x0000000a0b0b7207 */ /* 0x000fca0004800000 */
[----:B------:R-:W-:Y:S01]  /*2570*/  IMAD.MOV.U32 R25, RZ, RZ, R11 ;  /* 0x000000ffff197224 */ /* 0x000fe200078e000b */
[----:B------:R-:W-:-:S07]  /*2580*/  MOV R13, R7 ;  /* 0x00000007000d7202 */ /* 0x000fce0000000f00 */
[----:B------:R-:W-:Y:S05]  /*2590*/  WARPSYNC.COLLECTIVE R4, `(.L_x_543) ;  /* 0x0000000004087348 */ /* 0x000fea0003c00000 */
[----:B------:R0:W1:Y:S02]  /*25a0*/  SHFL.DOWN P2, R7, R25, R6, R5 ;  /* 0x0800000619077389 */ /* 0x0000640000040005 */
[----:B01----:R-:W-:Y:S05]  /*25b0*/  ENDCOLLECTIVE ;  /* 0x000000000000791b */ /* 0x003fea0003800000 */
.L_x_543:
[----:B------:R-:W-:-:S04]  /*25c0*/  FSETP.GEU.AND P1, PT, R12, R13, PT ;  /* 0x0000000d0c00720b */ /* 0x000fc80003f2e000 */
[----:B------:R-:W-:-:S04]  /*25d0*/  FSEL R13, R13, R12, !P1 ;  /* 0x0000000c0d0d7208 */ /* 0x000fc80004800000 */
[----:B------:R-:W-:Y:S01]  /*25e0*/  MOV R25, R13 ;  /* 0x0000000d00197202 */ /* 0x000fe20000000f00 */
[----:B------:R-:W-:Y:S01]  /*25f0*/  IMAD.MOV.U32 R6, RZ, RZ, 0x2 ;  /* 0x00000002ff067424 */ /* 0x000fe200078e00ff */
[----:B------:R-:W-:-:S07]  /*2600*/  SEL R3, R7, R11, !P1 ;  /* 0x0000000b07037207 */ /* 0x000fce0004800000 */
[----:B------:R-:W-:Y:S05]  /*2610*/  WARPSYNC.COLLECTIVE R4, `(.L_x_544) ;  /* 0x0000000004087348 */ /* 0x000fea0003c00000 */
[----:B------:R0:W1:Y:S02]  /*2620*/  SHFL.DOWN P2, R7, R25, R6, R5 ;  /* 0x0800000619077389 */ /* 0x0000640000040005 */
[----:B01----:R-:W-:Y:S05]  /*2630*/  ENDCOLLECTIVE ;  /* 0x000000000000791b */ /* 0x003fea0003800000 */
.L_x_544:
[----:B------:R-:W-:Y:S01]  /*2640*/  IMAD.MOV.U32 R25, RZ, RZ, R3 ;  /* 0x000000ffff197224 */ /* 0x000fe200078e0003 */
[----:B------:R-:W-:-:S07]  /*2650*/  MOV R8, R7 ;  /* 0x0000000700087202 */ /* 0x000fce0000000f00 */
[----:B------:R-:W-:Y:S05]  /*2660*/  WARPSYNC.COLLECTIVE R4, `(.L_x_545) ;  /* 0x0000000004087348 */ /* 0x000fea0003c00000 */
[----:B------:R0:W1:Y:S02]  /*2670*/  SHFL.DOWN P2, R7, R25, R6, R5 ;  /* 0x0800000619077389 */ /* 0x0000640000040005 */
[----:B01----:R-:W-:Y:S05]  /*2680*/  ENDCOLLECTIVE ;  /* 0x000000000000791b */ /* 0x003fea0003800000 */
.L_x_545:
        /* <DEDUP_REMOVED lines=8> */
.L_x_546:
[----:B------:R-:W-:Y:S01]  /*2710*/  IMAD.MOV.U32 R25, RZ, RZ, R9 ;  /* 0x000000ffff197224 */ /* 0x000fe200078e0009 */
[----:B------:R-:W-:-:S07]  /*2720*/  MOV R15, R7 ;  /* 0x00000007000f7202 */ /* 0x000fce0000000f00 */
[----:B------:R-:W-:Y:S05]  /*2730*/  WARPSYNC.COLLECTIVE R4, `(.L_x_547) ;  /* 0x0000000004087348 */ /* 0x000fea0003c00000 */
[----:B------:R0:W1:Y:S02]  /*2740*/  SHFL.DOWN P2, R7, R25, R6, R5 ;  /* 0x0800000619077389 */ /* 0x0000640000040005 */
[----:B01----:R-:W-:Y:S05]  /*2750*/  ENDCOLLECTIVE ;  /* 0x000000000000791b */ /* 0x003fea0003800000 */
.L_x_547:
[----:B------:R-:W-:Y:S01]  /*2760*/  MOV R10, R7 ;  /* 0x00000007000a7202 */ /* 0x000fe20000000f00 */
[----:B------:R-:W-:Y:S06]  /*2770*/  BRA `(.L_x_548) ;  /* 0xffffffec00e47947 */ /* 0x000fec000383ffff */
.L_x_549:
        /* <DEDUP_REMOVED lines=16> */
.L_x_600:


//--------------------- .text._Z18ldg_lm_head_phase2PKfPKiPii --------------------------
	.section	.text._Z18ldg_lm_head_phase2PKfPKiPii,"ax",@progbits
	.align	128
        .global         _Z18ldg_lm_head_phase2PKfPKiPii
        .type           _Z18ldg_lm_head_phase2PKfPKiPii,@function
        .size           _Z18ldg_lm_head_phase2PKfPKiPii,(.L_x_601 - _Z18ldg_lm_head_phase2PKfPKiPii)
        .other          _Z18ldg_lm_head_phase2PKfPKiPii,@"STO_CUDA_ENTRY STV_DEFAULT"
_Z18ldg_lm_head_phase2PKfPKiPii:
.text._Z18ldg_lm_head_phase2PKfPKiPii:
[----:B------:R-:W-:Y:S01]  /*0000*/  LDC R1, c[0x0][0x37c] ;  /* 0x0000df00ff017b82 */ /* 0x000fe20000000800 */
[----:B------:R-:W0:Y:S01]  /*0010*/  S2R R11, SR_TID.X ;  /* 0x00000000000b7919 */ /* 0x000e220000002100 */
[----:B------:R-:W0:Y:S01]  /*0020*/  LDCU UR4, c[0x0][0x398] ;  /* 0x00007300ff0477ac */ /* 0x000e220008000800 */
[----:B------:R-:W-:Y:S01]  /*0030*/  BSSY.RECONVERGENT B0, `(.L_x_550) ;  /* 0x000001a000007945 */ /* 0x000fe20003800200 */
[----:B------:R-:W-:Y:S01]  /*0040*/  IMAD.MOV.U32 R0, RZ, RZ, -0x1 ;  /* 0xffffffffff007424 */ /* 0x000fe200078e00ff */
[----:B------:R-:W1:Y:S01]  /*0050*/  LDCU.64 UR8, c[0x0][0x358] ;  /* 0x00006b00ff0877ac */ /* 0x000e620008000a00 */
[----:B------:R-:W-:Y:S01]  /*0060*/  IMAD.MOV.U32 R8, RZ, RZ, -0x800000 ;  /* 0xff800000ff087424 */ /* 0x000fe200078e00ff */
[----:B------:R-:W2:Y:S01]  /*0070*/  LDCU UR5, c[0x0][0x398] ;  /* 0x00007300ff0577ac */ /* 0x000ea20008000800 */
[----:B0-----:R-:W-:-:S13]  /*0080*/  ISETP.GE.AND P0, PT, R11, UR4, PT ;  /* 0x000000040b007c0c */ /* 0x001fda000bf06270 */
[----:B-12---:R-:W-:Y:S05]  /*0090*/  @P0 BRA `(.L_x_551) ;  /* 0x00000000004c0947 */ /* 0x006fea0003800000 */
[----:B------:R-:W0:Y:S01]  /*00a0*/  LDC R10, c[0x0][0x360] ;  /* 0x0000d800ff0a7b82 */ /* 0x000e220000000800 */
[----:B------:R-:W-:Y:S01]  /*00b0*/  IMAD.MOV.U32 R8, RZ, RZ, -0x800000 ;  /* 0xff800000ff087424 */ /* 0x000fe200078e00ff */
[----:B------:R-:W-:Y:S01]  /*00c0*/  MOV R9, R11 ;  /* 0x0000000b00097202 */ /* 0x000fe20000000f00 */
[----:B------:R-:W-:-:S05]  /*00d0*/  IMAD.MOV.U32 R0, RZ, RZ, -0x1 ;  /* 0xffffffffff007424 */ /* 0x000fca00078e00ff */
[----:B------:R-:W1:Y:S08]  /*00e0*/  LDC.64 R4, c[0x0][0x380] ;  /* 0x0000e000ff047b82 */ /* 0x000e700000000a00 */
[----:B------:R-:W2:Y:S02]  /*00f0*/  LDC.64 R6, c[0x0][0x388] ;  /* 0x0000e200ff067b82 */ /* 0x000ea40000000a00 */
.L_x_554:
[----:B01----:R-:W-:-:S05]  /*0100*/  IMAD.WIDE R2, R9, 0x4, R4 ;  /* 0x0000000409027825 */ /* 0x003fca00078e0204 */
[----:B------:R-:W3:Y:S01]  /*0110*/  LDG.E.CONSTANT R15, desc[UR8][R2.64] ;  /* 0x00000008020f7981 */ /* 0x000ee2000c1e9900 */
[--C-:B------:R-:W-:Y:S01]  /*0120*/  IMAD.MOV.U32 R13, RZ, RZ, R9.reuse ;  /* 0x000000ffff0d7224 */ /* 0x100fe200078e0009 */
[----:B------:R-:W-:Y:S01]  /*0130*/  BSSY.RECONVERGENT B1, `(.L_x_552) ;  /* 0x0000008000017945 */ /* 0x000fe20003800200 */
[----:B0-----:R-:W-:-:S05]  /*0140*/  IMAD.IADD R9, R10, 0x1, R9 ;  /* 0x000000010a097824 */ /* 0x001fca00078e0209 */
[----:B------:R-:W-:Y:S02]  /*0150*/  ISETP.GE.AND P1, PT, R9, UR5, PT ;  /* 0x0000000509007c0c */ /* 0x000fe4000bf26270 */
[----:B---3--:R-:W-:-:S13]  /*0160*/  FSETP.GT.AND P0, PT, R15, R8, PT ;  /* 0x000000080f00720b */ /* 0x008fda0003f04000 */
[----:B-----5:R-:W-:Y:S05]  /*0170*/  @!P0 BRA `(.L_x_553) ;  /* 0x00000000000c8947 */ /* 0x020fea0003800000 */
[----:B--2---:R-:W-:-:S05]  /*0180*/  IMAD.WIDE R2, R13, 0x4, R6 ;  /* 0x000000040d027825 */ /* 0x004fca00078e0206 */
[----:B------:R0:W5:Y:S01]  /*0190*/  LDG.E.CONSTANT R0, desc[UR8][R2.64] ;  /* 0x0000000802007981 */ /* 0x000162000c1e9900 */
[----:B------:R-:W-:-:S07]  /*01a0*/  MOV R8, R15 ;  /* 0x0000000f00087202 */ /* 0x000fce0000000f00 */
.L_x_553:
[----:B------:R-:W-:Y:S05]  /*01b0*/  BSYNC.RECONVERGENT B1 ;  /* 0x0000000000017941 */ /* 0x000fea0003800200 */
.L_x_552:
[----:B------:R-:W-:Y:S05]  /*01c0*/  @!P1 BRA `(.L_x_554) ;  /* 0xfffffffc00cc9947 */ /* 0x000fea000383ffff */
.L_x_551:
[----:B------:R-:W-:Y:S05]  /*01d0*/  BSYNC.RECONVERGENT B0 ;  /* 0x0000000000007941 */ /* 0x000fea0003800200 */
.L_x_550:
[----:B------:R-:W1:Y:S01]  /*01e0*/  S2UR UR6, SR_CgaCtaId ;  /* 0x00000000000679c3 */ /* 0x000e620000008800 */
[----:B------:R-:W-:Y:S02]  /*01f0*/  UMOV UR4, 0x400 ;  /* 0x0000040000047882 */ /* 0x000fe40000000000 */
[----:B------:R-:W-:Y:S02]  /*0200*/  UIADD3 UR5, UPT, UPT, UR4, 0x1000, URZ ;  /* 0x0000100004057890 */ /* 0x000fe4000fffe0ff */
[----:B-1----:R-:W-:Y:S02]  /*0210*/  ULEA UR4, UR6, UR4, 0x18 ;  /* 0x0000000406047291 */ /* 0x002fe4000f8ec0ff */
        /* <DEDUP_REMOVED lines=8> */
[----:B-1----:R-:W-:Y:S05]  /*02a0*/  BRA.U !UP0, `(.L_x_555) ;  /* 0x0000000108487547 */ /* 0x002fea000b800000 */
[----:B------:R-:W-:-:S07]  /*02b0*/  IMAD.U32 R0, RZ, RZ, UR4 ;  /* 0x00000004ff007e24 */ /* 0x000fce000f8e00ff */
.L_x_558:
[--C-:B--2---:R-:W-:Y:S01]  /*02c0*/  IMAD.MOV.U32 R6, RZ, RZ, R0.reuse ;  /* 0x000000ffff067224 */ /* 0x104fe200078e0000 */
[----:B------:R-:W-:Y:S01]  /*02d0*/  SHF.R.U32.HI R0, RZ, 0x1, R0 ;  /* 0x00000001ff007819 */ /* 0x000fe20000011600 */
[----:B------:R-:W-:Y:S03]  /*02e0*/  BSSY.RECONVERGENT B0, `(.L_x_556) ;  /* 0x000000b000007945 */ /* 0x000fe60003800200 */
[----:B------:R-:W-:-:S13]  /*02f0*/  ISETP.GE.U32.AND P0, PT, R11, R0, PT ;  /* 0x000000000b00720c */ /* 0x000fda0003f06070 */
[----:B0-----:R-:W-:Y:S05]  /*0300*/  @P0 BRA `(.L_x_557) ;  /* 0x0000000000200947 */ /* 0x001fea0003800000 */
[----:B------:R-:W-:Y:S01]  /*0310*/  LEA R2, R0, R3, 0x2 ;  /* 0x0000000300027211 */ /* 0x000fe200078e10ff */
[----:B------:R-:W-:Y:S05]  /*0320*/  LDS R4, [R3] ;  /* 0x0000000003047984 */ /* 0x000fea0000000800 */
[----:B------:R-:W0:Y:S02]  /*0330*/  LDS R2, [R2] ;  /* 0x0000000002027984 */ /* 0x000e240000000800 */
[----:B0-----:R-:W-:-:S13]  /*0340*/  FSETP.GT.AND P0, PT, R2, R4, PT ;  /* 0x000000040200720b */ /* 0x001fda0003f04000 */
[----:B------:R-:W-:Y:S01]  /*0350*/  @P0 IMAD R4, R0, 0x4, R5 ;  /* 0x0000000400040824 */ /* 0x000fe200078e0205 */
[----:B------:R-:W-:Y:S05]  /*0360*/  @P0 STS [R3], R2 ;  /* 0x0000000203000388 */ /* 0x000fea0000000800 */
[----:B------:R-:W0:Y:S04]  /*0370*/  @P0 LDS R4, [R4] ;  /* 0x0000000004040984 */ /* 0x000e280000000800 */
[----:B0-----:R0:W-:Y:S02]  /*0380*/  @P0 STS [R5], R4 ;  /* 0x0000000405000388 */ /* 0x0011e40000000800 */
.L_x_557:
[----:B------:R-:W-:Y:S05]  /*0390*/  BSYNC.RECONVERGENT B0 ;  /* 0x0000000000007941 */ /* 0x000fea0003800200 */
.L_x_556:
[----:B------:R-:W-:Y:S01]  /*03a0*/  BAR.SYNC.DEFER_BLOCKING 0x0 ;  /* 0x0000000000007b1d */ /* 0x000fe20000010000 */
[----:B------:R-:W-:-:S13]  /*03b0*/  ISETP.GT.U32.AND P0, PT, R6, 0x3, PT ;  /* 0x000000030600780c */ /* 0x000fda0003f04070 */
[----:B------:R-:W-:Y:S05]  /*03c0*/  @P0 BRA `(.L_x_558) ;  /* 0xfffffffc00bc0947 */ /* 0x000fea000383ffff */
.L_x_555:
[----:B------:R-:W-:-:S13]  /*03d0*/  ISETP.NE.AND P0, PT, R11, RZ, PT ;  /* 0x000000ff0b00720c */ /* 0x000fda0003f05270 */
[----:B------:R-:W-:Y:S05]  /*03e0*/  @P0 EXIT ;  /* 0x000000000000094d */ /* 0x000fea0003800000 */
[----:B------:R-:W1:Y:S01]  /*03f0*/  S2UR UR5, SR_CgaCtaId ;  /* 0x00000000000579c3 */ /* 0x000e620000008800 */
[----:B------:R-:W-:-:S07]  /*0400*/  UMOV UR4, 0x400 ;  /* 0x0000040000047882 */ /* 0x000fce0000000000 */
[----:B------:R-:W3:Y:S01]  /*0410*/  LDC.64 R2, c[0x0][0x390] ;  /* 0x0000e400ff027b82 */ /* 0x000ee20000000a00 */
[----:B-1----:R-:W-:-:S09]  /*0420*/  ULEA UR4, UR5, UR4, 0x18 ;  /* 0x0000000405047291 */ /* 0x002fd2000f8ec0ff */
[----:B0-----:R-:W3:Y:S04]  /*0430*/  LDS R5, [UR4+0x1000] ;  /* 0x00100004ff057984 */ /* 0x001ee80008000800 */
[----:B---3--:R-:W-:Y:S01]  /*0440*/  STG.E desc[UR8][R2.64], R5 ;  /* 0x0000000502007986 */ /* 0x008fe2000c101908 */
[----:B------:R-:W-:Y:S05]  /*0450*/  EXIT ;  /* 0x000000000000794d */ /* 0x000fea0003800000 */
.L_x_559:
        /* <DEDUP_REMOVED lines=10> */
.L_x_601:


//--------------------- .text._Z18ldg_lm_head_phase1PKfPK13__nv_bfloat16PfPi --------------------------
	.section	.text._Z18ldg_lm_head_phase1PKfPK13__nv_bfloat16PfPi,"ax",@progbits
	.align	128
        .global         _Z18ldg_lm_head_phase1PKfPK13__nv_bfloat16PfPi
        .type           _Z18ldg_lm_head_phase1PKfPK13__nv_bfloat16PfPi,@function
        .size           _Z18ldg_lm_head_phase1PKfPK13__nv_bfloat16PfPi,(.L_x_602 - _Z18ldg_lm_head_phase1PKfPK13__nv_bfloat16PfPi)
        .other          _Z18ldg_lm_head_phase1PKfPK13__nv_bfloat16PfPi,@"STO_CUDA_ENTRY STV_DEFAULT"
_Z18ldg_lm_head_phase1PKfPK13__nv_bfloat16PfPi:
.text._Z18ldg_lm_head_phase1PKfPK13__nv_bfloat16PfPi:
        /* <DEDUP_REMOVED lines=10> */
[----:B---3--:R-:W-:-:S05]  /*00a0*/  IMAD.WIDE.U32 R2, R5, 0x4, R2 ;  /* 0x0000000405027825 */ /* 0x008fca00078e0002 */
[----:B--2---:R-:W-:-:S07]  /*00b0*/  MOV R7, R3 ;  /* 0x0000000300077202 */ /* 0x004fce0000000f00 */
.L_x_561:
[----:B------:R-:W-:-:S06]  /*00c0*/  MOV R3, R7 ;  /* 0x0000000700037202 */ /* 0x000fcc0000000f00 */
[----:B------:R0:W2:Y:S01]  /*00d0*/  LDG.E.CONSTANT R3, desc[UR8][R2.64] ;  /* 0x0000000802037981 */ /* 0x0000a2000c1e9900 */
[C---:B------:R-:W-:Y:S01]  /*00e0*/  ISETP.GE.U32.AND P0, PT, R4.reuse, 0x300, PT ;  /* 0x000003000400780c */ /* 0x040fe20003f06070 */
[----:B------:R-:W-:Y:S01]  /*00f0*/  VIADD R4, R4, 0x100 ;  /* 0x0000010004047836 */ /* 0x000fe20000000000 */
[----:B0-----:R-:W-:-:S04]  /*0100*/  IADD3 R2, P1, PT, R2, 0x400, RZ ;  /* 0x0000040002027810 */ /* 0x001fc80007f3e0ff */
[----:B------:R-:W-:Y:S01]  /*0110*/  IADD3.X R7, PT, PT, RZ, R7, RZ, P1, !PT ;  /* 0x00000007ff077210 */ /* 0x000fe20000ffe4ff */
[----:B--2---:R0:W-:Y:S02]  /*0120*/  STS [R0], R3 ;  /* 0x0000000300007388 */ /* 0x0041e40000000800 */
[----:B0-----:R-:W-:-:S04]  /*0130*/  VIADD R0, R0, 0x400 ;  /* 0x0000040000007836 */ /* 0x001fc80000000000 */
[----:B------:R-:W-:Y:S05]  /*0140*/  @!P0 BRA `(.L_x_561) ;  /* 0xfffffffc00dc8947 */ /* 0x000fea000383ffff */
[----:B------:R-:W-:Y:S05]  /*0150*/  BSYNC.RECONVERGENT B0 ;  /* 0x0000000000007941 */ /* 0x000fea0003800200 */
.L_x_560:
[----:B------:R-:W0:Y:S08]  /*0160*/  LDC R7, c[0x0][0x370] ;  /* 0x0000dc00ff077b82 */ /* 0x000e300000000800 */
[----:B------:R-:W-:Y:S01]  /*0170*/  BAR.SYNC.DEFER_BLOCKING 0x0 ;  /* 0x0000000000007b1d */ /* 0x000fe20000010000 */
[----:B------:R-:W-:Y:S02]  /*0180*/  LOP3.LUT R42, R5, 0x1f, RZ, 0xc0, !PT ;  /* 0x0000001f052a7812 */ /* 0x000fe400078ec0ff */
[----:B------:R-:W-:-:S03]  /*0190*/  MOV R43, 0xffffffff ;  /* 0xffffffff002b7802 */ /* 0x000fc60000000f00 */
[----:B------:R-:W1:Y:S01]  /*01a0*/  LDCU.64 UR10, c[0x0][0x388] ;  /* 0x00007100ff0a77ac */ /* 0x000e620008000a00 */
[----:B------:R-:W-:Y:S01]  /*01b0*/  BSSY B1, `(.L_x_562) ;  /* 0x0000117000017945 */ /* 0x000fe20003800000 */
[----:B0-----:R-:W0:Y:S01]  /*01c0*/  I2F.U32.RP R4, R7 ;  /* 0x0000000700047306 */ /* 0x001e220000209000 */
[----:B------:R-:W-:-:S07]  /*01d0*/  ISETP.NE.U32.AND P2, PT, R7, RZ, PT ;  /* 0x000000ff0700720c */ /* 0x000fce0003f45070 */
[----:B0-----:R-:W0:Y:S02]  /*01e0*/  MUFU.RCP R4, R4 ;  /* 0x0000000400047308 */ /* 0x001e240000001000 */
[----:B0-----:R-:W-:-:S06]  /*01f0*/  IADD3 R2, PT, PT, R4, 0xffffffe, RZ ;  /* 0x0ffffffe04027810 */ /* 0x001fcc0007ffe0ff */
[----:B------:R0:W2:Y:S02]  /*0200*/  F2I.FTZ.U32.TRUNC.NTZ R3, R2 ;  /* 0x0000000200037305 */ /* 0x0000a4000021f000 */
[----:B0-----:R-:W-:Y:S02]  /*0210*/  HFMA2 R2, -RZ, RZ, 0, 0 ;  /* 0x00000000ff027431 */ /* 0x001fe400000001ff */
[----:B--2---:R-:W-:-:S04]  /*0220*/  IMAD.MOV R0, RZ, RZ, -R3 ;  /* 0x000000ffff007224 */ /* 0x004fc800078e0a03 */
[----:B------:R-:W-:Y:S02]  /*0230*/  IMAD R9, R0, R7, RZ ;  /* 0x0000000700097224 */ /* 0x000fe400078e02ff */
[----:B------:R-:W-:Y:S02]  /*0240*/  VIADD R0, R7, 0x2517f ;  /* 0x0002517f07007836 */ /* 0x000fe40000000000 */
[----:B------:R-:W-:Y:S01]  /*0250*/  IMAD.HI.U32 R3, R3, R9, R2 ;  /* 0x0000000903037227 */ /* 0x000fe200078e0002 */
[----:B------:R-:W-:-:S05]  /*0260*/  SHF.R.U32.HI R2, RZ, 0x5, R5 ;  /* 0x00000005ff027819 */ /* 0x000fca0000011605 */
[----:B------:R-:W-:-:S05]  /*0270*/  IMAD.HI.U32 R3, R3, R0, RZ ;  /* 0x0000000003037227 */ /* 0x000fca00078e00ff */
[----:B------:R-:W-:-:S05]  /*0280*/  IADD3 R6, PT, PT, -R3, RZ, RZ ;  /* 0x000000ff03067210 */ /* 0x000fca0007ffe1ff */
[----:B------:R-:W-:Y:S02]  /*0290*/  IMAD R4, R7, R6, R0 ;  /* 0x0000000607047224 */ /* 0x000fe400078e0200 */
[----:B------:R-:W0:Y:S03]  /*02a0*/  S2R R0, SR_CTAID.X ;  /* 0x0000000000007919 */ /* 0x000e260000002500 */
[----:B------:R-:W-:-:S13]  /*02b0*/  ISETP.GE.U32.AND P0, PT, R4, R7, PT ;  /* 0x000000070400720c */ /* 0x000fda0003f06070 */
[----:B------:R-:W-:Y:S01]  /*02c0*/  @P0 IMAD.IADD R4, R4, 0x1, -R7 ;  /* 0x0000000104040824 */ /* 0x000fe200078e0a07 */
[----:B------:R-:W-:-:S04]  /*02d0*/  @P0 IADD3 R3, PT, PT, R3, 0x1, RZ ;  /* 0x0000000103030810 */ /* 0x000fc80007ffe0ff */
        /* <DEDUP_REMOVED lines=11> */
[C---:B------:R-:W-:Y:S01]  /*0390*/  VIADD R40, R2.reuse, 0x1 ;  /* 0x0000000102287836 */ /* 0x040fe20000000000 */
[----:B------:R-:W-:Y:S01]  /*03a0*/  SHF.L.U32 R3, R2, 0xa, RZ ;  /* 0x0000000a02037819 */ /* 0x000fe200000006ff */
[----:B------:R-:W-:Y:S01]  /*03b0*/  IMAD.MOV.U32 R43, RZ, RZ, -0x1 ;  /* 0xffffffffff2b7424 */ /* 0x000fe200078e00ff */
[----:B------:R0:W1:Y:S01]  /*03c0*/  LDS.128 R20, [R41] ;  /* 0x0000000029147984 */ /* 0x0000620000000c00 */
[----:B------:R-:W-:-:S03]  /*03d0*/  MOV R2, 0xff800000 ;  /* 0xff80000000027802 */ /* 0x000fc60000000f00 */
[----:B------:R0:W2:Y:S04]  /*03e0*/  LDS.128 R24, [R41+0x10] ;  /* 0x0000100029187984 */ /* 0x0000a80000000c00 */
.L_x_571:
[----:B------:R-:W-:Y:S01]  /*03f0*/  IMAD.SHL.U32 R6, R42, 0x8, RZ ;  /* 0x000000082a067824 */ /* 0x000fe200078e00ff */
[C---:B------:R-:W-:Y:S01]  /*0400*/  IADD3 R4, PT, PT, R3.reuse, 0x400, RZ ;  /* 0x0000040003047810 */ /* 0x040fe20007ffe0ff */
[C---:B------:R-:W-:Y:S01]  /*0410*/  VIADD R8, R40.reuse, 0xffffffff ;  /* 0xffffffff28087836 */ /* 0x040fe20000000000 */
[----:B------:R-:W-:Y:S01]  /*0420*/  ISETP.GE.AND P1, PT, R40, R45, PT ;  /* 0x0000002d2800720c */ /* 0x000fe20003f26270 */
[----:B------:R-:W-:Y:S01]  /*0430*/  LDS.128 R32, [R41+0x410] ;  /* 0x0004100029207984 */ /* 0x000fe20000000c00 */
[C---:B------:R-:W-:Y:S02]  /*0440*/  IADD3 R5, P3, PT, R6.reuse, R4, RZ ;  /* 0x0000000406057210 */ /* 0x040fe40007f7e0ff */
[----:B------:R-:W-:Y:S02]  /*0450*/  IADD3 R6, P2, PT, R6, R3, RZ ;  /* 0x0000000306067210 */ /* 0x000fe40007f5e0ff */
[----:B------:R-:W-:Y:S02]  /*0460*/  ISETP.GE.AND P0, PT, R8, R45, PT ;  /* 0x0000002d0800720c */ /* 0x000fe40003f06270 */
[----:B------:R-:W-:Y:S01]  /*0470*/  LEA.HI.X.SX32 R4, R4, RZ, 0x1, P3 ;  /* 0x000000ff04047211 */ /* 0x000fe200018f0eff */
[----:B------:R-:W3:Y:S01]  /*0480*/  LDS.128 R8, [R41+0x400] ;  /* 0x0004000029087984 */ /* 0x000ee20000000c00 */
[----:B------:R-:W-:-:S02]  /*0490*/  LEA.HI.X.SX32 R7, R3, RZ, 0x1, P2 ;  /* 0x000000ff03077211 */ /* 0x000fc400010f0eff */
[C---:B------:R-:W-:Y:S02]  /*04a0*/  LEA R50, P2, R6.reuse, UR10, 0x1 ;  /* 0x0000000a06327c11 */ /* 0x040fe4000f8408ff */
[C---:B------:R-:W-:Y:S02]  /*04b0*/  LEA R48, P3, R5.reuse, UR10, 0x1 ;  /* 0x0000000a05307c11 */ /* 0x040fe4000f8608ff */
[----:B------:R-:W-:Y:S02]  /*04c0*/  LEA.HI.X R51, R6, UR11, R7, 0x1, P2 ;  /* 0x0000000b06337c11 */ /* 0x000fe400090f0c07 */
[----:B------:R-:W-:-:S03]  /*04d0*/  LEA.HI.X R49, R5, UR11, R4, 0x1, P3 ;  /* 0x0000000b05317c11 */ /* 0x000fc600098f0c04 */
[----:B------:R-:W4:Y:S04]  /*04e0*/  @!P0 LDG.E.NA.128 R4, desc[UR8][R50.64+0x200] ;  /* 0x0002000832048981 */ /* 0x000f28000c5e1d00 */
[----:B------:R-:W5:Y:S04]  /*04f0*/  @!P1 LDG.E.NA.128 R28, desc[UR8][R48.64+0x200] ;  /* 0x00020008301c9981 */ /* 0x000f68000c5e1d00 */
[----:B------:R-:W2:Y:S04]  /*0500*/  @!P0 LDG.E.NA.128 R36, desc[UR8][R50.64] ;  /* 0x0000000832248981 */ /* 0x000ea8000c5e1d00 */
[----:B------:R-:W2:Y:S01]  /*0510*/  @!P1 LDG.E.NA.128 R16, desc[UR8][R48.64+0x400] ;  /* 0x0004000830109981 */ /* 0x000ea2000c5e1d00 */
[----:B----4-:R-:W-:-:S02]  /*0520*/  @!P0 PRMT R12, R4, 0x7632, R12 ;  /* 0x00007632040c8816 */ /* 0x010fc4000000000c */
[C---:B-----5:R-:W-:Y:S01]  /*0530*/  @!P1 PRMT R13, R28.reuse, 0x7632, R13 ;  /* 0x000076321c0d9816 */ /* 0x060fe2000000000d */
[----:B------:R-:W-:Y:S01]  /*0540*/  @!P1 IMAD.U32 R15, R28, 0x10000, RZ ;  /* 0x000100001c0f9824 */ /* 0x000fe200078e00ff */
[----:B------:R-:W-:-:S03]  /*0550*/  @!P0 SHF.L.U32 R12, R12, 0x10, RZ ;  /* 0x000000100c0c8819 */ /* 0x000fc600000006ff */
[----:B------:R-:W-:Y:S02]  /*0560*/  @!P1 IMAD.U32 R14, R13, 0x10000, RZ ;  /* 0x000100000d0e9824 */ /* 0x000fe400078e00ff */
[C---:B---3--:R-:W-:Y:S02]  /*0570*/  @!P0 FMUL R13, R9.reuse, R12 ;  /* 0x0000000c090d8220 */ /* 0x048fe40000400000 */
[----:B------:R-:W-:Y:S01]  /*0580*/  @!P1 FMUL R14, R9, R14 ;  /* 0x0000000e090e9220 */ /* 0x000fe20000400000 */
[----:B------:R-:W-:Y:S02]  /*0590*/  @!P0 SHF.L.U32 R9, R4, 0x10, RZ ;  /* 0x0000001004098819 */ /* 0x000fe400000006ff */
[----:B------:R-:W-:Y:S01]  /*05a0*/  @!P0 SHF.L.U32 R4, R5, 0x10, RZ ;  /* 0x0000001005048819 */ /* 0x000fe200000006ff */
[C---:B------:R-:W-:Y:S02]  /*05b0*/  @!P1 FFMA R15, R8.reuse, R15, R14 ;  /* 0x0000000f080f9223 */ /* 0x040fe4000000000e */
[----:B------:R-:W-:Y:S01]  /*05c0*/  @!P0 FFMA R9, R8, R9, R13 ;  /* 0x0000000908098223 */ /* 0x000fe2000000000d */
[----:B------:R-:W-:-:S03]  /*05d0*/  @!P1 IMAD.U32 R8, R29, 0x10000, RZ ;  /* 0x000100001d089824 */ /* 0x000fc600078e00ff */
[C---:B------:R-:W-:Y:S01]  /*05e0*/  @!P0 FFMA R4, R10.reuse, R4, R9 ;  /* 0x000000040a048223 */ /* 0x040fe20000000009 */
[----:B------:R-:W-:Y:S02]  /*05f0*/  @!P1 FFMA R10, R10, R8, R15 ;  /* 0x000000080a0a9223 */ /* 0x000fe4000000000f */
[----:B------:R-:W3:Y:S01]  /*0600*/  @!P0 LDG.E.NA.128 R12, desc[UR8][R50.64+0x400] ;  /* 0x00040008320c8981 */ /* 0x000ee2000c5e1d00 */
[----:B------:R-:W-:-:S04]  /*0610*/  @!P0 PRMT R5, R5, 0x7632, R5 ;  /* 0x0000763205058816 */ /* 0x000fc80000000005 */
[----:B------:R-:W-:Y:S02]  /*0620*/  @!P0 SHF.L.U32 R5, R5, 0x10, RZ ;  /* 0x0000001005058819 */ /* 0x000fe400000006ff */
[----:B------:R-:W-:-:S03]  /*0630*/  @!P1 PRMT R29, R29, 0x7632, R29 ;  /* 0x000076321d1d9816 */ /* 0x000fc6000000001d */
[----:B------:R-:W-:Y:S01]  /*0640*/  @!P0 FFMA R5, R11, R5, R4 ;  /* 0x000000050b058223 */ /* 0x000fe20000000004 */
[----:B------:R-:W-:Y:S01]  /*0650*/  @!P0 IMAD.U32 R4, R6, 0x10000, RZ ;  /* 0x0001000006048824 */ /* 0x000fe200078e00ff */
[----:B------:R-:W-:-:S03]  /*0660*/  @!P1 SHF.L.U32 R29, R29, 0x10, RZ ;  /* 0x000000101d1d9819 */ /* 0x000fc600000006ff */
[----:B------:R-:W-:Y:S01]  /*0670*/  @!P0 FFMA R4, R32, R4, R5 ;  /* 0x0000000420048223 */ /* 0x000fe20000000005 */
[C---:B------:R-:W-:Y:S01]  /*0680*/  @!P1 IMAD.U32 R5, R30.reuse, 0x10000, RZ ;  /* 0x000100001e059824 */ /* 0x040fe200078e00ff */
[----:B------:R-:W-:Y:S01]  /*0690*/  @!P1 PRMT R30, R30, 0x7632, R30 ;  /* 0x000076321e1e9816 */ /* 0x000fe2000000001e */
[----:B------:R-:W-:-:S04]  /*06a0*/  @!P1 FFMA R29, R11, R29, R10 ;  /* 0x0000001d0b1d9223 */ /* 0x000fc8000000000a */
[----:B------:R-:W-:Y:S01]  /*06b0*/  @!P1 FFMA R32, R32, R5, R29 ;  /* 0x0000000520209223 */ /* 0x000fe2000000001d */
[----:B------:R-:W-:Y:S02]  /*06c0*/  @!P1 IMAD.U32 R9, R30, 0x10000, RZ ;  /* 0x000100001e099824 */ /* 0x000fe400078e00ff */
[----:B------:R-:W-:Y:S02]  /*06d0*/  @!P1 IMAD.U32 R44, R31, 0x10000, RZ ;  /* 0x000100001f2c9824 */ /* 0x000fe400078e00ff */
[----:B------:R-:W-:-:S04]  /*06e0*/  @!P1 FFMA R9, R33, R9, R32 ;  /* 0x0000000921099223 */ /* 0x000fc80000000020 */
[----:B------:R-:W-:Y:S02]  /*06f0*/  @!P1 FFMA R44, R34, R44, R9 ;  /* 0x0000002c222c9223 */ /* 0x000fe40000000009 */
[----:B------:R-:W4:Y:S01]  /*0700*/  @!P1 LDG.E.NA.128 R8, desc[UR8][R48.64] ;  /* 0x0000000830089981 */ /* 0x000f22000c5e1d00 */
[----:B------:R-:W-:-:S04]  /*0710*/  @!P0 PRMT R6, R6, 0x7632, R6 ;  /* 0x0000763206068816 */ /* 0x000fc80000000006 */
[----:B------:R-:W-:-:S05]  /*0720*/  @!P0 SHF.L.U32 R6, R6, 0x10, RZ ;  /* 0x0000001006068819 */ /* 0x000fca00000006ff */
[--C-:B------:R-:W-:Y:S01]  /*0730*/  @!P0 FFMA R5, R33, R6, R4.reuse ;  /* 0x0000000621058223 */ /* 0x100fe20000000004 */
[----:B--2---:R-:W-:Y:S02]  /*0740*/  @!P0 PRMT R4, R36, 0x7632, R4 ;  /* 0x0000763224048816 */ /* 0x004fe40000000004 */
[C---:B------:R-:W-:Y:S02]  /*0750*/  @!P0 SHF.L.U32 R46, R7.reuse, 0x10, RZ ;  /* 0x00000010072e8819 */ /* 0x040fe400000006ff */
[----:B------:R-:W-:Y:S02]  /*0760*/  @!P0 SHF.L.U32 R4, R4, 0x10, RZ ;  /* 0x0000001004048819 */ /* 0x000fe400000006ff */
[----:B------:R-:W-:Y:S01]  /*0770*/  @!P0 PRMT R7, R7, 0x7632, R7 ;  /* 0x0000763207078816 */ /* 0x000fe20000000007 */
[----:B------:R-:W-:Y:S01]  /*0780*/  @!P0 FFMA R46, R34, R46, R5 ;  /* 0x0000002e222e8223 */ /* 0x000fe20000000005 */
[----:B------:R-:W-:Y:S02]  /*0790*/  @!P0 IMAD.U32 R5, R36, 0x10000, RZ ;  /* 0x0001000024058824 */ /* 0x000fe400078e00ff */
[----:B-1----:R-:W-:Y:S01]  /*07a0*/  @!P0 FMUL R29, R21, R4 ;  /* 0x00000004151d8220 */ /* 0x002fe20000400000 */
[----:B------:R-:W-:-:S02]  /*07b0*/  @!P0 SHF.L.U32 R7, R7, 0x10, RZ ;  /* 0x0000001007078819 */ /* 0x000fc400000006ff */
[----:B------:R-:W-:Y:S01]  /*07c0*/  @!P0 SHF.L.U32 R4, R37, 0x10, RZ ;  /* 0x0000001025048819 */ /* 0x000fe200000006ff */
[----:B------:R-:W-:Y:S02]  /*07d0*/  @!P0 FFMA R5, R20, R5, R29 ;  /* 0x0000000514058223 */ /* 0x000fe4000000001d */
[----:B------:R-:W-:Y:S02]  /*07e0*/  @!P0 FFMA R46, R35, R7, R46 ;  /* 0x00000007232e8223 */ /* 0x000fe4000000002e */
[----:B------:R-:W-:Y:S02]  /*07f0*/  @!P0 FFMA R28, R22, R4, R5 ;  /* 0x00000004161c8223 */ /* 0x000fe40000000005 */
[----:B------:R-:W1:Y:S01]  /*0800*/  LDS.128 R4, [R41+0x800] ;  /* 0x0008000029047984 */ /* 0x000e620000000c00 */
[----:B------:R-:W-:Y:S02]  /*0810*/  @!P0 PRMT R37, R37, 0x7632, R37 ;  /* 0x0000763225258816 */ /* 0x000fe40000000025 */
[----:B------:R-:W-:-:S03]  /*0820*/  @!P1 PRMT R31, R31, 0x7632, R31 ;  /* 0x000076321f1f9816 */ /* 0x000fc6000000001f */
[----:B------:R-:W-:-:S04]  /*0830*/  @!P0 IMAD.U32 R29, R37, 0x10000, RZ ;  /* 0x00010000251d8824 */ /* 0x000fc800078e00ff */
[----:B------:R-:W-:Y:S01]  /*0840*/  @!P0 FFMA R29, R23, R29, R28 ;  /* 0x0000001d171d8223 */ /* 0x000fe2000000001c */
[----:B------:R-:W-:-:S04]  /*0850*/  @!P1 IMAD.U32 R31, R31, 0x10000, RZ ;  /* 0x000100001f1f9824 */ /* 0x000fc800078e00ff */
[----:B------:R-:W-:Y:S01]  /*0860*/  @!P1 FFMA R44, R35, R31, R44 ;  /* 0x0000001f232c9223 */ /* 0x000fe2000000002c */
[----:B------:R-:W-:-:S05]  /*0870*/  @!P0 SHF.L.U32 R36, R38, 0x10, RZ ;  /* 0x0000001026248819 */ /* 0x000fca00000006ff */
[----:B------:R-:W-:Y:S01]  /*0880*/  @!P0 FFMA R36, R24, R36, R29 ;  /* 0x0000002418248223 */ /* 0x000fe2000000001d */
[C---:B---3--:R-:W-:Y:S01]  /*0890*/  @!P0 PRMT R28, R12.reuse, 0x7632, R28 ;  /* 0x000076320c1c8816 */ /* 0x048fe2000000001c */
[----:B------:R-:W-:-:S03]  /*08a0*/  @!P0 IMAD.U32 R31, R12, 0x10000, RZ ;  /* 0x000100000c1f8824 */ /* 0x000fc600078e00ff */
[----:B------:R-:W-:Y:S01]  /*08b0*/  @!P0 SHF.L.U32 R28, R28, 0x10, RZ ;  /* 0x000000101c1c8819 */ /* 0x000fe200000006ff */
[----:B------:R-:W-:Y:S01]  /*08c0*/  @!P0 IMAD.U32 R12, R13, 0x10000, RZ ;  /* 0x000100000d0c8824 */ /* 0x000fe200078e00ff */
[----:B------:R-:W-:-:S03]  /*08d0*/  @!P1 PRMT R13, R16, 0x7632, R13 ;  /* 0x00007632100d9816 */ /* 0x000fc6000000000d */
[----:B-1----:R-:W-:Y:S01]  /*08e0*/  @!P0 FMUL R33, R5, R28 ;  /* 0x0000001c05218220 */ /* 0x002fe20000400000 */
[----:B------:R-:W-:-:S03]  /*08f0*/  @!P1 SHF.L.U32 R28, R13, 0x10, RZ ;  /* 0x000000100d1c9819 */ /* 0x000fc600000006ff */
[----:B------:R-:W-:Y:S02]  /*0900*/  @!P0 FFMA R31, R4, R31, R33 ;  /* 0x0000001f041f8223 */ /* 0x000fe40000000021 */
[----:B------:R-:W-:Y:S01]  /*0910*/  @!P1 FMUL R5, R5, R28 ;  /* 0x0000001c05059220 */ /* 0x000fe20000400000 */
[----:B------:R-:W2:Y:S01]  /*0920*/  @!P0 LDG.E.NA.128 R32, desc[UR8][R50.64+0x600] ;  /* 0x0006000832208981 */ /* 0x000ea2000c5e1d00 */
[----:B------:R-:W-:-:S03]  /*0930*/  @!P0 FFMA R12, R6, R12, R31 ;  /* 0x0000000c060c8223 */ /* 0x000fc6000000001f */
[----:B------:R-:W3:Y:S01]  /*0940*/  @!P1 LDG.E.NA.128 R28, desc[UR8][R48.64+0x600] ;  /* 0x00060008301c9981 */ /* 0x000ee2000c5e1d00 */
[----:B------:R-:W-:Y:S01]  /*0950*/  @!P1 IMAD.U32 R16, R16, 0x10000, RZ ;  /* 0x0001000010109824 */ /* 0x000fe200078e00ff */
[----:B------:R-:W-:-:S03]  /*0960*/  @!P0 PRMT R38, R38, 0x7632, R38 ;  /* 0x0000763226268816 */ /* 0x000fc60000000026 */
[----:B------:R-:W-:Y:S01]  /*0970*/  @!P1 FFMA R5, R4, R16, R5 ;  /* 0x0000001004059223 */ /* 0x000fe20000000005 */
[----:B------:R-:W-:Y:S01]  /*0980*/  @!P1 SHF.L.U32 R4, R17, 0x10, RZ ;  /* 0x0000001011049819 */ /* 0x000fe200000006ff */
[----:B------:R-:W-:-:S04]  /*0990*/  @!P0 IMAD.U32 R38, R38, 0x10000, RZ ;  /* 0x0001000026268824 */ /* 0x000fc800078e00ff */
[----:B------:R-:W-:Y:S01]  /*09a0*/  @!P1 FFMA R6, R6, R4, R5 ;  /* 0x0000000406069223 */ /* 0x000fe20000000005 */
[----:B------:R-:W-:Y:S01]  /*09b0*/  @!P0 SHF.L.U32 R4, R39, 0x10, RZ ;  /* 0x0000001027048819 */ /* 0x000fe200000006ff */
[----:B------:R-:W-:-:S04]  /*09c0*/  @!P0 FFMA R5, R25, R38, R36 ;  /* 0x0000002619058223 */ /* 0x000fc80000000024 */
[--C-:B------:R-:W-:Y:S01]  /*09d0*/  @!P0 FFMA R4, R26, R4, R5.reuse ;  /* 0x000000041a048223 */ /* 0x100fe20000000005 */
[----:B----4-:R-:W-:Y:S02]  /*09e0*/  @!P1 PRMT R5, R8, 0x7632, R5 ;  /* 0x0000763208059816 */ /* 0x010fe40000000005 */
[----:B------:R-:W-:-:S03]  /*09f0*/  @!P0 PRMT R39, R39, 0x7632, R39 ;  /* 0x0000763227278816 */ /* 0x000fc60000000027 */
[----:B------:R-:W-:Y:S01]  /*0a00*/  @!P1 IMAD.U32 R16, R5, 0x10000, RZ ;  /* 0x0001000005109824 */ /* 0x000fe200078e00ff */
[----:B------:R-:W-:Y:S01]  /*0a10*/  @!P0 SHF.L.U32 R39, R39, 0x10, RZ ;  /* 0x0000001027278819 */ /* 0x000fe200000006ff */
[----:B------:R-:W-:Y:S02]  /*0a20*/  @!P1 IMAD.U32 R5, R8, 0x10000, RZ ;  /* 0x0001000008059824 */ /* 0x000fe400078e00ff */
[----:B------:R-:W-:Y:S02]  /*0a30*/  @!P1 FMUL R37, R21, R16 ;  /* 0x0000001015259220 */ /* 0x000fe40000400000 */
[----:B------:R-:W-:Y:S02]  /*0a40*/  @!P0 FFMA R4, R27, R39, R4 ;  /* 0x000000271b048223 */ /* 0x000fe40000000004 */
[----:B------:R-:W-:Y:S02]  /*0a50*/  @!P1 FFMA R5, R20, R5, R37 ;  /* 0x0000000514059223 */ /* 0x000fe40000000025 */
[----:B------:R-:W1:Y:S01]  /*0a60*/  LDS.128 R36, [R41+0x810] ;  /* 0x0008100029247984 */ /* 0x000e620000000c00 */
[----:B------:R-:W-:-:S02]  /*0a70*/  @!P1 SHF.L.U32 R8, R9, 0x10, RZ ;  /* 0x0000001009089819 */ /* 0x000fc400000006ff */
[----:B------:R-:W-:Y:S02]  /*0a80*/  @!P1 PRMT R9, R9, 0x7632, R9 ;  /* 0x0000763209099816 */ /* 0x000fe40000000009 */
[----:B------:R-:W-:Y:S01]  /*0a90*/  @!P0 PRMT R13, R13, 0x7632, R13 ;  /* 0x000076320d0d8816 */ /* 0x000fe2000000000d */
[----:B------:R-:W-:Y:S02]  /*0aa0*/  @!P1 FFMA R8, R22, R8, R5 ;  /* 0x0000000816089223 */ /* 0x000fe40000000005 */
[----:B------:R-:W-:Y:S01]  /*0ab0*/  @!P1 IMAD.U32 R9, R9, 0x10000, RZ ;  /* 0x0001000009099824 */ /* 0x000fe200078e00ff */
[C---:B------:R-:W-:Y:S02]  /*0ac0*/  @!P1 SHF.L.U32 R5, R10.reuse, 0x10, RZ ;  /* 0x000000100a059819 */ /* 0x040fe400000006ff */
[----:B------:R-:W-:Y:S01]  /*0ad0*/  @!P1 PRMT R10, R10, 0x7632, R10 ;  /* 0x000076320a0a9816 */ /* 0x000fe2000000000a */
[----:B------:R-:W-:Y:S01]  /*0ae0*/  @!P1 FFMA R9, R23, R9, R8 ;  /* 0x0000000917099223 */ /* 0x000fe20000000008 */
[----:B------:R-:W-:Y:S01]  /*0af0*/  @!P0 SHF.L.U32 R8, R13, 0x10, RZ ;  /* 0x000000100d088819 */ /* 0x000fe200000006ff */
[----:B------:R-:W-:Y:S01]  /*0b00*/  IMAD.MOV.U32 R13, RZ, RZ, RZ ;  /* 0x000000ffff0d7224 */ /* 0x000fe200078e00ff */
[----:B------:R-:W-:Y:S01]  /*0b10*/  @!P1 PRMT R17, R17, 0x7632, R17 ;  /* 0x0000763211119816 */ /* 0x000fe20000000011 */
[----:B------:R-:W-:Y:S01]  /*0b20*/  @!P0 FADD R13, RZ, R4 ;  /* 0x00000004ff0d8221 */ /* 0x000fe20000000000 */
[----:B------:R-:W-:Y:S01]  /*0b30*/  @!P1 FFMA R4, R24, R5, R9 ;  /* 0x0000000518049223 */ /* 0x000fe20000000009 */
[----:B------:R-:W-:-:S02]  /*0b40*/  @!P1 SHF.L.U32 R9, R10, 0x10, RZ ;  /* 0x000000100a099819 */ /* 0x000fc400000006ff */
[----:B------:R-:W-:Y:S02]  /*0b50*/  @!P1 IMAD.U32 R17, R17, 0x10000, RZ ;  /* 0x0001000011119824 */ /* 0x000fe400078e00ff */
[----:B------:R-:W-:Y:S01]  /*0b60*/  @!P0 FFMA R5, R7, R8, R12 ;  /* 0x0000000807058223 */ /* 0x000fe2000000000c */
[----:B------:R-:W-:Y:S02]  /*0b70*/  @!P0 IMAD.U32 R8, R14, 0x10000, RZ ;  /* 0x000100000e088824 */ /* 0x000fe400078e00ff */
[----:B------:R-:W-:Y:S01]  /*0b80*/  @!P1 FFMA R9, R25, R9, R4 ;  /* 0x0000000919099223 */ /* 0x000fe20000000004 */
[----:B------:R-:W-:Y:S01]  /*0b90*/  @!P1 FFMA R7, R7, R17, R6 ;  /* 0x0000001107079223 */ /* 0x000fe20000000006 */
[----:B------:R-:W-:Y:S01]  /*0ba0*/  @!P1 SHF.L.U32 R4, R18, 0x10, RZ ;  /* 0x0000001012049819 */ /* 0x000fe200000006ff */
[C---:B------:R-:W-:Y:S01]  /*0bb0*/  @!P1 IMAD.U32 R10, R11.reuse, 0x10000, RZ ;  /* 0x000100000b0a9824 */ /* 0x040fe200078e00ff */
[----:B------:R-:W-:Y:S02]  /*0bc0*/  @!P0 PRMT R14, R14, 0x7632, R14 ;  /* 0x000076320e0e8816 */ /* 0x000fe4000000000e */
[----:B------:R-:W-:-:S02]  /*0bd0*/  @!P1 PRMT R11, R11, 0x7632, R11 ;  /* 0x000076320b0b9816 */ /* 0x000fc4000000000b */
[----:B------:R-:W-:Y:S01]  /*0be0*/  @!P1 PRMT R18, R18, 0x7632, R18 ;  /* 0x0000763212129816 */ /* 0x000fe20000000012 */
[----:B------:R-:W-:Y:S01]  /*0bf0*/  @!P0 IMAD.U32 R14, R14, 0x10000, RZ ;  /* 0x000100000e0e8824 */ /* 0x000fe200078e00ff */
[----:B------:R-:W-:Y:S01]  /*0c00*/  @!P1 SHF.L.U32 R11, R11, 0x10, RZ ;  /* 0x000000100b0b9819 */ /* 0x000fe200000006ff */
[C---:B-1----:R-:W-:Y:S01]  /*0c10*/  @!P0 FFMA R8, R36.reuse, R8, R5 ;  /* 0x0000000824088223 */ /* 0x042fe20000000005 */
[----:B------:R-:W-:Y:S02]  /*0c20*/  @!P1 FFMA R36, R36, R4, R7 ;  /* 0x0000000424249223 */ /* 0x000fe40000000007 */
[----:B------:R-:W1:Y:S01]  /*0c30*/  LDS.128 R4, [R41+0xc00] ;  /* 0x000c000029047984 */ /* 0x000e620000000c00 */
[----:B------:R-:W-:Y:S01]  /*0c40*/  @!P1 FFMA R10, R26, R10, R9 ;  /* 0x0000000a1a0a9223 */ /* 0x000fe20000000009 */
[----:B------:R-:W-:Y:S01]  /*0c50*/  @!P1 SHF.L.U32 R17, R18, 0x10, RZ ;  /* 0x0000001012119819 */ /* 0x000fe200000006ff */
[----:B------:R-:W-:Y:S01]  /*0c60*/  @!P0 FFMA R9, R37, R14, R8 ;  /* 0x0000000e25098223 */ /* 0x000fe20000000008 */
[----:B------:R-:W-:Y:S01]  /*0c70*/  @!P0 SHF.L.U32 R12, R15, 0x10, RZ ;  /* 0x000000100f0c8819 */ /* 0x000fe200000006ff */
[----:B------:R-:W-:Y:S01]  /*0c80*/  @!P1 FFMA R10, R27, R11, R10 ;  /* 0x0000000b1b0a9223 */ /* 0x000fe2000000000a */
[----:B------:R-:W-:-:S02]  /*0c90*/  @!P1 IMAD.U32 R8, R19, 0x10000, RZ ;  /* 0x0001000013089824 */ /* 0x000fc400078e00ff */
[----:B------:R-:W-:Y:S01]  /*0ca0*/  @!P1 FFMA R37, R37, R17, R36 ;  /* 0x0000001125259223 */ /* 0x000fe20000000024 */
[----:B------:R-:W-:Y:S02]  /*0cb0*/  IMAD.MOV.U32 R17, RZ, RZ, RZ ;  /* 0x000000ffff117224 */ /* 0x000fe400078e00ff */
[C---:B------:R-:W-:Y:S01]  /*0cc0*/  @!P0 FFMA R12, R38.reuse, R12, R9 ;  /* 0x0000000c260c8223 */ /* 0x040fe20000000009 */
[----:B------:R-:W-:Y:S01]  /*0cd0*/  @!P1 FADD R17, RZ, R10 ;  /* 0x0000000aff119221 */ /* 0x000fe20000000000 */
[----:B------:R-:W-:Y:S02]  /*0ce0*/  @!P1 FFMA R38, R38, R8, R37 ;  /* 0x0000000826269223 */ /* 0x000fe40000000025 */
[----:B------:R-:W4:Y:S01]  /*0cf0*/  LDS.128 R8, [R41+0xc10] ;  /* 0x000c100029087984 */ /* 0x000f220000000c00 */
[----:B------:R-:W-:-:S05]  /*0d00*/  @!P0 PRMT R15, R15, 0x7632, R15 ;  /* 0x000076320f0f8816 */ /* 0x000fca000000000f */
[----:B------:R-:W-:-:S04]  /*0d10*/  @!P0 IMAD.U32 R15, R15, 0x10000, RZ ;  /* 0x000100000f0f8824 */ /* 0x000fc800078e00ff */
[----:B------:R-:W-:Y:S01]  /*0d20*/  @!P0 FFMA R12, R39, R15, R12 ;  /* 0x0000000f270c8223 */ /* 0x000fe2000000000c */
[----:B------:R-:W-:-:S04]  /*0d30*/  @!P1 PRMT R19, R19, 0x7632, R19 ;  /* 0x0000763213139816 */ /* 0x000fc80000000013 */
[----:B------:R-:W-:Y:S01]  /*0d40*/  @!P1 SHF.L.U32 R19, R19, 0x10, RZ ;  /* 0x0000001013139819 */ /* 0x000fe200000006ff */
[----:B------:R-:W-:Y:S01]  /*0d50*/  @!P0 FADD R13, R13, R46 ;  /* 0x0000002e0d0d8221 */ /* 0x000fe20000000000 */
[----:B------:R-:W-:-:S03]  /*0d60*/  @!P1 FADD R17, R17, R44 ;  /* 0x0000002c11119221 */ /* 0x000fc60000000000 */
[----:B------:R-:W-:Y:S01]  /*0d70*/  @!P1 FFMA R38, R39, R19, R38 ;  /* 0x0000001327269223 */ /* 0x000fe20000000026 */
[----:B------:R-:W-:Y:S01]  /*0d80*/  @!P0 FADD R13, R13, R12 ;  /* 0x0000000c0d0d8221 */ /* 0x000fe20000000000 */
[----:B------:R-:W-:Y:S02]  /*0d90*/  BSSY B2, `(.L_x_565) ;  /* 0x000003e000027945 */ /* 0x000fe40003800000 */
[----:B------:R-:W-:Y:S01]  /*0da0*/  @!P1 FADD R17, R17, R38 ;  /* 0x0000002611119221 */ /* 0x000fe20000000000 */
[----:B--2---:R-:W-:Y:S02]  /*0db0*/  @!P0 PRMT R14, R32, 0x7632, R14 ;  /* 0x00007632200e8816 */ /* 0x004fe4000000000e */
[----:B---3--:R-:W-:Y:S02]  /*0dc0*/  @!P1 PRMT R15, R28, 0x7632, R15 ;  /* 0x000076321c0f9816 */ /* 0x008fe4000000000f */
[----:B------:R-:W-:Y:S02]  /*0dd0*/  @!P0 SHF.L.U32 R14, R14, 0x10, RZ ;  /* 0x000000100e0e8819 */ /* 0x000fe400000006ff */
[----:B------:R-:W-:-:S02]  /*0de0*/  @!P1 SHF.L.U32 R16, R15, 0x10, RZ ;  /* 0x000000100f109819 */ /* 0x000fc400000006ff */
[----:B------:R-:W-:Y:S01]  /*0df0*/  @!P0 SHF.L.U32 R37, R32, 0x10, RZ ;  /* 0x0000001020258819 */ /* 0x000fe200000006ff */
[C---:B-1----:R-:W-:Y:S01]  /*0e00*/  @!P0 FMUL R47, R5.reuse, R14 ;  /* 0x0000000e052f8220 */ /* 0x042fe20000400000 */
[----:B------:R-:W-:Y:S02]  /*0e10*/  @!P1 IMAD.U32 R15, R28, 0x10000, RZ ;  /* 0x000100001c0f9824 */ /* 0x000fe400078e00ff */
[----:B------:R-:W-:Y:S01]  /*0e20*/  @!P1 FMUL R5, R5, R16 ;  /* 0x0000001005059220 */ /* 0x000fe20000400000 */
[C---:B------:R-:W-:Y:S01]  /*0e30*/  @!P0 IMAD.U32 R14, R33.reuse, 0x10000, RZ ;  /* 0x00010000210e8824 */ /* 0x040fe200078e00ff */
[----:B------:R-:W-:Y:S01]  /*0e40*/  @!P0 PRMT R33, R33, 0x7632, R33 ;  /* 0x0000763221218816 */ /* 0x000fe20000000021 */
[C---:B------:R-:W-:Y:S01]  /*0e50*/  @!P0 FFMA R37, R4.reuse, R37, R47 ;  /* 0x0000002504258223 */ /* 0x040fe2000000002f */
[C---:B------:R-:W-:Y:S01]  /*0e60*/  @!P1 PRMT R16, R29.reuse, 0x7632, R16 ;  /* 0x000076321d109816 */ /* 0x040fe20000000010 */
[----:B------:R-:W-:Y:S01]  /*0e70*/  @!P1 FFMA R5, R4, R15, R5 ;  /* 0x0000000f04059223 */ /* 0x000fe20000000005 */
[----:B------:R-:W-:Y:S01]  /*0e80*/  @!P1 SHF.L.U32 R29, R29, 0x10, RZ ;  /* 0x000000101d1d9819 */ /* 0x000fe200000006ff */
[----:B------:R-:W-:Y:S01]  /*0e90*/  @!P0 FFMA R14, R6, R14, R37 ;  /* 0x0000000e060e8223 */ /* 0x000fe20000000025 */
[----:B------:R-:W-:Y:S01]  /*0ea0*/  @!P0 IMAD.U32 R33, R33, 0x10000, RZ ;  /* 0x0001000021218824 */ /* 0x000fe200078e00ff */
[----:B------:R-:W-:Y:S01]  /*0eb0*/  @!P0 SHF.L.U32 R4, R34, 0x10, RZ ;  /* 0x0000001022048819 */ /* 0x000fe200000006ff */
[----:B------:R-:W-:-:S02]  /*0ec0*/  @!P1 IMAD.U32 R15, R16, 0x10000, RZ ;  /* 0x00010000100f9824 */ /* 0x000fc400078e00ff */
[--C-:B------:R-:W-:Y:S01]  /*0ed0*/  @!P1 FFMA R6, R6, R29, R5.reuse ;  /* 0x0000001d06069223 */ /* 0x100fe20000000005 */
[----:B------:R-:W-:Y:S01]  /*0ee0*/  @!P0 PRMT R34, R34, 0x7632, R34 ;  /* 0x0000763222228816 */ /* 0x000fe20000000022 */
[C---:B------:R-:W-:Y:S01]  /*0ef0*/  @!P0 FFMA R33, R7.reuse, R33, R14 ;  /* 0x0000002107218223 */ /* 0x040fe2000000000e */
[C---:B------:R-:W-:Y:S01]  /*0f00*/  @!P1 PRMT R5, R30.reuse, 0x7632, R5 ;  /* 0x000076321e059816 */ /* 0x040fe20000000005 */
[--C-:B------:R-:W-:Y:S01]  /*0f10*/  @!P1 FFMA R15, R7, R15, R6.reuse ;  /* 0x0000000f070f9223 */ /* 0x100fe20000000006 */
[----:B------:R-:W-:Y:S01]  /*0f20*/  @!P1 IMAD.U32 R30, R30, 0x10000, RZ ;  /* 0x000100001e1e9824 */ /* 0x000fe200078e00ff */
[----:B------:R-:W-:Y:S01]  /*0f30*/  @!P0 SHF.L.U32 R34, R34, 0x10, RZ ;  /* 0x0000001022228819 */ /* 0x000fe200000006ff */
[C---:B----4-:R-:W-:Y:S01]  /*0f40*/  @!P0 FFMA R4, R8.reuse, R4, R33 ;  /* 0x0000000408048223 */ /* 0x050fe20000000021 */
[----:B------:R-:W-:Y:S01]  /*0f50*/  @!P1 SHF.L.U32 R7, R5, 0x10, RZ ;  /* 0x0000001005079819 */ /* 0x000fe200000006ff */
[----:B------:R-:W-:Y:S01]  /*0f60*/  @!P1 FFMA R30, R8, R30, R15 ;  /* 0x0000001e081e9223 */ /* 0x000fe2000000000f */
[C---:B------:R-:W-:Y:S01]  /*0f70*/  @!P0 PRMT R6, R35.reuse, 0x7632, R6 ;  /* 0x0000763223068816 */ /* 0x040fe20000000006 */
[----:B------:R-:W-:-:S02]  /*0f80*/  @!P0 IMAD.U32 R35, R35, 0x10000, RZ ;  /* 0x0001000023238824 */ /* 0x000fc400078e00ff */
[----:B------:R-:W-:Y:S01]  /*0f90*/  @!P0 FFMA R5, R9, R34, R4 ;  /* 0x0000002209058223 */ /* 0x000fe20000000004 */
[C---:B------:R-:W-:Y:S01]  /*0fa0*/  @!P1 PRMT R8, R31.reuse, 0x7632, R8 ;  /* 0x000076321f089816 */ /* 0x040fe20000000008 */
[----:B------:R-:W-:Y:S02]  /*0fb0*/  @!P1 IMAD.U32 R14, R31, 0x10000, RZ ;  /* 0x000100001f0e9824 */ /* 0x000fe400078e00ff */
[----:B------:R-:W-:Y:S01]  /*0fc0*/  @!P1 FFMA R7, R9, R7, R30 ;  /* 0x0000000709079223 */ /* 0x000fe2000000001e */
[----:B------:R-:W-:Y:S01]  /*0fd0*/  @!P0 FFMA R4, R10, R35, R5 ;  /* 0x000000230a048223 */ /* 0x000fe20000000005 */
[----:B------:R-:W-:Y:S01]  /*0fe0*/  @!P0 SHF.L.U32 R6, R6, 0x10, RZ ;  /* 0x0000001006068819 */ /* 0x000fe200000006ff */
[----:B------:R-:W-:Y:S02]  /*0ff0*/  @!P1 IMAD.U32 R5, R8, 0x10000, RZ ;  /* 0x0001000008059824 */ /* 0x000fe400078e00ff */
[----:B------:R-:W-:Y:S02]  /*1000*/  @!P1 FFMA R14, R10, R14, R7 ;  /* 0x0000000e0a0e9223 */ /* 0x000fe40000000007 */
[----:B------:R-:W-:-:S02]  /*1010*/  @!P0 FFMA R4, R11, R6, R4 ;  /* 0x000000060b048223 */ /* 0x000fc40000000004 */
[----:B------:R-:W-:Y:S02]  /*1020*/  @!P1 FFMA R14, R11, R5, R14 ;  /* 0x000000050b0e9223 */ /* 0x000fe4000000000e */
[----:B------:R-:W-:Y:S02]  /*1030*/  @!P0 FADD R13, R13, R4 ;  /* 0x000000040d0d8221 */ /* 0x000fe40000000000 */
[----:B------:R-:W-:Y:S01]  /*1040*/  @!P1 FADD R17, R17, R14 ;  /* 0x0000000e11119221 */ /* 0x000fe20000000000 */
[----:B------:R-:W-:Y:S06]  /*1050*/  @P0 BRA `(.L_x_566) ;  /* 0x0000000000440947 */ /* 0x000fec0003800000 */
[----:B------:R-:W-:Y:S01]  /*1060*/  UMOV UR5, 0xffffffff ;  /* 0xffffffff00057882 */ /* 0x000fe20000000000 */
[----:B------:R-:W-:Y:S02]  /*1070*/  IADD3 R10, PT, PT, R40, -0x1, RZ ;  /* 0xffffffff280a7810 */ /* 0x000fe40007ffe0ff */
        /* <DEDUP_REMOVED lines=10> */
.L_x_582:
[----:B-12---:R-:W-:-:S05]  /*1120*/  FADD R7, R7, R8 ;  /* 0x0000000807077221 */ /* 0x006fca0000000000 */
[----:B------:R-:W-:-:S04]  /*1130*/  FSETP.GT.AND P0, PT, R7, R2, PT ;  /* 0x000000020700720b */ /* 0x000fc80003f04000 */
[----:B------:R-:W-:-:S04]  /*1140*/  ISETP.EQ.AND P0, PT, R42, RZ, P0 ;  /* 0x000000ff2a00720c */ /* 0x000fc80000702270 */
[----:B------:R-:W-:Y:S02]  /*1150*/  SEL R43, R10, R43, P0 ;  /* 0x0000002b0a2b7207 */ /* 0x000fe40000000000 */
[----:B------:R-:W-:-:S07]  /*1160*/  FSEL R2, R7, R2, P0 ;  /* 0x0000000207027208 */ /* 0x000fce0000000000 */
.L_x_566:
[----:B------:R-:W-:Y:S05]  /*1170*/  BSYNC B2 ;  /* 0x0000000000027941 */ /* 0x000fea0003800000 */
.L_x_565:
[----:B------:R-:W-:Y:S04]  /*1180*/  BSSY B2, `(.L_x_568) ;  /* 0x0000012000027945 */ /* 0x000fe80003800000 */
[----:B------:R-:W-:Y:S05]  /*1190*/  @P1 BRA `(.L_x_569) ;  /* 0x0000000000401947 */ /* 0x000fea0003800000 */
[----:B------:R-:W-:-:S03]  /*11a0*/  UMOV UR5, 0xffffffff ;  /* 0xffffffff00057882 */ /* 0x000fc60000000000 */
        /* <DEDUP_REMOVED lines=10> */
.L_x_589:
[----:B-12---:R-:W-:-:S05]  /*1250*/  FADD R7, R7, R8 ;  /* 0x0000000807077221 */ /* 0x006fca0000000000 */
[----:B------:R-:W-:-:S04]  /*1260*/  FSETP.GT.AND P0, PT, R7, R2, PT ;  /* 0x000000020700720b */ /* 0x000fc80003f04000 */
[----:B------:R-:W-:-:S04]  /*1270*/  ISETP.EQ.AND P0, PT, R42, RZ, P0 ;  /* 0x000000ff2a00720c */ /* 0x000fc80000702270 */
[----:B------:R-:W-:Y:S02]  /*1280*/  FSEL R2, R7, R2, P0 ;  /* 0x0000000207027208 */ /* 0x000fe40000000000 */
[----:B------:R-:W-:-:S07]  /*1290*/  SEL R43, R40, R43, P0 ;  /* 0x0000002b282b7207 */ /* 0x000fce0000000000 */
.L_x_569:
[----:B------:R-:W-:Y:S05]  /*12a0*/  BSYNC B2 ;  /* 0x0000000000027941 */ /* 0x000fea0003800000 */
.L_x_568:
[C---:B------:R-:W-:Y:S01]  /*12b0*/  VIADD R4, R40.reuse, 0xf ;  /* 0x0000000f28047836 */ /* 0x040fe20000000000 */
[----:B------:R-:W-:Y:S01]  /*12c0*/  IADD3 R40, PT, PT, R40, 0x10, RZ ;  /* 0x0000001028287810 */ /* 0x000fe20007ffe0ff */
[----:B------:R-:W-:-:S03]  /*12d0*/  VIADD R3, R3, 0x4000 ;  /* 0x0000400003037836 */ /* 0x000fc60000000000 */
[----:B------:R-:W-:-:S13]  /*12e0*/  ISETP.GE.AND P0, PT, R4, R45, PT ;  /* 0x0000002d0400720c */ /* 0x000fda0003f06270 */
[----:B------:R-:W-:Y:S05]  /*12f0*/  @!P0 BRA `(.L_x_571) ;  /* 0xfffffff0003c8947 */ /* 0x000fea000383ffff */
[----:B------:R-:W-:Y:S05]  /*1300*/  BSYNC B0 ;  /* 0x0000000000007941 */ /* 0x000fea0003800000 */
.L_x_564:
[----:B------:R-:W-:-:S07]  /*1310*/  MOV R3, R2 ;  /* 0x0000000200037202 */ /* 0x000fce0000000f00 */
.L_x_563:
[----:B------:R-:W-:Y:S05]  /*1320*/  BSYNC B1 ;  /* 0x0000000000017941 */ /* 0x000fea0003800000 */
.L_x_562:
[----:B------:R-:W1:Y:S01]  /*1330*/  S2R R2, SR_TID.X ;  /* 0x0000000000027919 */ /* 0x000e620000002100 */
[----:B------:R-:W-:-:S03]  /*1340*/  UMOV UR5, 0xffffffff ;  /* 0xffffffff00057882 */ /* 0x000fc60000000000 */
[----:B------:R-:W-:Y:S05]  /*1350*/  BRA.DIV UR5, `(.L_x_572) ;  /* 0x0000000a05487947 */ /* 0x000fea000b800000 */
[----:B------:R-:W2:Y:S04]  /*1360*/  SHFL.IDX PT, R3, R3, RZ, 0x1f ;  /* 0x00001fff03037589 */ /* 0x000ea800000e0000 */
[----:B------:R-:W3:Y:S02]  /*1370*/  SHFL.IDX PT, R43, R43, RZ, 0x1f ;  /* 0x00001fff2b2b7589 */ /* 0x000ee400000e0000 */
.L_x_593:
[----:B------:R-:W-:Y:S02]  /*1380*/  ISETP.NE.AND P0, PT, R42, RZ, PT ;  /* 0x000000ff2a00720c */ /* 0x000fe40003f05270 */
[----:B-1----:R-:W-:-:S11]  /*1390*/  ISETP.GT.U32.AND P1, PT, R2, 0x1f, PT ;  /* 0x0000001f0200780c */ /* 0x002fd60003f24070 */
[----:B------:R-:W-:Y:S05]  /*13a0*/  @P0 BRA `(.L_x_573) ;  /* 0x00000000002c0947 */ /* 0x000fea0003800000 */
[----:B------:R-:W1:Y:S01]  /*13b0*/  S2UR UR7, SR_CgaCtaId ;  /* 0x00000000000779c3 */ /* 0x000e620000008800 */
[----:B------:R-:W-:Y:S01]  /*13c0*/  UMOV UR6, 0x400 ;  /* 0x0000040000067882 */ /* 0x000fe20000000000 */
[----:B------:R-:W-:Y:S01]  /*13d0*/  SHF.R.U32.HI R4, RZ, 0x5, R2 ;  /* 0x00000005ff047819 */ /* 0x000fe20000011602 */
[----:B------:R-:W-:Y:S02]  /*13e0*/  UIADD3 UR5, UPT, UPT, UR6, 0x1000, URZ ;  /* 0x0000100006057890 */ /* 0x000fe4000fffe0ff */
[----:B------:R-:W-:Y:S02]  /*13f0*/  UIADD3 UR6, UPT, UPT, UR6, 0x1020, URZ ;  /* 0x0000102006067890 */ /* 0x000fe4000fffe0ff */
[----:B-1----:R-:W-:Y:S02]  /*1400*/  ULEA UR5, UR7, UR5, 0x18 ;  /* 0x0000000507057291 */ /* 0x002fe4000f8ec0ff */
[----:B------:R-:W-:-:S04]  /*1410*/  ULEA UR6, UR7, UR6, 0x18 ;  /* 0x0000000607067291 */ /* 0x000fc8000f8ec0ff */
[C---:B------:R-:W-:Y:S02]  /*1420*/  LEA R2, R4.reuse, UR5, 0x2 ;  /* 0x0000000504027c11 */ /* 0x040fe4000f8e10ff */
[----:B------:R-:W-:-:S03]  /*1430*/  LEA R4, R4, UR6, 0x2 ;  /* 0x0000000604047c11 */ /* 0x000fc6000f8e10ff */
[----:B--2---:R1:W-:Y:S04]  /*1440*/  STS [R2], R3 ;  /* 0x0000000302007388 */ /* 0x0043e80000000800 */
[----:B---3--:R1:W-:Y:S02]  /*1450*/  STS [R4], R43 ;  /* 0x0000002b04007388 */ /* 0x0083e40000000800 */
.L_x_573:
[----:B------:R-:W-:Y:S05]  /*1460*/  WARPSYNC.ALL ;  /* 0x0000000000007948 */ /* 0x000fea0003800000 */
[----:B------:R-:W-:Y:S06]  /*1470*/  BAR.SYNC.DEFER_BLOCKING 0x0 ;  /* 0x0000000000007b1d */ /* 0x000fec0000010000 */
[----:B------:R-:W-:Y:S05]  /*1480*/  @P1 EXIT ;  /* 0x000000000000194d */ /* 0x000fea0003800000 */
[----:B------:R-:W-:Y:S01]  /*1490*/  ISETP.GT.U32.AND P1, PT, R42, 0x7, PT ;  /* 0x000000072a00780c */ /* 0x000fe20003f24070 */
[----:B------:R-:W-:Y:S01]  /*14a0*/  BSSY.RECONVERGENT B0, `(.L_x_574) ;  /* 0x000000e000007945 */ /* 0x000fe20003800200 */
[----:B-1----:R-:W-:Y:S01]  /*14b0*/  IMAD.MOV.U32 R2, RZ, RZ, -0x1 ;  /* 0xffffffffff027424 */ /* 0x002fe200078e00ff */
[----:B--2---:R-:W-:-:S10]  /*14c0*/  MOV R3, 0xff800000 ;  /* 0xff80000000037802 */ /* 0x004fd40000000f00 */
[----:B------:R-:W-:Y:S05]  /*14d0*/  @P1 BRA `(.L_x_575) ;  /* 0x0000000000281947 */ /* 0x000fea0003800000 */
[----:B------:R-:W1:Y:S01]  /*14e0*/  S2UR UR6, SR_CgaCtaId ;  /* 0x00000000000679c3 */ /* 0x000e620000008800 */
[----:B------:R-:W-:Y:S02]  /*14f0*/  UMOV UR4, 0x400 ;  /* 0x0000040000047882 */ /* 0x000fe40000000000 */
[----:B------:R-:W-:Y:S02]  /*1500*/  UIADD3 UR5, UPT, UPT, UR4, 0x1000, URZ ;  /* 0x0000100004057890 */ /* 0x000fe4000fffe0ff */
[----:B------:R-:W-:Y:S02]  /*1510*/  UIADD3 UR4, UPT, UPT, UR4, 0x1020, URZ ;  /* 0x0000102004047890 */ /* 0x000fe4000fffe0ff */
[----:B-1----:R-:W-:Y:S02]  /*1520*/  ULEA UR5, UR6, UR5, 0x18 ;  /* 0x0000000506057291 */ /* 0x002fe4000f8ec0ff */
[----:B------:R-:W-:-:S04]  /*1530*/  ULEA UR4, UR6, UR4, 0x18 ;  /* 0x0000000406047291 */ /* 0x000fc8000f8ec0ff */
[C---:B------:R-:W-:Y:S02]  /*1540*/  LEA R3, R42.reuse, UR5, 0x2 ;  /* 0x000000052a037c11 */ /* 0x040fe4000f8e10ff */
[----:B------:R-:W-:-:S04]  /*1550*/  LEA R2, R42, UR4, 0x2 ;  /* 0x000000042a027c11 */ /* 0x000fc8000f8e10ff */
[----:B------:R-:W1:Y:S04]  /*1560*/  LDS R3, [R3] ;  /* 0x0000000003037984 */ /* 0x000e680000000800 */
[----:B------:R-:W2:Y:S02]  /*1570*/  LDS R2, [R2] ;  /* 0x0000000002027984 */ /* 0x000ea40000000800 */
.L_x_575:
[----:B------:R-:W-:Y:S05]  /*1580*/  BSYNC.RECONVERGENT B0 ;  /* 0x0000000000007941 */ /* 0x000fea0003800200 */
.L_x_574:
[----:B-1----:R-:W1:Y:S04]  /*1590*/  SHFL.DOWN PT, R4, R3, 0x10, 0x1f ;  /* 0x0a001f0003047f89 */ /* 0x002e6800000e0000 */
[----:B--2---:R-:W2:Y:S01]  /*15a0*/  SHFL.DOWN PT, R5, R2, 0x10, 0x1f ;  /* 0x0a001f0002057f89 */ /* 0x004ea200000e0000 */
        /* <DEDUP_REMOVED lines=19> */
[----:B------:R1:W4:Y:S01]  /*16e0*/  SHFL.DOWN PT, R7, R10, 0x1, 0x1f ;  /* 0x08201f000a077f89 */ /* 0x00032200000e0000 */
[----:B------:R-:W-:Y:S05]  /*16f0*/  @P0 EXIT ;  /* 0x000000000000094d */ /* 0x000fea0003800000 */
[----:B------:R-:W5:Y:S01]  /*1700*/  LDC.64 R2, c[0x0][0x390] ;  /* 0x0000e400ff027b82 */ /* 0x000f620000000a00 */
[----:B--2---:R-:W-:-:S04]  /*1710*/  FSETP.GEU.AND P0, PT, R9, R12, PT ;  /* 0x0000000c0900720b */ /* 0x004fc80003f0e000 */
[----:B-1----:R-:W-:Y:S02]  /*1720*/  FSEL R9, R12, R9, !P0 ;  /* 0x000000090c097208 */ /* 0x002fe40004000000 */
[----:B----4-:R-:W-:Y:S01]  /*1730*/  SEL R7, R7, R10, !P0 ;  /* 0x0000000a07077207 */ /* 0x010fe20004000000 */
[----:B------:R-:W1:Y:S01]  /*1740*/  LDC.64 R4, c[0x0][0x398] ;  /* 0x0000e600ff047b82 */ /* 0x000e620000000a00 */
[----:B-----5:R-:W-:-:S05]  /*1750*/  IMAD.WIDE.U32 R2, R0, 0x4, R2 ;  /* 0x0000000400027825 */ /* 0x020fca00078e0002 */
[----:B------:R-:W-:Y:S01]  /*1760*/  STG.E desc[UR8][R2.64], R9 ;  /* 0x0000000902007986 */ /* 0x000fe2000c101908 */
[----:B-1----:R-:W-:-:S05]  /*1770*/  IMAD.WIDE.U32 R4, R0, 0x4, R4 ;  /* 0x0000000400047825 */ /* 0x002fca00078e0004 */
[----:B------:R-:W-:Y:S01]  /*1780*/  STG.E desc[UR8][R4.64], R7 ;  /* 0x0000000704007986 */ /* 0x000fe2000c101908 */
[----:B------:R-:W-:Y:S05]  /*1790*/  EXIT ;  /* 0x000000000000794d */ /* 0x000fea0003800000 */
.L_x_567:
[----:B------:R-:W-:Y:S01]  /*17a0*/  HFMA2 R11, -RZ, RZ, 0, 9.5367431640625e-07 ;  /* 0x00000010ff0b7431 */ /* 0x000fe200000001ff */
[----:B------:R-:W-:Y:S01]  /*17b0*/  BSSY B3, `(.L_x_576) ;  /* 0x0000007000037945 */ /* 0x000fe20003800000 */
[----:B------:R-:W-:Y:S01]  /*17c0*/  IMAD.MOV.U32 R4, RZ, RZ, R13 ;  /* 0x000000ffff047224 */ /* 0x000fe200078e000d */
[----:B------:R-:W-:Y:S01]  /*17d0*/  MOV R9, 0xffffffff ;  /* 0xffffffff00097802 */ /* 0x000fe20000000f00 */
[----:B------:R-:W-:-:S07]  /*17e0*/  IMAD.MOV.U32 R12, RZ, RZ, 0x1f ;  /* 0x0000001fff0c7424 */ /* 0x000fce00078e00ff */
[----:B0-----:R-:W-:Y:S05]  /*17f0*/  WARPSYNC.COLLECTIVE R9, `(.L_x_577) ;  /* 0x0000000009087348 */ /* 0x001fea0003c00000 */
[----:B------:R1:W2:Y:S02]  /*1800*/  SHFL.DOWN P0, R8, R4, R11, R12 ;  /* 0x0800000b04087389 */ /* 0x0002a4000000000c */
[----:B012---:R-:W-:Y:S05]  /*1810*/  ENDCOLLECTIVE ;  /* 0x000000000000791b */ /* 0x007fea0003800000 */
.L_x_577:
[----:B------:R-:W-:Y:S05]  /*1820*/  BSYNC B3 ;  /* 0x0000000000037941 */ /* 0x000fea0003800000 */
.L_x_576:
[----:B------:R-:W-:Y:S02]  /*1830*/  IMAD.MOV.U32 R4, RZ, RZ, R8 ;  /* 0x000000ffff047224 */ /* 0x000fe400078e0008 */
[----:B------:R-:W-:Y:S02]  /*1840*/  HFMA2 R11, -RZ, RZ, 0, 4.76837158203125e-07 ;  /* 0x00000008ff0b7431 */ /* 0x000fe400000001ff */
[----:B------:R-:W-:Y:S01]  /*1850*/  IMAD.MOV.U32 R12, RZ, RZ, 0x1f ;  /* 0x0000001fff0c7424 */ /* 0x000fe200078e00ff */
[----:B------:R-:W-:Y:S01]  /*1860*/  MOV R9, 0xffffffff ;  /* 0xffffffff00097802 */ /* 0x000fe20000000f00 */
[----:B------:R-:W-:-:S07]  /*1870*/  FADD R4, R4, R13 ;  /* 0x0000000d04047221 */ /* 0x000fce0000000000 */
[----:B------:R-:W-:Y:S05]  /*1880*/  WARPSYNC.COLLECTIVE R9, `(.L_x_578) ;  /* 0x0000000009087348 */ /* 0x000fea0003c00000 */
[----:B------:R0:W1:Y:S02]  /*1890*/  SHFL.DOWN P0, R8, R4, R11, R12 ;  /* 0x0800000b04087389 */ /* 0x000064000000000c */
[----:B01----:R-:W-:Y:S05]  /*18a0*/  ENDCOLLECTIVE ;  /* 0x000000000000791b */ /* 0x003fea0003800000 */
.L_x_578:
[----:B------:R-:W-:Y:S02]  /*18b0*/  HFMA2 R11, -RZ, RZ, 0, 2.384185791015625e-07 ;  /* 0x00000004ff0b7431 */ /* 0x000fe400000001ff */
[----:B------:R-:W-:-:S04]  /*18c0*/  IMAD.MOV.U32 R5, RZ, RZ, R8 ;  /* 0x000000ffff057224 */ /* 0x000fc800078e0008 */
[----:B------:R-:W-:-:S05]  /*18d0*/  FADD R5, R4, R5 ;  /* 0x0000000504057221 */ /* 0x000fca0000000000 */
[----:B------:R-:W-:-:S07]  /*18e0*/  MOV R4, R5 ;  /* 0x0000000500047202 */ /* 0x000fce0000000f00 */
[----:B------:R-:W-:Y:S05]  /*18f0*/  WARPSYNC.COLLECTIVE R9, `(.L_x_579) ;  /* 0x0000000009087348 */ /* 0x000fea0003c00000 */
[----:B------:R0:W1:Y:S02]  /*1900*/  SHFL.DOWN P0, R8, R4, R11, R12 ;  /* 0x0800000b04087389 */ /* 0x000064000000000c */
[----:B01----:R-:W-:Y:S05]  /*1910*/  ENDCOLLECTIVE ;  /* 0x000000000000791b */ /* 0x003fea0003800000 */
.L_x_579:
[----:B------:R-:W-:Y:S02]  /*1920*/  HFMA2 R11, -RZ, RZ, 0, 1.1920928955078125e-07 ;  /* 0x00000002ff0b7431 */ /* 0x000fe400000001ff */
[----:B------:R-:W-:-:S04]  /*1930*/  IMAD.MOV.U32 R6, RZ, RZ, R8 ;  /* 0x000000ffff067224 */ /* 0x000fc800078e0008 */
[----:B------:R-:W-:-:S05]  /*1940*/  FADD R6, R5, R6 ;  /* 0x0000000605067221 */ /* 0x000fca0000000000 */
[----:B------:R-:W-:-:S07]  /*1950*/  MOV R4, R6 ;  /* 0x0000000600047202 */ /* 0x000fce0000000f00 */
[----:B------:R-:W-:Y:S05]  /*1960*/  WARPSYNC.COLLECTIVE R9, `(.L_x_580) ;  /* 0x0000000009087348 */ /* 0x000fea0003c00000 */
[----:B------:R0:W1:Y:S02]  /*1970*/  SHFL.DOWN P0, R8, R4, R11, R12 ;  /* 0x0800000b04087389 */ /* 0x000064000000000c */
[----:B01----:R-:W-:Y:S05]  /*1980*/  ENDCOLLECTIVE ;  /* 0x000000000000791b */ /* 0x003fea0003800000 */
.L_x_580:
[----:B------:R-:W-:Y:S02]  /*1990*/  HFMA2 R11, -RZ, RZ, 0, 5.9604644775390625e-08 ;  /* 0x00000001ff0b7431 */ /* 0x000fe400000001ff */
[----:B------:R-:W-:-:S04]  /*19a0*/  IMAD.MOV.U32 R7, RZ, RZ, R8 ;  /* 0x000000ffff077224 */ /* 0x000fc800078e0008 */
[----:B------:R-:W-:-:S05]  /*19b0*/  FADD R7, R6, R7 ;  /* 0x0000000706077221 */ /* 0x000fca0000000000 */
[----:B------:R-:W-:-:S07]  /*19c0*/  MOV R4, R7 ;  /* 0x0000000700047202 */ /* 0x000fce0000000f00 */
[----:B------:R-:W-:Y:S05]  /*19d0*/  WARPSYNC.COLLECTIVE R9, `(.L_x_581) ;  /* 0x0000000009087348 */ /* 0x000fea0003c00000 */
[----:B------:R0:W1:Y:S02]  /*19e0*/  SHFL.DOWN P0, R8, R4, R11, R12 ;  /* 0x0800000b04087389 */ /* 0x000064000000000c */
[----:B01----:R-:W-:Y:S05]  /*19f0*/  ENDCOLLECTIVE ;  /* 0x000000000000791b */ /* 0x003fea0003800000 */
.L_x_581:
[----:B------:R-:W-:Y:S05]  /*1a00*/  BRA `(.L_x_582) ;  /* 0xfffffff400c47947 */ /* 0x000fea000383ffff */
.L_x_570:
[----:B------:R-:W-:Y:S01]  /*1a10*/  HFMA2 R12, -RZ, RZ, 0, 1.847743988037109375e-06 ;  /* 0x0000001fff0c7431 */ /* 0x000fe200000001ff */
[----:B------:R-:W-:Y:S01]  /*1a20*/  BSSY B3, `(.L_x_583) ;  /* 0x0000007000037945 */ /* 0x000fe20003800000 */
[----:B------:R-:W-:Y:S01]  /*1a30*/  IMAD.MOV.U32 R4, RZ, RZ, R17 ;  /* 0x000000ffff047224 */ /* 0x000fe200078e0011 */
[----:B------:R-:W-:Y:S01]  /*1a40*/  MOV R11, 0x10 ;  /* 0x00000010000b7802 */ /* 0x000fe20000000f00 */
[----:B------:R-:W-:-:S07]  /*1a50*/  IMAD.MOV.U32 R9, RZ, RZ, -0x1 ;  /* 0xffffffffff097424 */ /* 0x000fce00078e00ff */
[----:B0-----:R-:W-:Y:S05]  /*1a60*/  WARPSYNC.COLLECTIVE R9, `(.L_x_584) ;  /* 0x0000000009087348 */ /* 0x001fea0003c00000 */
[----:B------:R1:W2:Y:S02]  /*1a70*/  SHFL.DOWN P0, R8, R4, R11, R12 ;  /* 0x0800000b04087389 */ /* 0x0002a4000000000c */
[----:B012---:R-:W-:Y:S05]  /*1a80*/  ENDCOLLECTIVE ;  /* 0x000000000000791b */ /* 0x007fea0003800000 */
.L_x_584:
[----:B------:R-:W-:Y:S05]  /*1a90*/  BSYNC B3 ;  /* 0x0000000000037941 */ /* 0x000fea0003800000 */
.L_x_583:
[----:B------:R-:W-:Y:S01]  /*1aa0*/  MOV R4, R8 ;  /* 0x0000000800047202 */ /* 0x000fe20000000f00 */
[----:B------:R-:W-:Y:S02]  /*1ab0*/  HFMA2 R11, -RZ, RZ, 0, 4.76837158203125e-07 ;  /* 0x00000008ff0b7431 */ /* 0x000fe400000001ff */
[----:B------:R-:W-:Y:S01]  /*1ac0*/  IMAD.MOV.U32 R12, RZ, RZ, 0x1f ;  /* 0x0000001fff0c7424 */ /* 0x000fe200078e00ff */
[----:B------:R-:W-:Y:S01]  /*1ad0*/  MOV R9, 0xffffffff ;  /* 0xffffffff00097802 */ /* 0x000fe20000000f00 */
[----:B------:R-:W-:-:S07]  /*1ae0*/  FADD R4, R4, R17 ;  /* 0x0000001104047221 */ /* 0x000fce0000000000 */
[----:B------:R-:W-:Y:S05]  /*1af0*/  WARPSYNC.COLLECTIVE R9, `(.L_x_585) ;  /* 0x0000000009087348 */ /* 0x000fea0003c00000 */
[----:B------:R0:W1:Y:S02]  /*1b00*/  SHFL.DOWN P0, R8, R4, R11, R12 ;  /* 0x0800000b04087389 */ /* 0x000064000000000c */
[----:B01----:R-:W-:Y:S05]  /*1b10*/  ENDCOLLECTIVE ;  /* 0x000000000000791b */ /* 0x003fea0003800000 */
.L_x_585:
[----:B------:R-:W-:Y:S01]  /*1b20*/  HFMA2 R11, -RZ, RZ, 0, 2.384185791015625e-07 ;  /* 0x00000004ff0b7431 */ /* 0x000fe200000001ff */
[----:B------:R-:W-:-:S05]  /*1b30*/  MOV R5, R8 ;  /* 0x0000000800057202 */ /* 0x000fca0000000f00 */
[----:B------:R-:W-:-:S04]  /*1b40*/  FADD R5, R4, R5 ;  /* 0x0000000504057221 */ /* 0x000fc80000000000 */
[----:B------:R-:W-:-:S07]  /*1b50*/  IMAD.MOV.U32 R4, RZ, RZ, R5 ;  /* 0x000000ffff047224 */ /* 0x000fce00078e0005 */
[----:B------:R-:W-:Y:S05]  /*1b60*/  WARPSYNC.COLLECTIVE R9, `(.L_x_586) ;  /* 0x0000000009087348 */ /* 0x000fea0003c00000 */
[----:B------:R0:W1:Y:S02]  /*1b70*/  SHFL.DOWN P0, R8, R4, R11, R12 ;  /* 0x0800000b04087389 */ /* 0x000064000000000c */
[----:B01----:R-:W-:Y:S05]  /*1b80*/  ENDCOLLECTIVE ;  /* 0x000000000000791b */ /* 0x003fea0003800000 */
.L_x_586:
[----:B------:R-:W-:Y:S01]  /*1b90*/  HFMA2 R11, -RZ, RZ, 0, 1.1920928955078125e-07 ;  /* 0x00000002ff0b7431 */ /* 0x000fe200000001ff */
[----:B------:R-:W-:-:S05]  /*1ba0*/  MOV R6, R8 ;  /* 0x0000000800067202 */ /* 0x000fca0000000f00 */
[----:B------:R-:W-:-:S04]  /*1bb0*/  FADD R6, R5, R6 ;  /* 0x0000000605067221 */ /* 0x000fc80000000000 */
[----:B------:R-:W-:-:S07]  /*1bc0*/  IMAD.MOV.U32 R4, RZ, RZ, R6 ;  /* 0x000000ffff047224 */ /* 0x000fce00078e0006 */
[----:B------:R-:W-:Y:S05]  /*1bd0*/  WARPSYNC.COLLECTIVE R9, `(.L_x_587) ;  /* 0x0000000009087348 */ /* 0x000fea0003c00000 */
[----:B------:R0:W1:Y:S02]  /*1be0*/  SHFL.DOWN P0, R8, R4, R11, R12 ;  /* 0x0800000b04087389 */ /* 0x000064000000000c */
[----:B01----:R-:W-:Y:S05]  /*1bf0*/  ENDCOLLECTIVE ;  /* 0x000000000000791b */ /* 0x003fea0003800000 */
.L_x_587:
[----:B------:R-:W-:Y:S01]  /*1c00*/  HFMA2 R11, -RZ, RZ, 0, 5.9604644775390625e-08 ;  /* 0x00000001ff0b7431 */ /* 0x000fe200000001ff */
[----:B------:R-:W-:-:S05]  /*1c10*/  MOV R7, R8 ;  /* 0x0000000800077202 */ /* 0x000fca0000000f00 */
[----:B------:R-:W-:-:S04]  /*1c20*/  FADD R7, R6, R7 ;  /* 0x0000000706077221 */ /* 0x000fc80000000000 */
[----:B------:R-:W-:-:S07]  /*1c30*/  IMAD.MOV.U32 R4, RZ, RZ, R7 ;  /* 0x000000ffff047224 */ /* 0x000fce00078e0007 */
[----:B------:R-:W-:Y:S05]  /*1c40*/  WARPSYNC.COLLECTIVE R9, `(.L_x_588) ;  /* 0x0000000009087348 */ /* 0x000fea0003c00000 */
[----:B------:R0:W1:Y:S02]  /*1c50*/  SHFL.DOWN P0, R8, R4, R11, R12 ;  /* 0x0800000b04087389 */ /* 0x000064000000000c */
[----:B01----:R-:W-:Y:S05]  /*1c60*/  ENDCOLLECTIVE ;  /* 0x000000000000791b */ /* 0x003fea0003800000 */
.L_x_588:
[----:B------:R-:W-:Y:S05]  /*1c70*/  BRA `(.L_x_589) ;  /* 0xfffffff400747947 */ /* 0x000fea000383ffff */
.L_x_572:
[----:B------:R-:W-:Y:S01]  /*1c80*/  HFMA2 R6, -RZ, RZ, 0, 1.847743988037109375e-06 ;  /* 0x0000001fff067431 */ /* 0x000fe200000001ff */
[----:B------:R-:W-:Y:S01]  /*1c90*/  BSSY B0, `(.L_x_590) ;  /* 0x0000007000007945 */ /* 0x000fe20003800000 */
[----:B------:R-:W-:Y:S01]  /*1ca0*/  MOV R4, R3 ;  /* 0x0000000300047202 */ /* 0x000fe20000000f00 */
[----:B------:R-:W-:Y:S01]  /*1cb0*/  IMAD.MOV.U32 R5, RZ, RZ, RZ ;  /* 0x000000ffff057224 */ /* 0x000fe200078e00ff */
[----:B------:R-:W-:-:S07]  /*1cc0*/  MOV R9, 0xffffffff ;  /* 0xffffffff00097802 */ /* 0x000fce0000000f00 */
[----:B01----:R-:W-:Y:S05]  /*1cd0*/  WARPSYNC.COLLECTIVE R9, `(.L_x_591) ;  /* 0x0000000009087348 */ /* 0x003fea0003c00000 */
[----:B------:R2:W3:Y:S02]  /*1ce0*/  SHFL.IDX P0, R9, R4, R5, R6 ;  /* 0x0000000504097389 */ /* 0x0004e40000000006 */
[----:B0123--:R-:W-:Y:S05]  /*1cf0*/  ENDCOLLECTIVE ;  /* 0x000000000000791b */ /* 0x00ffea0003800000 */
.L_x_591:
[----:B------:R-:W-:Y:S05]  /*1d00*/  BSYNC B0 ;  /* 0x0000000000007941 */ /* 0x000fea0003800000 */
.L_x_590:
[----:B------:R-:W-:Y:S02]  /*1d10*/  IMAD.MOV.U32 R3, RZ, RZ, R9 ;  /* 0x000000ffff037224 */ /* 0x000fe400078e0009 */
[----:B------:R-:W-:Y:S01]  /*1d20*/  HFMA2 R5, -RZ, RZ, 0, 0 ;  /* 0x00000000ff057431 */ /* 0x000fe200000001ff */
[----:B------:R-:W-:Y:S01]  /*1d30*/  MOV R9, 0xffffffff ;  /* 0xffffffff00097802 */ /* 0x000fe20000000f00 */
[----:B------:R-:W-:Y:S01]  /*1d40*/  IMAD.MOV.U32 R6, RZ, RZ, 0x1f ;  /* 0x0000001fff067424 */ /* 0x000fe200078e00ff */
[----:B------:R-:W-:-:S07]  /*1d50*/  MOV R4, R43 ;  /* 0x0000002b00047202 */ /* 0x000fce0000000f00 */
[----:B------:R-:W-:Y:S05]  /*1d60*/  WARPSYNC.COLLECTIVE R9, `(.L_x_592) ;  /* 0x0000000009087348 */ /* 0x000fea0003c00000 */
[----:B------:R0:W1:Y:S02]  /*1d70*/  SHFL.IDX P0, R9, R4, R5, R6 ;  /* 0x0000000504097389 */ /* 0x0000640000000006 */
[----:B01----:R-:W-:Y:S05]  /*1d80*/  ENDCOLLECTIVE ;  /* 0x000000000000791b */ /* 0x003fea0003800000 */
.L_x_592:
[----:B------:R-:W-:Y:S01]  /*1d90*/  MOV R43, R9 ;  /* 0x00000009002b7202 */ /* 0x000fe20000000f00 */
[----:B------:R-:W-:Y:S06]  /*1da0*/  BRA `(.L_x_593) ;  /* 0xfffffff400747947 */ /* 0x000fec000383ffff */
.L_x_594:
        /* <DEDUP_REMOVED lines=13> */
.L_x_602:


//--------------------- .nv.shared.reserved.0     --------------------------
	.section	.nv.shared.reserved.0,"aw",@nobits
	.weak		__nv_reservedSMEM_offset_0_alias
	.size		__nv_reservedSMEM_offset_0_alias, 0, 64
	.other		__nv_reservedSMEM_offset_0_alias,@"STO_CUDA_RESERVED_SHARED STV_DEFAULT"
__nv_reservedSMEM_offset_0_alias:
	.zero		0
	.zero		64


//--------------------- .nv.shared._Z24ldg_decode_kernel_directPK13__nv_bfloat16PK15LDGLayerWeightsS1_S1_S1_PS_S5_S5_PfS6_S6_S6_S6_S6_S6_S6_PjS7_S7_S7_iiiif --------------------------
	.section	.nv.shared._Z24ldg_decode_kernel_directPK13__nv_bfloat16PK15LDGLayerWeightsS1_S1_S1_PS_S5_S5_PfS6_S6_S6_S6_S6_S6_S6_PjS7_S7_S7_iiiif,"aw",@nobits
	.sectionflags	@""
	.align	16
.nv.shared._Z24ldg_decode_kernel_directPK13__nv_bfloat16PK15LDGLayerWeightsS1_S1_S1_PS_S5_S5_PfS6_S6_S6_S6_S6_S6_S6_PjS7_S7_S7_iiiif:
	.zero		25920


//--------------------- .nv.shared._Z28ldg_decode_kernel_persistentPK13__nv_bfloat16PK15LDGLayerWeightsS1_S1_S1_PS_S5_S5_PfS6_S6_S6_S6_S6_S6_S6_PjS7_S7_S7_iPKiS9_if --------------------------
	.section	.nv.shared._Z28ldg_decode_kernel_persistentPK13__nv_bfloat16PK15LDGLayerWeightsS1_S1_S1_PS_S5_S5_PfS6_S6_S6_S6_S6_S6_S6_PjS7_S7_S7_iPKiS9_if,"aw",@nobits
	.sectionflags	@""
	.align	16
.nv.shared._Z28ldg_decode_kernel_persistentPK13__nv_bfloat16PK15LDGLayerWeightsS1_S1_S1_PS_S5_S5_PfS6_S6_S6_S6_S6_S6_S6_PjS7_S7_S7_iPKiS9_if:
	.zero		25920


//--------------------- .nv.shared._Z17ldg_lm_head_fusedPKfPK13__nv_bfloat16PfPiS5_Pji --------------------------
	.section	.nv.shared._Z17ldg_lm_head_fusedPKfPK13__nv_bfloat16PfPiS5_Pji,"aw",@nobits
	.sectionflags	@""
	.align	16
.nv.shared._Z17ldg_lm_head_fusedPKfPK13__nv_bfloat16PfPiS5_Pji:
	.zero		13376


//--------------------- .nv.shared._Z18ldg_lm_head_phase2PKfPKiPii --------------------------
	.section	.nv.shared._Z18ldg_lm_head_phase2PKfPKiPii,"aw",@nobits
	.sectionflags	@""
	.align	4
.nv.shared._Z18ldg_lm_head_phase2PKfPKiPii:
	.zero		9216


//--------------------- .nv.shared._Z18ldg_lm_head_phase1PKfPK13__nv_bfloat16PfPi --------------------------
	.section	.nv.shared._Z18ldg_lm_head_phase1PKfPK13__nv_bfloat16PfPi,"aw",@nobits
	.sectionflags	@""
	.align	16
.nv.shared._Z18ldg_lm_head_phase1PKfPK13__nv_bfloat16PfPi:
	.zero		5184


//--------------------- .nv.constant0._Z15ldg_update_stepPKiPiS1_S1_S1_ --------------------------
	.section	.nv.constant0._Z15ldg_update_stepPKiPiS1_S1_S1_,"a",@progbits
	.sectionflags	@""
	.align	4
.nv.constant0._Z15ldg_update_stepPKiPiS1_S1_S1_:
	.zero		936


//--------------------- .nv.constant0._Z24ldg_decode_kernel_directPK13__nv_bfloat16PK15LDGLayerWeightsS1_S1_S1_PS_S5_S5_PfS6_S6_S6_S6_S6_S6_S6_PjS7_S7_S7_iiiif --------------------------
	.section	.nv.constant0._Z24ldg_decode_kernel_directPK13__nv_bfloat16PK15LDGLayerWeightsS1_S1_S1_PS_S5_S5_PfS6_S6_S6_S6_S6_S6_S6_PjS7_S7_S7_iiiif,"a",@progbits
	.sectionflags	@""
	.align	4
.nv.constant0._Z24ldg_decode_kernel_directPK13__nv_bfloat16PK15LDGLayerWeightsS1_S1_S1_PS_S5_S5_PfS6_S6_S6_S6_S6_S6_S6_PjS7_S7_S7_iiiif:
	.zero		1076


//--------------------- .nv.constant0._Z28ldg_decode_kernel_persistentPK13__nv_bfloat16PK15LDGLayerWeightsS1_S1_S1_PS_S5_S5_PfS6_S6_S6_S6_S6_S6_S6_PjS7_S7_S7_iPKiS9_if --------------------------
	.section	.nv.constant0._Z28ldg_decode_kernel_persistentPK13__nv_bfloat16PK15LDGLayerWeightsS1_S1_S1_PS_S5_S5_PfS6_S6_S6_S6_S6_S6_S6_PjS7_S7_S7_iPKiS9_if,"a",@progbits
	.sectionflags	@""
	.align	4
.nv.constant0._Z28ldg_decode_kernel_persistentPK13__nv_bfloat16PK15LDGLayerWeightsS1_S1_S1_PS_S5_S5_PfS6_S6_S6_S6_S6_S6_S6_PjS7_S7_S7_iPKiS9_if:
	.zero		1088


//--------------------- .nv.constant0._Z17ldg_lm_head_fusedPKfPK13__nv_bfloat16PfPiS5_Pji --------------------------
	.section	.nv.constant0._Z17ldg_lm_head_fusedPKfPK13__nv_bfloat16PfPiS5_Pji,"a",@progbits
	.sectionflags	@""
	.align	4
.nv.constant0._Z17ldg_lm_head_fusedPKfPK13__nv_bfloat16PfPiS5_Pji:
	.zero		948


//--------------------- .nv.constant0._Z18ldg_lm_head_phase2PKfPKiPii --------------------------
	.section	.nv.constant0._Z18ldg_lm_head_phase2PKfPKiPii,"a",@progbits
	.sectionflags	@""
	.align	4
.nv.constant0._Z18ldg_lm_head_phase2PKfPKiPii:
	.zero		924


//--------------------- .nv.constant0._Z18ldg_lm_head_phase1PKfPK13__nv_bfloat16PfPi --------------------------
	.section	.nv.constant0._Z18ldg_lm_head_phase1PKfPK13__nv_bfloat16PfPi,"a",@progbits
	.sectionflags	@""
	.align	4
.nv.constant0._Z18ldg_lm_head_phase1PKfPK13__nv_bfloat16PfPi:
	.zero		928


//--------------------- SYMBOLS --------------------------

	.type		.nv.reservedSmem.offset0,@object
	.size		.nv.reservedSmem.offset0,0x4
	.type		.nv.reservedSmem.cap,@object
	.size		.nv.reservedSmem.cap,0x4
